//
// Generated by NVIDIA NVVM Compiler
//
// Compiler Build ID: CL-36424714
// Cuda compilation tools, release 13.0, V13.0.88
// Based on NVVM 20.0.0
//

.version 9.0
.target sm_100
.address_size 64

	// .globl	_Z25evaluate_hands_batch_realPiS_S_ii
.const .align 4 .b8 RANK_VALUES[52] = {2, 0, 0, 0, 3, 0, 0, 0, 4, 0, 0, 0, 5, 0, 0, 0, 6, 0, 0, 0, 7, 0, 0, 0, 8, 0, 0, 0, 9, 0, 0, 0, 10, 0, 0, 0, 11, 0, 0, 0, 12, 0, 0, 0, 13, 0, 0, 0, 14};
.const .align 4 .b8 RANK_PRIMES[52] = {2, 0, 0, 0, 3, 0, 0, 0, 5, 0, 0, 0, 7, 0, 0, 0, 11, 0, 0, 0, 13, 0, 0, 0, 17, 0, 0, 0, 19, 0, 0, 0, 23, 0, 0, 0, 29, 0, 0, 0, 31, 0, 0, 0, 37, 0, 0, 0, 41};
.const .align 4 .b8 CARD_RANKS[208] = {0, 0, 0, 0, 0, 0, 0, 0, 0, 0, 0, 0, 0, 0, 0, 0, 1, 0, 0, 0, 1, 0, 0, 0, 1, 0, 0, 0, 1, 0, 0, 0, 2, 0, 0, 0, 2, 0, 0, 0, 2, 0, 0, 0, 2, 0, 0, 0, 3, 0, 0, 0, 3, 0, 0, 0, 3, 0, 0, 0, 3, 0, 0, 0, 4, 0, 0, 0, 4, 0, 0, 0, 4, 0, 0, 0, 4, 0, 0, 0, 5, 0, 0, 0, 5, 0, 0, 0, 5, 0, 0, 0, 5, 0, 0, 0, 6, 0, 0, 0, 6, 0, 0, 0, 6, 0, 0, 0, 6, 0, 0, 0, 7, 0, 0, 0, 7, 0, 0, 0, 7, 0, 0, 0, 7, 0, 0, 0, 8, 0, 0, 0, 8, 0, 0, 0, 8, 0, 0, 0, 8, 0, 0, 0, 9, 0, 0, 0, 9, 0, 0, 0, 9, 0, 0, 0, 9, 0, 0, 0, 10, 0, 0, 0, 10, 0, 0, 0, 10, 0, 0, 0, 10, 0, 0, 0, 11, 0, 0, 0, 11, 0, 0, 0, 11, 0, 0, 0, 11, 0, 0, 0, 12, 0, 0, 0, 12, 0, 0, 0, 12, 0, 0, 0, 12};
.const .align 4 .b8 CARD_SUITS[208] = {0, 0, 0, 0, 1, 0, 0, 0, 2, 0, 0, 0, 3, 0, 0, 0, 0, 0, 0, 0, 1, 0, 0, 0, 2, 0, 0, 0, 3, 0, 0, 0, 0, 0, 0, 0, 1, 0, 0, 0, 2, 0, 0, 0, 3, 0, 0, 0, 0, 0, 0, 0, 1, 0, 0, 0, 2, 0, 0, 0, 3, 0, 0, 0, 0, 0, 0, 0, 1, 0, 0, 0, 2, 0, 0, 0, 3, 0, 0, 0, 0, 0, 0, 0, 1, 0, 0, 0, 2, 0, 0, 0, 3, 0, 0, 0, 0, 0, 0, 0, 1, 0, 0, 0, 2, 0, 0, 0, 3, 0, 0, 0, 0, 0, 0, 0, 1, 0, 0, 0, 2, 0, 0, 0, 3, 0, 0, 0, 0, 0, 0, 0, 1, 0, 0, 0, 2, 0, 0, 0, 3, 0, 0, 0, 0, 0, 0, 0, 1, 0, 0, 0, 2, 0, 0, 0, 3, 0, 0, 0, 0, 0, 0, 0, 1, 0, 0, 0, 2, 0, 0, 0, 3, 0, 0, 0, 0, 0, 0, 0, 1, 0, 0, 0, 2, 0, 0, 0, 3, 0, 0, 0, 0, 0, 0, 0, 1, 0, 0, 0, 2, 0, 0, 0, 3};

.visible .entry _Z25evaluate_hands_batch_realPiS_S_ii(
	.param .u64 .ptr .align 1 _Z25evaluate_hands_batch_realPiS_S_ii_param_0,
	.param .u64 .ptr .align 1 _Z25evaluate_hands_batch_realPiS_S_ii_param_1,
	.param .u64 .ptr .align 1 _Z25evaluate_hands_batch_realPiS_S_ii_param_2,
	.param .u32 _Z25evaluate_hands_batch_realPiS_S_ii_param_3,
	.param .u32 _Z25evaluate_hands_batch_realPiS_S_ii_param_4
)
{
	.local .align 16 .b8 	__local_depot0[192];
	.reg .b64 	%SP;
	.reg .b64 	%SPL;
	.reg .pred 	%p<396>;
	.reg .b32 	%r<721>;
	.reg .b64 	%rd<451>;

	mov.u64 	%SPL, __local_depot0;
	ld.param.u32 	%r314, [_Z25evaluate_hands_batch_realPiS_S_ii_param_3];
	add.u64 	%rd450, %SPL, 104;
	add.u64 	%rd2, %SPL, 0;
	add.u64 	%rd3, %SPL, 160;
	add.u64 	%rd4, %SPL, 176;
	add.u64 	%rd5, %SPL, 136;
	add.u64 	%rd6, %SPL, 52;
	mov.u32 	%r315, %ctaid.x;
	mov.u32 	%r316, %ntid.x;
	mov.u32 	%r317, %tid.x;
	mad.lo.s32 	%r1, %r315, %r316, %r317;
	setp.ge.s32 	%p6, %r1, %r314;
	@%p6 bra 	$L__BB0_358;
	ld.param.u32 	%r606, [_Z25evaluate_hands_batch_realPiS_S_ii_param_4];
	ld.param.u64 	%rd446, [_Z25evaluate_hands_batch_realPiS_S_ii_param_1];
	ld.param.u64 	%rd443, [_Z25evaluate_hands_batch_realPiS_S_ii_param_0];
	cvta.to.global.u64 	%rd27, %rd446;
	cvta.to.global.u64 	%rd7, %rd443;
	mul.lo.s32 	%r2, %r606, %r1;
	mul.wide.s32 	%rd28, %r1, 4;
	add.s64 	%rd29, %rd27, %rd28;
	ld.global.u32 	%r3, [%rd29];
	setp.lt.s32 	%p7, %r3, 5;
	mov.b32 	%r720, 0;
	@%p7 bra 	$L__BB0_357;
	mov.b32 	%r319, 0;
	st.local.u32 	[%rd2], %r319;
	st.local.u32 	[%rd2+4], %r319;
	st.local.u32 	[%rd2+8], %r319;
	st.local.u32 	[%rd2+12], %r319;
	st.local.u32 	[%rd2+16], %r319;
	st.local.u32 	[%rd2+20], %r319;
	st.local.u32 	[%rd2+24], %r319;
	st.local.u32 	[%rd2+28], %r319;
	st.local.u32 	[%rd2+32], %r319;
	st.local.u32 	[%rd2+36], %r319;
	st.local.u32 	[%rd2+40], %r319;
	st.local.u32 	[%rd2+44], %r319;
	st.local.u32 	[%rd2+48], %r319;
	st.local.u32 	[%rd450], %r319;
	st.local.u32 	[%rd450+4], %r319;
	st.local.u32 	[%rd450+8], %r319;
	st.local.u32 	[%rd450+12], %r319;
	and.b32  	%r4, %r3, 3;
	shr.u32 	%r5, %r3, 2;
	and.b32  	%r320, %r3, 2147483644;
	neg.s32 	%r608, %r320;
	mul.wide.s32 	%rd8, %r2, 4;
	add.s64 	%rd30, %rd8, %rd7;
	add.s64 	%rd448, %rd30, 8;
$L__BB0_3:
	ld.global.u32 	%r8, [%rd448+-8];
	setp.gt.u32 	%p8, %r8, 51;
	@%p8 bra 	$L__BB0_6;
	mul.wide.u32 	%rd31, %r8, 4;
	mov.u64 	%rd32, CARD_RANKS;
	add.s64 	%rd33, %rd32, %rd31;
	ld.const.u32 	%r9, [%rd33];
	setp.gt.u32 	%p9, %r9, 12;
	@%p9 bra 	$L__BB0_6;
	mov.u64 	%rd35, CARD_SUITS;
	add.s64 	%rd36, %rd35, %rd31;
	ld.const.u32 	%r321, [%rd36];
	mul.wide.u32 	%rd37, %r9, 4;
	add.s64 	%rd38, %rd2, %rd37;
	ld.local.u32 	%r322, [%rd38];
	add.s32 	%r323, %r322, 1;
	st.local.u32 	[%rd38], %r323;
	mul.wide.s32 	%rd39, %r321, 4;
	add.s64 	%rd40, %rd450, %rd39;
	ld.local.u32 	%r324, [%rd40];
	add.s32 	%r325, %r324, 1;
	st.local.u32 	[%rd40], %r325;
$L__BB0_6:
	ld.global.u32 	%r10, [%rd448+-4];
	setp.gt.u32 	%p10, %r10, 51;
	@%p10 bra 	$L__BB0_9;
	mul.wide.u32 	%rd41, %r10, 4;
	mov.u64 	%rd42, CARD_RANKS;
	add.s64 	%rd43, %rd42, %rd41;
	ld.const.u32 	%r11, [%rd43];
	setp.gt.u32 	%p11, %r11, 12;
	@%p11 bra 	$L__BB0_9;
	mov.u64 	%rd45, CARD_SUITS;
	add.s64 	%rd46, %rd45, %rd41;
	ld.const.u32 	%r326, [%rd46];
	mul.wide.u32 	%rd47, %r11, 4;
	add.s64 	%rd48, %rd2, %rd47;
	ld.local.u32 	%r327, [%rd48];
	add.s32 	%r328, %r327, 1;
	st.local.u32 	[%rd48], %r328;
	mul.wide.s32 	%rd49, %r326, 4;
	add.s64 	%rd50, %rd450, %rd49;
	ld.local.u32 	%r329, [%rd50];
	add.s32 	%r330, %r329, 1;
	st.local.u32 	[%rd50], %r330;
$L__BB0_9:
	ld.global.u32 	%r12, [%rd448];
	setp.gt.u32 	%p12, %r12, 51;
	@%p12 bra 	$L__BB0_12;
	mul.wide.u32 	%rd51, %r12, 4;
	mov.u64 	%rd52, CARD_RANKS;
	add.s64 	%rd53, %rd52, %rd51;
	ld.const.u32 	%r13, [%rd53];
	setp.gt.u32 	%p13, %r13, 12;
	@%p13 bra 	$L__BB0_12;
	mov.u64 	%rd55, CARD_SUITS;
	add.s64 	%rd56, %rd55, %rd51;
	ld.const.u32 	%r331, [%rd56];
	mul.wide.u32 	%rd57, %r13, 4;
	add.s64 	%rd58, %rd2, %rd57;
	ld.local.u32 	%r332, [%rd58];
	add.s32 	%r333, %r332, 1;
	st.local.u32 	[%rd58], %r333;
	mul.wide.s32 	%rd59, %r331, 4;
	add.s64 	%rd60, %rd450, %rd59;
	ld.local.u32 	%r334, [%rd60];
	add.s32 	%r335, %r334, 1;
	st.local.u32 	[%rd60], %r335;
$L__BB0_12:
	ld.global.u32 	%r14, [%rd448+4];
	setp.gt.u32 	%p14, %r14, 51;
	@%p14 bra 	$L__BB0_15;
	mul.wide.u32 	%rd61, %r14, 4;
	mov.u64 	%rd62, CARD_RANKS;
	add.s64 	%rd63, %rd62, %rd61;
	ld.const.u32 	%r15, [%rd63];
	setp.gt.u32 	%p15, %r15, 12;
	@%p15 bra 	$L__BB0_15;
	mov.u64 	%rd65, CARD_SUITS;
	add.s64 	%rd66, %rd65, %rd61;
	ld.const.u32 	%r336, [%rd66];
	mul.wide.u32 	%rd67, %r15, 4;
	add.s64 	%rd68, %rd2, %rd67;
	ld.local.u32 	%r337, [%rd68];
	add.s32 	%r338, %r337, 1;
	st.local.u32 	[%rd68], %r338;
	mul.wide.s32 	%rd69, %r336, 4;
	add.s64 	%rd70, %rd450, %rd69;
	ld.local.u32 	%r339, [%rd70];
	add.s32 	%r340, %r339, 1;
	st.local.u32 	[%rd70], %r340;
$L__BB0_15:
	add.s32 	%r608, %r608, 4;
	add.s64 	%rd448, %rd448, 16;
	setp.ne.s32 	%p16, %r608, 0;
	@%p16 bra 	$L__BB0_3;
	setp.eq.s32 	%p17, %r4, 0;
	@%p17 bra 	$L__BB0_22;
	ld.param.u64 	%rd444, [_Z25evaluate_hands_batch_realPiS_S_ii_param_0];
	and.b32  	%r341, %r5, 536870911;
	mul.wide.u32 	%rd71, %r341, 16;
	add.s64 	%rd72, %rd71, %rd8;
	cvta.to.global.u64 	%rd73, %rd444;
	add.s64 	%rd449, %rd73, %rd72;
	neg.s32 	%r609, %r4;
	mov.u64 	%rd75, CARD_RANKS;
	mov.u64 	%rd78, CARD_SUITS;
$L__BB0_18:
	.pragma "nounroll";
	ld.global.u32 	%r19, [%rd449];
	setp.gt.u32 	%p18, %r19, 51;
	@%p18 bra 	$L__BB0_21;
	mul.wide.u32 	%rd74, %r19, 4;
	add.s64 	%rd76, %rd75, %rd74;
	ld.const.u32 	%r20, [%rd76];
	setp.gt.u32 	%p19, %r20, 12;
	@%p19 bra 	$L__BB0_21;
	add.s64 	%rd79, %rd78, %rd74;
	ld.const.u32 	%r342, [%rd79];
	mul.wide.u32 	%rd80, %r20, 4;
	add.s64 	%rd81, %rd2, %rd80;
	ld.local.u32 	%r343, [%rd81];
	add.s32 	%r344, %r343, 1;
	st.local.u32 	[%rd81], %r344;
	mul.wide.s32 	%rd82, %r342, 4;
	add.s64 	%rd83, %rd450, %rd82;
	ld.local.u32 	%r345, [%rd83];
	add.s32 	%r346, %r345, 1;
	st.local.u32 	[%rd83], %r346;
$L__BB0_21:
	add.s64 	%rd449, %rd449, 4;
	add.s32 	%r609, %r609, 1;
	setp.ne.s32 	%p20, %r609, 0;
	@%p20 bra 	$L__BB0_18;
$L__BB0_22:
	ld.local.u32 	%r22, [%rd2+48];
	mov.b32 	%r621, 0;
	setp.gt.s32 	%p21, %r22, 2;
	@%p21 bra 	$L__BB0_26;
	setp.eq.s32 	%p24, %r22, 1;
	@%p24 bra 	$L__BB0_30;
	setp.eq.s32 	%p25, %r22, 2;
	mov.u32 	%r614, %r621;
	mov.u32 	%r615, %r621;
	mov.u32 	%r616, %r621;
	@%p25 bra 	$L__BB0_25;
	bra.uni 	$L__BB0_31;
$L__BB0_25:
	mov.b32 	%r353, 12;
	st.local.u32 	[%rd5], %r353;
	mov.b32 	%r616, 1;
	mov.u32 	%r614, %r621;
	mov.u32 	%r615, %r621;
	bra.uni 	$L__BB0_31;
$L__BB0_26:
	setp.eq.s32 	%p22, %r22, 3;
	@%p22 bra 	$L__BB0_29;
	setp.ne.s32 	%p23, %r22, 4;
	mov.u32 	%r614, %r621;
	mov.u32 	%r615, %r621;
	mov.u32 	%r616, %r621;
	@%p23 bra 	$L__BB0_31;
	mov.b32 	%r359, 12;
	st.local.u32 	[%rd3], %r359;
	mov.b32 	%r614, 1;
	mov.u32 	%r615, %r621;
	mov.u32 	%r616, %r621;
	bra.uni 	$L__BB0_31;
$L__BB0_29:
	mov.b32 	%r356, 12;
	st.local.u32 	[%rd4], %r356;
	mov.b32 	%r615, 1;
	mov.u32 	%r614, %r621;
	mov.u32 	%r616, %r621;
	bra.uni 	$L__BB0_31;
$L__BB0_30:
	mov.b32 	%r350, 12;
	st.local.u32 	[%rd6], %r350;
	mov.b32 	%r349, 1;
	mov.u32 	%r614, %r621;
	mov.u32 	%r615, %r621;
	mov.u32 	%r616, %r621;
	mov.u32 	%r621, %r349;
$L__BB0_31:
	ld.local.u32 	%r27, [%rd2+44];
	setp.gt.s32 	%p26, %r27, 2;
	@%p26 bra 	$L__BB0_35;
	setp.eq.s32 	%p29, %r27, 1;
	@%p29 bra 	$L__BB0_38;
	setp.eq.s32 	%p30, %r27, 2;
	@%p30 bra 	$L__BB0_34;
	bra.uni 	$L__BB0_40;
$L__BB0_34:
	mul.wide.u32 	%rd86, %r616, 4;
	add.s64 	%rd87, %rd5, %rd86;
	mov.b32 	%r361, 11;
	st.local.u32 	[%rd87], %r361;
	add.s32 	%r616, %r616, 1;
	bra.uni 	$L__BB0_40;
$L__BB0_35:
	setp.eq.s32 	%p27, %r27, 3;
	@%p27 bra 	$L__BB0_39;
	setp.eq.s32 	%p28, %r27, 4;
	@%p28 bra 	$L__BB0_37;
	bra.uni 	$L__BB0_40;
$L__BB0_37:
	mul.wide.u32 	%rd90, %r614, 4;
	add.s64 	%rd91, %rd3, %rd90;
	mov.b32 	%r363, 11;
	st.local.u32 	[%rd91], %r363;
	add.s32 	%r614, %r614, 1;
	bra.uni 	$L__BB0_40;
$L__BB0_38:
	mul.wide.u32 	%rd84, %r621, 4;
	add.s64 	%rd85, %rd6, %rd84;
	mov.b32 	%r360, 11;
	st.local.u32 	[%rd85], %r360;
	add.s32 	%r621, %r621, 1;
	bra.uni 	$L__BB0_40;
$L__BB0_39:
	mul.wide.u32 	%rd88, %r615, 4;
	add.s64 	%rd89, %rd4, %rd88;
	mov.b32 	%r362, 11;
	st.local.u32 	[%rd89], %r362;
	add.s32 	%r615, %r615, 1;
$L__BB0_40:
	ld.local.u32 	%r36, [%rd2+40];
	setp.gt.s32 	%p31, %r36, 2;
	@%p31 bra 	$L__BB0_44;
	setp.eq.s32 	%p34, %r36, 1;
	@%p34 bra 	$L__BB0_47;
	setp.eq.s32 	%p35, %r36, 2;
	@%p35 bra 	$L__BB0_43;
	bra.uni 	$L__BB0_49;
$L__BB0_43:
	mul.wide.u32 	%rd94, %r616, 4;
	add.s64 	%rd95, %rd5, %rd94;
	mov.b32 	%r365, 10;
	st.local.u32 	[%rd95], %r365;
	add.s32 	%r616, %r616, 1;
	bra.uni 	$L__BB0_49;
$L__BB0_44:
	setp.eq.s32 	%p32, %r36, 3;
	@%p32 bra 	$L__BB0_48;
	setp.eq.s32 	%p33, %r36, 4;
	@%p33 bra 	$L__BB0_46;
	bra.uni 	$L__BB0_49;
$L__BB0_46:
	mul.wide.u32 	%rd98, %r614, 4;
	add.s64 	%rd99, %rd3, %rd98;
	mov.b32 	%r367, 10;
	st.local.u32 	[%rd99], %r367;
	add.s32 	%r614, %r614, 1;
	bra.uni 	$L__BB0_49;
$L__BB0_47:
	mul.wide.u32 	%rd92, %r621, 4;
	add.s64 	%rd93, %rd6, %rd92;
	mov.b32 	%r364, 10;
	st.local.u32 	[%rd93], %r364;
	add.s32 	%r621, %r621, 1;
	bra.uni 	$L__BB0_49;
$L__BB0_48:
	mul.wide.u32 	%rd96, %r615, 4;
	add.s64 	%rd97, %rd4, %rd96;
	mov.b32 	%r366, 10;
	st.local.u32 	[%rd97], %r366;
	add.s32 	%r615, %r615, 1;
$L__BB0_49:
	ld.local.u32 	%r45, [%rd2+36];
	setp.gt.s32 	%p36, %r45, 2;
	@%p36 bra 	$L__BB0_53;
	setp.eq.s32 	%p39, %r45, 1;
	@%p39 bra 	$L__BB0_56;
	setp.eq.s32 	%p40, %r45, 2;
	@%p40 bra 	$L__BB0_52;
	bra.uni 	$L__BB0_58;
$L__BB0_52:
	mul.wide.u32 	%rd102, %r616, 4;
	add.s64 	%rd103, %rd5, %rd102;
	mov.b32 	%r369, 9;
	st.local.u32 	[%rd103], %r369;
	add.s32 	%r616, %r616, 1;
	bra.uni 	$L__BB0_58;
$L__BB0_53:
	setp.eq.s32 	%p37, %r45, 3;
	@%p37 bra 	$L__BB0_57;
	setp.eq.s32 	%p38, %r45, 4;
	@%p38 bra 	$L__BB0_55;
	bra.uni 	$L__BB0_58;
$L__BB0_55:
	mul.wide.u32 	%rd106, %r614, 4;
	add.s64 	%rd107, %rd3, %rd106;
	mov.b32 	%r371, 9;
	st.local.u32 	[%rd107], %r371;
	add.s32 	%r614, %r614, 1;
	bra.uni 	$L__BB0_58;
$L__BB0_56:
	mul.wide.u32 	%rd100, %r621, 4;
	add.s64 	%rd101, %rd6, %rd100;
	mov.b32 	%r368, 9;
	st.local.u32 	[%rd101], %r368;
	add.s32 	%r621, %r621, 1;
	bra.uni 	$L__BB0_58;
$L__BB0_57:
	mul.wide.u32 	%rd104, %r615, 4;
	add.s64 	%rd105, %rd4, %rd104;
	mov.b32 	%r370, 9;
	st.local.u32 	[%rd105], %r370;
	add.s32 	%r615, %r615, 1;
$L__BB0_58:
	ld.local.u32 	%r54, [%rd2+32];
	setp.gt.s32 	%p41, %r54, 2;
	@%p41 bra 	$L__BB0_62;
	setp.eq.s32 	%p44, %r54, 1;
	@%p44 bra 	$L__BB0_65;
	setp.eq.s32 	%p45, %r54, 2;
	@%p45 bra 	$L__BB0_61;
	bra.uni 	$L__BB0_67;
$L__BB0_61:
	mul.wide.u32 	%rd110, %r616, 4;
	add.s64 	%rd111, %rd5, %rd110;
	mov.b32 	%r373, 8;
	st.local.u32 	[%rd111], %r373;
	add.s32 	%r616, %r616, 1;
	bra.uni 	$L__BB0_67;
$L__BB0_62:
	setp.eq.s32 	%p42, %r54, 3;
	@%p42 bra 	$L__BB0_66;
	setp.eq.s32 	%p43, %r54, 4;
	@%p43 bra 	$L__BB0_64;
	bra.uni 	$L__BB0_67;
$L__BB0_64:
	mul.wide.u32 	%rd114, %r614, 4;
	add.s64 	%rd115, %rd3, %rd114;
	mov.b32 	%r375, 8;
	st.local.u32 	[%rd115], %r375;
	add.s32 	%r614, %r614, 1;
	bra.uni 	$L__BB0_67;
$L__BB0_65:
	mul.wide.u32 	%rd108, %r621, 4;
	add.s64 	%rd109, %rd6, %rd108;
	mov.b32 	%r372, 8;
	st.local.u32 	[%rd109], %r372;
	add.s32 	%r621, %r621, 1;
	bra.uni 	$L__BB0_67;
$L__BB0_66:
	mul.wide.u32 	%rd112, %r615, 4;
	add.s64 	%rd113, %rd4, %rd112;
	mov.b32 	%r374, 8;
	st.local.u32 	[%rd113], %r374;
	add.s32 	%r615, %r615, 1;
$L__BB0_67:
	ld.local.u32 	%r63, [%rd2+28];
	setp.gt.s32 	%p46, %r63, 2;
	@%p46 bra 	$L__BB0_71;
	setp.eq.s32 	%p49, %r63, 1;
	@%p49 bra 	$L__BB0_74;
	setp.eq.s32 	%p50, %r63, 2;
	@%p50 bra 	$L__BB0_70;
	bra.uni 	$L__BB0_76;
$L__BB0_70:
	mul.wide.u32 	%rd118, %r616, 4;
	add.s64 	%rd119, %rd5, %rd118;
	mov.b32 	%r377, 7;
	st.local.u32 	[%rd119], %r377;
	add.s32 	%r616, %r616, 1;
	bra.uni 	$L__BB0_76;
$L__BB0_71:
	setp.eq.s32 	%p47, %r63, 3;
	@%p47 bra 	$L__BB0_75;
	setp.eq.s32 	%p48, %r63, 4;
	@%p48 bra 	$L__BB0_73;
	bra.uni 	$L__BB0_76;
$L__BB0_73:
	mul.wide.u32 	%rd122, %r614, 4;
	add.s64 	%rd123, %rd3, %rd122;
	mov.b32 	%r379, 7;
	st.local.u32 	[%rd123], %r379;
	add.s32 	%r614, %r614, 1;
	bra.uni 	$L__BB0_76;
$L__BB0_74:
	mul.wide.u32 	%rd116, %r621, 4;
	add.s64 	%rd117, %rd6, %rd116;
	mov.b32 	%r376, 7;
	st.local.u32 	[%rd117], %r376;
	add.s32 	%r621, %r621, 1;
	bra.uni 	$L__BB0_76;
$L__BB0_75:
	mul.wide.u32 	%rd120, %r615, 4;
	add.s64 	%rd121, %rd4, %rd120;
	mov.b32 	%r378, 7;
	st.local.u32 	[%rd121], %r378;
	add.s32 	%r615, %r615, 1;
$L__BB0_76:
	ld.local.u32 	%r72, [%rd2+24];
	setp.gt.s32 	%p51, %r72, 2;
	@%p51 bra 	$L__BB0_80;
	setp.eq.s32 	%p54, %r72, 1;
	@%p54 bra 	$L__BB0_83;
	setp.eq.s32 	%p55, %r72, 2;
	@%p55 bra 	$L__BB0_79;
	bra.uni 	$L__BB0_85;
$L__BB0_79:
	mul.wide.u32 	%rd126, %r616, 4;
	add.s64 	%rd127, %rd5, %rd126;
	mov.b32 	%r381, 6;
	st.local.u32 	[%rd127], %r381;
	add.s32 	%r616, %r616, 1;
	bra.uni 	$L__BB0_85;
$L__BB0_80:
	setp.eq.s32 	%p52, %r72, 3;
	@%p52 bra 	$L__BB0_84;
	setp.eq.s32 	%p53, %r72, 4;
	@%p53 bra 	$L__BB0_82;
	bra.uni 	$L__BB0_85;
$L__BB0_82:
	mul.wide.u32 	%rd130, %r614, 4;
	add.s64 	%rd131, %rd3, %rd130;
	mov.b32 	%r383, 6;
	st.local.u32 	[%rd131], %r383;
	add.s32 	%r614, %r614, 1;
	bra.uni 	$L__BB0_85;
$L__BB0_83:
	mul.wide.u32 	%rd124, %r621, 4;
	add.s64 	%rd125, %rd6, %rd124;
	mov.b32 	%r380, 6;
	st.local.u32 	[%rd125], %r380;
	add.s32 	%r621, %r621, 1;
	bra.uni 	$L__BB0_85;
$L__BB0_84:
	mul.wide.u32 	%rd128, %r615, 4;
	add.s64 	%rd129, %rd4, %rd128;
	mov.b32 	%r382, 6;
	st.local.u32 	[%rd129], %r382;
	add.s32 	%r615, %r615, 1;
$L__BB0_85:
	ld.local.u32 	%r81, [%rd2+20];
	setp.gt.s32 	%p56, %r81, 2;
	@%p56 bra 	$L__BB0_89;
	setp.eq.s32 	%p59, %r81, 1;
	@%p59 bra 	$L__BB0_92;
	setp.eq.s32 	%p60, %r81, 2;
	@%p60 bra 	$L__BB0_88;
	bra.uni 	$L__BB0_94;
$L__BB0_88:
	mul.wide.u32 	%rd134, %r616, 4;
	add.s64 	%rd135, %rd5, %rd134;
	mov.b32 	%r385, 5;
	st.local.u32 	[%rd135], %r385;
	add.s32 	%r616, %r616, 1;
	bra.uni 	$L__BB0_94;
$L__BB0_89:
	setp.eq.s32 	%p57, %r81, 3;
	@%p57 bra 	$L__BB0_93;
	setp.eq.s32 	%p58, %r81, 4;
	@%p58 bra 	$L__BB0_91;
	bra.uni 	$L__BB0_94;
$L__BB0_91:
	mul.wide.u32 	%rd138, %r614, 4;
	add.s64 	%rd139, %rd3, %rd138;
	mov.b32 	%r387, 5;
	st.local.u32 	[%rd139], %r387;
	add.s32 	%r614, %r614, 1;
	bra.uni 	$L__BB0_94;
$L__BB0_92:
	mul.wide.u32 	%rd132, %r621, 4;
	add.s64 	%rd133, %rd6, %rd132;
	mov.b32 	%r384, 5;
	st.local.u32 	[%rd133], %r384;
	add.s32 	%r621, %r621, 1;
	bra.uni 	$L__BB0_94;
$L__BB0_93:
	mul.wide.u32 	%rd136, %r615, 4;
	add.s64 	%rd137, %rd4, %rd136;
	mov.b32 	%r386, 5;
	st.local.u32 	[%rd137], %r386;
	add.s32 	%r615, %r615, 1;
$L__BB0_94:
	ld.local.u32 	%r90, [%rd2+16];
	setp.gt.s32 	%p61, %r90, 2;
	@%p61 bra 	$L__BB0_98;
	setp.eq.s32 	%p64, %r90, 1;
	@%p64 bra 	$L__BB0_101;
	setp.eq.s32 	%p65, %r90, 2;
	@%p65 bra 	$L__BB0_97;
	bra.uni 	$L__BB0_103;
$L__BB0_97:
	mul.wide.u32 	%rd142, %r616, 4;
	add.s64 	%rd143, %rd5, %rd142;
	mov.b32 	%r389, 4;
	st.local.u32 	[%rd143], %r389;
	add.s32 	%r616, %r616, 1;
	bra.uni 	$L__BB0_103;
$L__BB0_98:
	setp.eq.s32 	%p62, %r90, 3;
	@%p62 bra 	$L__BB0_102;
	setp.eq.s32 	%p63, %r90, 4;
	@%p63 bra 	$L__BB0_100;
	bra.uni 	$L__BB0_103;
$L__BB0_100:
	mul.wide.u32 	%rd146, %r614, 4;
	add.s64 	%rd147, %rd3, %rd146;
	mov.b32 	%r391, 4;
	st.local.u32 	[%rd147], %r391;
	add.s32 	%r614, %r614, 1;
	bra.uni 	$L__BB0_103;
$L__BB0_101:
	mul.wide.u32 	%rd140, %r621, 4;
	add.s64 	%rd141, %rd6, %rd140;
	mov.b32 	%r388, 4;
	st.local.u32 	[%rd141], %r388;
	add.s32 	%r621, %r621, 1;
	bra.uni 	$L__BB0_103;
$L__BB0_102:
	mul.wide.u32 	%rd144, %r615, 4;
	add.s64 	%rd145, %rd4, %rd144;
	mov.b32 	%r390, 4;
	st.local.u32 	[%rd145], %r390;
	add.s32 	%r615, %r615, 1;
$L__BB0_103:
	ld.local.u32 	%r99, [%rd2+12];
	setp.gt.s32 	%p66, %r99, 2;
	@%p66 bra 	$L__BB0_107;
	setp.eq.s32 	%p69, %r99, 1;
	@%p69 bra 	$L__BB0_110;
	setp.eq.s32 	%p70, %r99, 2;
	@%p70 bra 	$L__BB0_106;
	bra.uni 	$L__BB0_112;
$L__BB0_106:
	mul.wide.u32 	%rd150, %r616, 4;
	add.s64 	%rd151, %rd5, %rd150;
	mov.b32 	%r393, 3;
	st.local.u32 	[%rd151], %r393;
	add.s32 	%r616, %r616, 1;
	bra.uni 	$L__BB0_112;
$L__BB0_107:
	setp.eq.s32 	%p67, %r99, 3;
	@%p67 bra 	$L__BB0_111;
	setp.eq.s32 	%p68, %r99, 4;
	@%p68 bra 	$L__BB0_109;
	bra.uni 	$L__BB0_112;
$L__BB0_109:
	mul.wide.u32 	%rd154, %r614, 4;
	add.s64 	%rd155, %rd3, %rd154;
	mov.b32 	%r395, 3;
	st.local.u32 	[%rd155], %r395;
	add.s32 	%r614, %r614, 1;
	bra.uni 	$L__BB0_112;
$L__BB0_110:
	mul.wide.u32 	%rd148, %r621, 4;
	add.s64 	%rd149, %rd6, %rd148;
	mov.b32 	%r392, 3;
	st.local.u32 	[%rd149], %r392;
	add.s32 	%r621, %r621, 1;
	bra.uni 	$L__BB0_112;
$L__BB0_111:
	mul.wide.u32 	%rd152, %r615, 4;
	add.s64 	%rd153, %rd4, %rd152;
	mov.b32 	%r394, 3;
	st.local.u32 	[%rd153], %r394;
	add.s32 	%r615, %r615, 1;
$L__BB0_112:
	ld.local.u32 	%r108, [%rd2+8];
	setp.gt.s32 	%p71, %r108, 2;
	@%p71 bra 	$L__BB0_116;
	setp.eq.s32 	%p74, %r108, 1;
	@%p74 bra 	$L__BB0_119;
	setp.eq.s32 	%p75, %r108, 2;
	@%p75 bra 	$L__BB0_115;
	bra.uni 	$L__BB0_121;
$L__BB0_115:
	mul.wide.u32 	%rd158, %r616, 4;
	add.s64 	%rd159, %rd5, %rd158;
	mov.b32 	%r397, 2;
	st.local.u32 	[%rd159], %r397;
	add.s32 	%r616, %r616, 1;
	bra.uni 	$L__BB0_121;
$L__BB0_116:
	setp.eq.s32 	%p72, %r108, 3;
	@%p72 bra 	$L__BB0_120;
	setp.eq.s32 	%p73, %r108, 4;
	@%p73 bra 	$L__BB0_118;
	bra.uni 	$L__BB0_121;
$L__BB0_118:
	mul.wide.u32 	%rd162, %r614, 4;
	add.s64 	%rd163, %rd3, %rd162;
	mov.b32 	%r399, 2;
	st.local.u32 	[%rd163], %r399;
	add.s32 	%r614, %r614, 1;
	bra.uni 	$L__BB0_121;
$L__BB0_119:
	mul.wide.u32 	%rd156, %r621, 4;
	add.s64 	%rd157, %rd6, %rd156;
	mov.b32 	%r396, 2;
	st.local.u32 	[%rd157], %r396;
	add.s32 	%r621, %r621, 1;
	bra.uni 	$L__BB0_121;
$L__BB0_120:
	mul.wide.u32 	%rd160, %r615, 4;
	add.s64 	%rd161, %rd4, %rd160;
	mov.b32 	%r398, 2;
	st.local.u32 	[%rd161], %r398;
	add.s32 	%r615, %r615, 1;
$L__BB0_121:
	ld.local.u32 	%r117, [%rd2+4];
	setp.gt.s32 	%p76, %r117, 2;
	@%p76 bra 	$L__BB0_125;
	setp.eq.s32 	%p79, %r117, 1;
	@%p79 bra 	$L__BB0_128;
	setp.eq.s32 	%p80, %r117, 2;
	@%p80 bra 	$L__BB0_124;
	bra.uni 	$L__BB0_130;
$L__BB0_124:
	mul.wide.u32 	%rd166, %r616, 4;
	add.s64 	%rd167, %rd5, %rd166;
	mov.b32 	%r401, 1;
	st.local.u32 	[%rd167], %r401;
	add.s32 	%r616, %r616, 1;
	bra.uni 	$L__BB0_130;
$L__BB0_125:
	setp.eq.s32 	%p77, %r117, 3;
	@%p77 bra 	$L__BB0_129;
	setp.eq.s32 	%p78, %r117, 4;
	@%p78 bra 	$L__BB0_127;
	bra.uni 	$L__BB0_130;
$L__BB0_127:
	mul.wide.u32 	%rd170, %r614, 4;
	add.s64 	%rd171, %rd3, %rd170;
	mov.b32 	%r403, 1;
	st.local.u32 	[%rd171], %r403;
	add.s32 	%r614, %r614, 1;
	bra.uni 	$L__BB0_130;
$L__BB0_128:
	mul.wide.u32 	%rd164, %r621, 4;
	add.s64 	%rd165, %rd6, %rd164;
	mov.b32 	%r400, 1;
	st.local.u32 	[%rd165], %r400;
	add.s32 	%r621, %r621, 1;
	bra.uni 	$L__BB0_130;
$L__BB0_129:
	mul.wide.u32 	%rd168, %r615, 4;
	add.s64 	%rd169, %rd4, %rd168;
	mov.b32 	%r402, 1;
	st.local.u32 	[%rd169], %r402;
	add.s32 	%r615, %r615, 1;
$L__BB0_130:
	ld.local.u32 	%r126, [%rd2];
	setp.gt.s32 	%p81, %r126, 2;
	@%p81 bra 	$L__BB0_134;
	setp.eq.s32 	%p84, %r126, 1;
	@%p84 bra 	$L__BB0_137;
	setp.eq.s32 	%p85, %r126, 2;
	@%p85 bra 	$L__BB0_133;
	bra.uni 	$L__BB0_139;
$L__BB0_133:
	mul.wide.u32 	%rd174, %r616, 4;
	add.s64 	%rd175, %rd5, %rd174;
	mov.b32 	%r405, 0;
	st.local.u32 	[%rd175], %r405;
	add.s32 	%r616, %r616, 1;
	bra.uni 	$L__BB0_139;
$L__BB0_134:
	setp.eq.s32 	%p82, %r126, 3;
	@%p82 bra 	$L__BB0_138;
	setp.eq.s32 	%p83, %r126, 4;
	@%p83 bra 	$L__BB0_136;
	bra.uni 	$L__BB0_139;
$L__BB0_136:
	mul.wide.u32 	%rd178, %r614, 4;
	add.s64 	%rd179, %rd3, %rd178;
	mov.b32 	%r407, 0;
	st.local.u32 	[%rd179], %r407;
	add.s32 	%r614, %r614, 1;
	bra.uni 	$L__BB0_139;
$L__BB0_137:
	mul.wide.u32 	%rd172, %r621, 4;
	add.s64 	%rd173, %rd6, %rd172;
	mov.b32 	%r404, 0;
	st.local.u32 	[%rd173], %r404;
	add.s32 	%r621, %r621, 1;
	bra.uni 	$L__BB0_139;
$L__BB0_138:
	mul.wide.u32 	%rd176, %r615, 4;
	add.s64 	%rd177, %rd4, %rd176;
	mov.b32 	%r406, 0;
	st.local.u32 	[%rd177], %r406;
	add.s32 	%r615, %r615, 1;
$L__BB0_139:
	ld.local.u32 	%r409, [%rd450];
	setp.gt.s32 	%p87, %r409, 4;
	mov.b32 	%r136, 0;
	mov.pred 	%p2, 0;
	@%p87 bra 	$L__BB0_143;
	ld.local.u32 	%r411, [%rd450+4];
	setp.gt.s32 	%p89, %r411, 4;
	mov.b32 	%r136, 1;
	@%p89 bra 	$L__BB0_143;
	ld.local.u32 	%r413, [%rd450+8];
	setp.gt.s32 	%p91, %r413, 4;
	mov.b32 	%r136, 2;
	@%p91 bra 	$L__BB0_143;
	ld.local.u32 	%r414, [%rd450+12];
	setp.lt.s32 	%p2, %r414, 5;
	selp.b32 	%r136, 4, 3, %p2;
$L__BB0_143:
	setp.ne.s32 	%p93, %r54, 0;
	setp.ne.s32 	%p94, %r45, 0;
	setp.ne.s32 	%p95, %r36, 0;
	setp.ne.s32 	%p96, %r27, 0;
	setp.ne.s32 	%p97, %r22, 0;
	and.pred  	%p98, %p94, %p97;
	and.pred  	%p99, %p98, %p93;
	and.pred  	%p100, %p99, %p95;
	mov.pred 	%p395, 0;
	mov.b32 	%r720, 4012000;
	and.pred  	%p101, %p100, %p96;
	@%p101 bra 	$L__BB0_153;
	setp.ne.s32 	%p103, %r27, 0;
	setp.ne.s32 	%p104, %r36, 0;
	setp.ne.s32 	%p105, %r45, 0;
	setp.ne.s32 	%p106, %r54, 0;
	setp.ne.s32 	%p107, %r63, 0;
	and.pred  	%p108, %p107, %p106;
	and.pred  	%p109, %p108, %p105;
	and.pred  	%p110, %p109, %p104;
	mov.b32 	%r720, 4011000;
	and.pred  	%p111, %p110, %p103;
	@%p111 bra 	$L__BB0_153;
	setp.ne.s32 	%p113, %r63, 0;
	setp.ne.s32 	%p114, %r36, 0;
	setp.ne.s32 	%p115, %r45, 0;
	setp.ne.s32 	%p116, %r54, 0;
	setp.ne.s32 	%p117, %r72, 0;
	and.pred  	%p118, %p117, %p113;
	and.pred  	%p119, %p118, %p116;
	and.pred  	%p120, %p119, %p115;
	mov.b32 	%r720, 4010000;
	and.pred  	%p121, %p120, %p114;
	@%p121 bra 	$L__BB0_153;
	setp.ne.s32 	%p123, %r72, 0;
	setp.ne.s32 	%p124, %r63, 0;
	setp.ne.s32 	%p125, %r45, 0;
	setp.ne.s32 	%p126, %r54, 0;
	setp.ne.s32 	%p127, %r81, 0;
	and.pred  	%p128, %p127, %p123;
	and.pred  	%p129, %p128, %p124;
	and.pred  	%p130, %p129, %p126;
	mov.b32 	%r720, 4009000;
	and.pred  	%p131, %p130, %p125;
	@%p131 bra 	$L__BB0_153;
	setp.ne.s32 	%p133, %r81, 0;
	setp.ne.s32 	%p134, %r72, 0;
	setp.ne.s32 	%p135, %r63, 0;
	setp.ne.s32 	%p136, %r54, 0;
	setp.ne.s32 	%p137, %r90, 0;
	and.pred  	%p138, %p137, %p133;
	and.pred  	%p139, %p138, %p134;
	and.pred  	%p140, %p139, %p135;
	mov.b32 	%r720, 4008000;
	and.pred  	%p141, %p140, %p136;
	@%p141 bra 	$L__BB0_153;
	setp.ne.s32 	%p143, %r90, 0;
	setp.ne.s32 	%p144, %r81, 0;
	setp.ne.s32 	%p145, %r72, 0;
	setp.ne.s32 	%p146, %r63, 0;
	setp.ne.s32 	%p147, %r99, 0;
	and.pred  	%p148, %p147, %p143;
	and.pred  	%p149, %p148, %p144;
	and.pred  	%p150, %p149, %p145;
	mov.b32 	%r720, 4007000;
	and.pred  	%p151, %p150, %p146;
	@%p151 bra 	$L__BB0_153;
	setp.ne.s32 	%p153, %r99, 0;
	setp.ne.s32 	%p154, %r90, 0;
	setp.ne.s32 	%p155, %r81, 0;
	setp.ne.s32 	%p156, %r72, 0;
	setp.ne.s32 	%p157, %r108, 0;
	and.pred  	%p158, %p157, %p153;
	and.pred  	%p159, %p158, %p154;
	and.pred  	%p160, %p159, %p155;
	mov.b32 	%r720, 4006000;
	and.pred  	%p161, %p160, %p156;
	@%p161 bra 	$L__BB0_153;
	setp.ne.s32 	%p163, %r108, 0;
	setp.ne.s32 	%p164, %r99, 0;
	setp.ne.s32 	%p165, %r90, 0;
	setp.ne.s32 	%p166, %r81, 0;
	setp.ne.s32 	%p167, %r117, 0;
	and.pred  	%p168, %p167, %p163;
	and.pred  	%p169, %p168, %p164;
	and.pred  	%p170, %p169, %p165;
	mov.b32 	%r720, 4005000;
	and.pred  	%p171, %p170, %p166;
	@%p171 bra 	$L__BB0_153;
	setp.ne.s32 	%p173, %r117, 0;
	setp.ne.s32 	%p174, %r108, 0;
	setp.ne.s32 	%p175, %r99, 0;
	setp.ne.s32 	%p176, %r90, 0;
	setp.ne.s32 	%p177, %r126, 0;
	and.pred  	%p178, %p177, %p173;
	and.pred  	%p179, %p178, %p174;
	and.pred  	%p180, %p179, %p175;
	mov.b32 	%r720, 4004000;
	and.pred  	%p181, %p180, %p176;
	@%p181 bra 	$L__BB0_153;
	min.s32 	%r424, %r22, %r126;
	min.s32 	%r425, %r424, %r117;
	min.s32 	%r426, %r425, %r108;
	min.s32 	%r427, %r426, %r99;
	setp.lt.s32 	%p395, %r427, 1;
	selp.b32 	%r720, 4000000, 4003000, %p395;
$L__BB0_153:
	ld.param.u32 	%r607, [_Z25evaluate_hands_batch_realPiS_S_ii_param_4];
	ld.param.u64 	%rd445, [_Z25evaluate_hands_batch_realPiS_S_ii_param_0];
	mov.u32 	%r428, %ctaid.x;
	mov.u32 	%r429, %ntid.x;
	mov.u32 	%r430, %tid.x;
	mad.lo.s32 	%r431, %r428, %r429, %r430;
	mul.lo.s32 	%r432, %r607, %r431;
	cvta.to.global.u64 	%rd180, %rd445;
	mul.wide.s32 	%rd181, %r432, 4;
	add.s64 	%rd15, %rd180, %rd181;
	@%p2 bra 	$L__BB0_246;
	max.s32 	%r139, %r3, 1;
	mov.b32 	%r664, 0;
	mov.u64 	%rd185, CARD_RANKS;
	mov.u64 	%rd188, CARD_SUITS;
$L__BB0_155:
	mul.wide.u32 	%rd182, %r664, 4;
	add.s64 	%rd183, %rd15, %rd182;
	ld.global.u32 	%r141, [%rd183];
	setp.gt.u32 	%p182, %r141, 51;
	@%p182 bra 	$L__BB0_159;
	mul.wide.u32 	%rd184, %r141, 4;
	add.s64 	%rd186, %rd185, %rd184;
	ld.const.u32 	%r434, [%rd186];
	setp.ne.s32 	%p183, %r434, 12;
	@%p183 bra 	$L__BB0_159;
	mul.wide.u32 	%rd187, %r141, 4;
	add.s64 	%rd189, %rd188, %rd187;
	ld.const.u32 	%r435, [%rd189];
	setp.ne.s32 	%p184, %r435, %r136;
	@%p184 bra 	$L__BB0_159;
	mov.b32 	%r437, 12;
	st.local.u32 	[%rd450], %r437;
	mov.b32 	%r667, 1;
	bra.uni 	$L__BB0_160;
$L__BB0_159:
	add.s32 	%r664, %r664, 1;
	setp.ne.s32 	%p185, %r664, %r139;
	mov.b32 	%r667, 0;
	@%p185 bra 	$L__BB0_155;
$L__BB0_160:
	mov.b32 	%r666, 0;
	mov.u64 	%rd196, CARD_SUITS;
$L__BB0_161:
	mul.wide.u32 	%rd190, %r666, 4;
	add.s64 	%rd191, %rd15, %rd190;
	ld.global.u32 	%r145, [%rd191];
	setp.gt.u32 	%p186, %r145, 51;
	@%p186 bra 	$L__BB0_165;
	mul.wide.u32 	%rd192, %r145, 4;
	add.s64 	%rd194, %rd185, %rd192;
	ld.const.u32 	%r440, [%rd194];
	setp.ne.s32 	%p187, %r440, 11;
	@%p187 bra 	$L__BB0_165;
	mul.wide.u32 	%rd195, %r145, 4;
	add.s64 	%rd197, %rd196, %rd195;
	ld.const.u32 	%r441, [%rd197];
	setp.ne.s32 	%p188, %r441, %r136;
	@%p188 bra 	$L__BB0_165;
	mul.wide.u32 	%rd198, %r667, 4;
	add.s64 	%rd199, %rd450, %rd198;
	mov.b32 	%r442, 11;
	st.local.u32 	[%rd199], %r442;
	add.s32 	%r667, %r667, 1;
	bra.uni 	$L__BB0_166;
$L__BB0_165:
	add.s32 	%r666, %r666, 1;
	setp.ne.s32 	%p189, %r666, %r139;
	@%p189 bra 	$L__BB0_161;
$L__BB0_166:
	mov.b32 	%r668, 0;
	mov.u64 	%rd203, CARD_RANKS;
	mov.u64 	%rd206, CARD_SUITS;
$L__BB0_167:
	mul.wide.u32 	%rd200, %r668, 4;
	add.s64 	%rd201, %rd15, %rd200;
	ld.global.u32 	%r150, [%rd201];
	setp.gt.u32 	%p190, %r150, 51;
	@%p190 bra 	$L__BB0_171;
	mul.wide.u32 	%rd202, %r150, 4;
	add.s64 	%rd204, %rd203, %rd202;
	ld.const.u32 	%r444, [%rd204];
	setp.ne.s32 	%p191, %r444, 10;
	@%p191 bra 	$L__BB0_171;
	mul.wide.u32 	%rd205, %r150, 4;
	add.s64 	%rd207, %rd206, %rd205;
	ld.const.u32 	%r445, [%rd207];
	setp.ne.s32 	%p192, %r445, %r136;
	@%p192 bra 	$L__BB0_171;
	mul.wide.u32 	%rd208, %r667, 4;
	add.s64 	%rd209, %rd450, %rd208;
	mov.b32 	%r446, 10;
	st.local.u32 	[%rd209], %r446;
	add.s32 	%r667, %r667, 1;
	bra.uni 	$L__BB0_172;
$L__BB0_171:
	add.s32 	%r668, %r668, 1;
	setp.ne.s32 	%p193, %r668, %r139;
	@%p193 bra 	$L__BB0_167;
$L__BB0_172:
	mov.b32 	%r670, 0;
	mov.u64 	%rd213, CARD_RANKS;
	mov.u64 	%rd216, CARD_SUITS;
$L__BB0_173:
	mul.wide.u32 	%rd210, %r670, 4;
	add.s64 	%rd211, %rd15, %rd210;
	ld.global.u32 	%r155, [%rd211];
	setp.gt.u32 	%p194, %r155, 51;
	@%p194 bra 	$L__BB0_177;
	mul.wide.u32 	%rd212, %r155, 4;
	add.s64 	%rd214, %rd213, %rd212;
	ld.const.u32 	%r448, [%rd214];
	setp.ne.s32 	%p195, %r448, 9;
	@%p195 bra 	$L__BB0_177;
	mul.wide.u32 	%rd215, %r155, 4;
	add.s64 	%rd217, %rd216, %rd215;
	ld.const.u32 	%r449, [%rd217];
	setp.ne.s32 	%p196, %r449, %r136;
	@%p196 bra 	$L__BB0_177;
	mul.wide.u32 	%rd218, %r667, 4;
	add.s64 	%rd219, %rd450, %rd218;
	mov.b32 	%r450, 9;
	st.local.u32 	[%rd219], %r450;
	add.s32 	%r667, %r667, 1;
	bra.uni 	$L__BB0_178;
$L__BB0_177:
	add.s32 	%r670, %r670, 1;
	setp.ne.s32 	%p197, %r670, %r139;
	@%p197 bra 	$L__BB0_173;
$L__BB0_178:
	mov.b32 	%r672, 0;
	mov.u64 	%rd223, CARD_RANKS;
	mov.u64 	%rd226, CARD_SUITS;
$L__BB0_179:
	mul.wide.u32 	%rd220, %r672, 4;
	add.s64 	%rd221, %rd15, %rd220;
	ld.global.u32 	%r160, [%rd221];
	setp.gt.u32 	%p198, %r160, 51;
	@%p198 bra 	$L__BB0_183;
	mul.wide.u32 	%rd222, %r160, 4;
	add.s64 	%rd224, %rd223, %rd222;
	ld.const.u32 	%r452, [%rd224];
	setp.ne.s32 	%p199, %r452, 8;
	@%p199 bra 	$L__BB0_183;
	mul.wide.u32 	%rd225, %r160, 4;
	add.s64 	%rd227, %rd226, %rd225;
	ld.const.u32 	%r453, [%rd227];
	setp.ne.s32 	%p200, %r453, %r136;
	@%p200 bra 	$L__BB0_183;
	mul.wide.u32 	%rd228, %r667, 4;
	add.s64 	%rd229, %rd450, %rd228;
	mov.b32 	%r454, 8;
	st.local.u32 	[%rd229], %r454;
	add.s32 	%r667, %r667, 1;
	bra.uni 	$L__BB0_184;
$L__BB0_183:
	add.s32 	%r672, %r672, 1;
	setp.ne.s32 	%p201, %r672, %r139;
	@%p201 bra 	$L__BB0_179;
$L__BB0_184:
	mov.b32 	%r674, 0;
	mov.u64 	%rd233, CARD_RANKS;
	mov.u64 	%rd236, CARD_SUITS;
$L__BB0_185:
	mul.wide.u32 	%rd230, %r674, 4;
	add.s64 	%rd231, %rd15, %rd230;
	ld.global.u32 	%r165, [%rd231];
	setp.gt.u32 	%p202, %r165, 51;
	@%p202 bra 	$L__BB0_189;
	mul.wide.u32 	%rd232, %r165, 4;
	add.s64 	%rd234, %rd233, %rd232;
	ld.const.u32 	%r456, [%rd234];
	setp.ne.s32 	%p203, %r456, 7;
	@%p203 bra 	$L__BB0_189;
	mul.wide.u32 	%rd235, %r165, 4;
	add.s64 	%rd237, %rd236, %rd235;
	ld.const.u32 	%r457, [%rd237];
	setp.ne.s32 	%p204, %r457, %r136;
	@%p204 bra 	$L__BB0_189;
	mul.wide.u32 	%rd238, %r667, 4;
	add.s64 	%rd239, %rd450, %rd238;
	mov.b32 	%r458, 7;
	st.local.u32 	[%rd239], %r458;
	add.s32 	%r667, %r667, 1;
	bra.uni 	$L__BB0_190;
$L__BB0_189:
	add.s32 	%r674, %r674, 1;
	setp.ne.s32 	%p205, %r674, %r139;
	@%p205 bra 	$L__BB0_185;
$L__BB0_190:
	mov.b32 	%r676, 0;
	mov.u64 	%rd243, CARD_RANKS;
	mov.u64 	%rd246, CARD_SUITS;
$L__BB0_191:
	mul.wide.u32 	%rd240, %r676, 4;
	add.s64 	%rd241, %rd15, %rd240;
	ld.global.u32 	%r170, [%rd241];
	setp.gt.u32 	%p206, %r170, 51;
	@%p206 bra 	$L__BB0_195;
	mul.wide.u32 	%rd242, %r170, 4;
	add.s64 	%rd244, %rd243, %rd242;
	ld.const.u32 	%r460, [%rd244];
	setp.ne.s32 	%p207, %r460, 6;
	@%p207 bra 	$L__BB0_195;
	mul.wide.u32 	%rd245, %r170, 4;
	add.s64 	%rd247, %rd246, %rd245;
	ld.const.u32 	%r461, [%rd247];
	setp.ne.s32 	%p208, %r461, %r136;
	@%p208 bra 	$L__BB0_195;
	mul.wide.u32 	%rd248, %r667, 4;
	add.s64 	%rd249, %rd450, %rd248;
	mov.b32 	%r462, 6;
	st.local.u32 	[%rd249], %r462;
	add.s32 	%r667, %r667, 1;
	bra.uni 	$L__BB0_196;
$L__BB0_195:
	add.s32 	%r676, %r676, 1;
	setp.ne.s32 	%p209, %r676, %r139;
	@%p209 bra 	$L__BB0_191;
$L__BB0_196:
	mov.b32 	%r678, 0;
	mov.u64 	%rd253, CARD_RANKS;
	mov.u64 	%rd256, CARD_SUITS;
$L__BB0_197:
	mul.wide.u32 	%rd250, %r678, 4;
	add.s64 	%rd251, %rd15, %rd250;
	ld.global.u32 	%r175, [%rd251];
	setp.gt.u32 	%p210, %r175, 51;
	@%p210 bra 	$L__BB0_201;
	mul.wide.u32 	%rd252, %r175, 4;
	add.s64 	%rd254, %rd253, %rd252;
	ld.const.u32 	%r464, [%rd254];
	setp.ne.s32 	%p211, %r464, 5;
	@%p211 bra 	$L__BB0_201;
	mul.wide.u32 	%rd255, %r175, 4;
	add.s64 	%rd257, %rd256, %rd255;
	ld.const.u32 	%r465, [%rd257];
	setp.ne.s32 	%p212, %r465, %r136;
	@%p212 bra 	$L__BB0_201;
	mul.wide.u32 	%rd258, %r667, 4;
	add.s64 	%rd259, %rd450, %rd258;
	mov.b32 	%r466, 5;
	st.local.u32 	[%rd259], %r466;
	add.s32 	%r667, %r667, 1;
	bra.uni 	$L__BB0_202;
$L__BB0_201:
	add.s32 	%r678, %r678, 1;
	setp.ne.s32 	%p213, %r678, %r139;
	@%p213 bra 	$L__BB0_197;
$L__BB0_202:
	mov.b32 	%r680, 0;
	mov.u64 	%rd263, CARD_RANKS;
	mov.u64 	%rd266, CARD_SUITS;
$L__BB0_203:
	mul.wide.u32 	%rd260, %r680, 4;
	add.s64 	%rd261, %rd15, %rd260;
	ld.global.u32 	%r180, [%rd261];
	setp.gt.u32 	%p214, %r180, 51;
	@%p214 bra 	$L__BB0_207;
	mul.wide.u32 	%rd262, %r180, 4;
	add.s64 	%rd264, %rd263, %rd262;
	ld.const.u32 	%r468, [%rd264];
	setp.ne.s32 	%p215, %r468, 4;
	@%p215 bra 	$L__BB0_207;
	mul.wide.u32 	%rd265, %r180, 4;
	add.s64 	%rd267, %rd266, %rd265;
	ld.const.u32 	%r469, [%rd267];
	setp.ne.s32 	%p216, %r469, %r136;
	@%p216 bra 	$L__BB0_207;
	mul.wide.u32 	%rd268, %r667, 4;
	add.s64 	%rd269, %rd450, %rd268;
	mov.b32 	%r470, 4;
	st.local.u32 	[%rd269], %r470;
	add.s32 	%r667, %r667, 1;
	bra.uni 	$L__BB0_208;
$L__BB0_207:
	add.s32 	%r680, %r680, 1;
	setp.ne.s32 	%p217, %r680, %r139;
	@%p217 bra 	$L__BB0_203;
$L__BB0_208:
	mov.b32 	%r682, 0;
	mov.u64 	%rd273, CARD_RANKS;
	mov.u64 	%rd276, CARD_SUITS;
$L__BB0_209:
	mul.wide.u32 	%rd270, %r682, 4;
	add.s64 	%rd271, %rd15, %rd270;
	ld.global.u32 	%r185, [%rd271];
	setp.gt.u32 	%p218, %r185, 51;
	@%p218 bra 	$L__BB0_213;
	mul.wide.u32 	%rd272, %r185, 4;
	add.s64 	%rd274, %rd273, %rd272;
	ld.const.u32 	%r472, [%rd274];
	setp.ne.s32 	%p219, %r472, 3;
	@%p219 bra 	$L__BB0_213;
	mul.wide.u32 	%rd275, %r185, 4;
	add.s64 	%rd277, %rd276, %rd275;
	ld.const.u32 	%r473, [%rd277];
	setp.ne.s32 	%p220, %r473, %r136;
	@%p220 bra 	$L__BB0_213;
	mul.wide.u32 	%rd278, %r667, 4;
	add.s64 	%rd279, %rd450, %rd278;
	mov.b32 	%r474, 3;
	st.local.u32 	[%rd279], %r474;
	add.s32 	%r667, %r667, 1;
	bra.uni 	$L__BB0_214;
$L__BB0_213:
	add.s32 	%r682, %r682, 1;
	setp.ne.s32 	%p221, %r682, %r139;
	@%p221 bra 	$L__BB0_209;
$L__BB0_214:
	mov.b32 	%r684, 0;
	mov.u64 	%rd283, CARD_RANKS;
	mov.u64 	%rd286, CARD_SUITS;
$L__BB0_215:
	mul.wide.u32 	%rd280, %r684, 4;
	add.s64 	%rd281, %rd15, %rd280;
	ld.global.u32 	%r190, [%rd281];
	setp.gt.u32 	%p222, %r190, 51;
	@%p222 bra 	$L__BB0_219;
	mul.wide.u32 	%rd282, %r190, 4;
	add.s64 	%rd284, %rd283, %rd282;
	ld.const.u32 	%r476, [%rd284];
	setp.ne.s32 	%p223, %r476, 2;
	@%p223 bra 	$L__BB0_219;
	mul.wide.u32 	%rd285, %r190, 4;
	add.s64 	%rd287, %rd286, %rd285;
	ld.const.u32 	%r477, [%rd287];
	setp.ne.s32 	%p224, %r477, %r136;
	@%p224 bra 	$L__BB0_219;
	mul.wide.u32 	%rd288, %r667, 4;
	add.s64 	%rd289, %rd450, %rd288;
	mov.b32 	%r478, 2;
	st.local.u32 	[%rd289], %r478;
	add.s32 	%r667, %r667, 1;
	bra.uni 	$L__BB0_220;
$L__BB0_219:
	add.s32 	%r684, %r684, 1;
	setp.ne.s32 	%p225, %r684, %r139;
	@%p225 bra 	$L__BB0_215;
$L__BB0_220:
	mov.b32 	%r686, 0;
	mov.u64 	%rd293, CARD_RANKS;
	mov.u64 	%rd296, CARD_SUITS;
$L__BB0_221:
	mul.wide.u32 	%rd290, %r686, 4;
	add.s64 	%rd291, %rd15, %rd290;
	ld.global.u32 	%r195, [%rd291];
	setp.gt.u32 	%p226, %r195, 51;
	@%p226 bra 	$L__BB0_225;
	mul.wide.u32 	%rd292, %r195, 4;
	add.s64 	%rd294, %rd293, %rd292;
	ld.const.u32 	%r480, [%rd294];
	setp.ne.s32 	%p227, %r480, 1;
	@%p227 bra 	$L__BB0_225;
	mul.wide.u32 	%rd295, %r195, 4;
	add.s64 	%rd297, %rd296, %rd295;
	ld.const.u32 	%r481, [%rd297];
	setp.ne.s32 	%p228, %r481, %r136;
	@%p228 bra 	$L__BB0_225;
	mul.wide.u32 	%rd298, %r667, 4;
	add.s64 	%rd299, %rd450, %rd298;
	mov.b32 	%r482, 1;
	st.local.u32 	[%rd299], %r482;
	add.s32 	%r667, %r667, 1;
	bra.uni 	$L__BB0_226;
$L__BB0_225:
	add.s32 	%r686, %r686, 1;
	setp.ne.s32 	%p229, %r686, %r139;
	@%p229 bra 	$L__BB0_221;
$L__BB0_226:
	mov.b32 	%r688, 0;
	mov.u64 	%rd303, CARD_RANKS;
	mov.u64 	%rd306, CARD_SUITS;
$L__BB0_227:
	mul.wide.u32 	%rd300, %r688, 4;
	add.s64 	%rd301, %rd15, %rd300;
	ld.global.u32 	%r200, [%rd301];
	setp.gt.u32 	%p230, %r200, 51;
	@%p230 bra 	$L__BB0_231;
	mul.wide.u32 	%rd302, %r200, 4;
	add.s64 	%rd304, %rd303, %rd302;
	ld.const.u32 	%r484, [%rd304];
	setp.ne.s32 	%p231, %r484, 0;
	@%p231 bra 	$L__BB0_231;
	mul.wide.u32 	%rd305, %r200, 4;
	add.s64 	%rd307, %rd306, %rd305;
	ld.const.u32 	%r485, [%rd307];
	setp.ne.s32 	%p232, %r485, %r136;
	@%p232 bra 	$L__BB0_231;
	mul.wide.u32 	%rd308, %r667, 4;
	add.s64 	%rd309, %rd450, %rd308;
	mov.b32 	%r486, 0;
	st.local.u32 	[%rd309], %r486;
	add.s32 	%r667, %r667, 1;
	bra.uni 	$L__BB0_232;
$L__BB0_231:
	add.s32 	%r688, %r688, 1;
	setp.ne.s32 	%p233, %r688, %r139;
	@%p233 bra 	$L__BB0_227;
$L__BB0_232:
	setp.gt.s32 	%p234, %r667, 4;
	@%p234 bra 	$L__BB0_233;
	bra.uni 	$L__BB0_246;
$L__BB0_233:
	mov.b32 	%r487, 0;
	st.local.u32 	[%rd2], %r487;
	st.local.u32 	[%rd2+4], %r487;
	st.local.u32 	[%rd2+8], %r487;
	st.local.u32 	[%rd2+12], %r487;
	st.local.u32 	[%rd2+16], %r487;
	st.local.u32 	[%rd2+20], %r487;
	st.local.u32 	[%rd2+24], %r487;
	st.local.u32 	[%rd2+28], %r487;
	st.local.u32 	[%rd2+32], %r487;
	st.local.u32 	[%rd2+36], %r487;
	st.local.u32 	[%rd2+40], %r487;
	st.local.u32 	[%rd2+44], %r487;
	st.local.u32 	[%rd2+48], %r487;
	neg.s32 	%r690, %r667;
$L__BB0_234:
	ld.local.u32 	%r488, [%rd450];
	mul.wide.s32 	%rd310, %r488, 4;
	add.s64 	%rd311, %rd2, %rd310;
	mov.b32 	%r489, 1;
	st.local.u32 	[%rd311], %r489;
	add.s32 	%r690, %r690, 1;
	setp.eq.s32 	%p235, %r690, 0;
	add.s64 	%rd450, %rd450, 4;
	@%p235 bra 	$L__BB0_235;
	bra.uni 	$L__BB0_234;
$L__BB0_235:
	ld.local.u32 	%r208, [%rd2+32];
	setp.ne.s32 	%p236, %r208, 0;
	ld.local.u32 	%r491, [%rd2+36];
	setp.ne.s32 	%p237, %r491, 0;
	and.pred  	%p238, %p236, %p237;
	ld.local.u32 	%r492, [%rd2+40];
	setp.ne.s32 	%p239, %r492, 0;
	and.pred  	%p240, %p238, %p239;
	ld.local.u32 	%r493, [%rd2+44];
	setp.ne.s32 	%p241, %r493, 0;
	and.pred  	%p242, %p240, %p241;
	ld.local.u32 	%r494, [%rd2+48];
	setp.ne.s32 	%p243, %r494, 0;
	and.pred  	%p5, %p242, %p243;
	mov.b32 	%r691, 12;
	@%p5 bra 	$L__BB0_359;
	ld.local.u32 	%r213, [%rd2+28];
	setp.ne.s32 	%p244, %r213, 0;
	setp.ne.s32 	%p245, %r208, 0;
	and.pred  	%p246, %p244, %p245;
	setp.ne.s32 	%p247, %r491, 0;
	and.pred  	%p248, %p246, %p247;
	setp.ne.s32 	%p249, %r492, 0;
	and.pred  	%p250, %p248, %p249;
	setp.ne.s32 	%p251, %r493, 0;
	mov.b32 	%r691, 11;
	and.pred  	%p252, %p250, %p251;
	@%p252 bra 	$L__BB0_359;
	setp.ne.s32 	%p253, %r492, 0;
	setp.ne.s32 	%p254, %r491, 0;
	setp.ne.s32 	%p255, %r208, 0;
	setp.ne.s32 	%p256, %r213, 0;
	ld.local.u32 	%r214, [%rd2+24];
	setp.ne.s32 	%p257, %r214, 0;
	and.pred  	%p258, %p257, %p256;
	and.pred  	%p259, %p258, %p255;
	and.pred  	%p260, %p259, %p254;
	mov.b32 	%r691, 10;
	and.pred  	%p261, %p260, %p253;
	@%p261 bra 	$L__BB0_359;
	setp.ne.s32 	%p262, %r214, 0;
	setp.ne.s32 	%p263, %r491, 0;
	setp.ne.s32 	%p264, %r208, 0;
	setp.ne.s32 	%p265, %r213, 0;
	ld.local.u32 	%r215, [%rd2+20];
	setp.ne.s32 	%p266, %r215, 0;
	and.pred  	%p267, %p266, %p262;
	and.pred  	%p268, %p267, %p265;
	and.pred  	%p269, %p268, %p264;
	mov.b32 	%r691, 9;
	and.pred  	%p270, %p269, %p263;
	@%p270 bra 	$L__BB0_359;
	setp.ne.s32 	%p271, %r215, 0;
	setp.ne.s32 	%p272, %r214, 0;
	setp.ne.s32 	%p273, %r208, 0;
	setp.ne.s32 	%p274, %r213, 0;
	ld.local.u32 	%r216, [%rd2+16];
	setp.ne.s32 	%p275, %r216, 0;
	and.pred  	%p276, %p275, %p271;
	and.pred  	%p277, %p276, %p272;
	and.pred  	%p278, %p277, %p274;
	mov.b32 	%r691, 8;
	and.pred  	%p279, %p278, %p273;
	@%p279 bra 	$L__BB0_359;
	setp.ne.s32 	%p280, %r216, 0;
	setp.ne.s32 	%p281, %r215, 0;
	setp.ne.s32 	%p282, %r214, 0;
	setp.ne.s32 	%p283, %r213, 0;
	ld.local.u32 	%r217, [%rd2+12];
	setp.ne.s32 	%p284, %r217, 0;
	and.pred  	%p285, %p284, %p280;
	and.pred  	%p286, %p285, %p281;
	and.pred  	%p287, %p286, %p282;
	mov.b32 	%r691, 7;
	and.pred  	%p288, %p287, %p283;
	@%p288 bra 	$L__BB0_359;
	setp.ne.s32 	%p289, %r217, 0;
	setp.ne.s32 	%p290, %r216, 0;
	setp.ne.s32 	%p291, %r215, 0;
	setp.ne.s32 	%p292, %r214, 0;
	ld.local.u32 	%r218, [%rd2+8];
	setp.ne.s32 	%p293, %r218, 0;
	and.pred  	%p294, %p293, %p289;
	and.pred  	%p295, %p294, %p290;
	and.pred  	%p296, %p295, %p291;
	mov.b32 	%r691, 6;
	and.pred  	%p297, %p296, %p292;
	@%p297 bra 	$L__BB0_359;
	setp.ne.s32 	%p298, %r218, 0;
	setp.ne.s32 	%p299, %r217, 0;
	setp.ne.s32 	%p300, %r216, 0;
	setp.ne.s32 	%p301, %r215, 0;
	ld.local.u32 	%r219, [%rd2+4];
	setp.ne.s32 	%p302, %r219, 0;
	and.pred  	%p303, %p302, %p298;
	and.pred  	%p304, %p303, %p299;
	and.pred  	%p305, %p304, %p300;
	mov.b32 	%r691, 5;
	and.pred  	%p306, %p305, %p301;
	@%p306 bra 	$L__BB0_359;
	setp.ne.s32 	%p307, %r219, 0;
	setp.ne.s32 	%p308, %r218, 0;
	setp.ne.s32 	%p309, %r217, 0;
	setp.ne.s32 	%p310, %r216, 0;
	ld.local.u32 	%r220, [%rd2];
	setp.ne.s32 	%p311, %r220, 0;
	and.pred  	%p312, %p311, %p307;
	and.pred  	%p313, %p312, %p308;
	and.pred  	%p314, %p313, %p309;
	mov.b32 	%r691, 4;
	and.pred  	%p315, %p314, %p310;
	@%p315 bra 	$L__BB0_359;
	min.s32 	%r504, %r494, %r220;
	min.s32 	%r505, %r504, %r219;
	min.s32 	%r506, %r505, %r218;
	min.s32 	%r507, %r506, %r217;
	setp.lt.s32 	%p316, %r507, 1;
	mov.b32 	%r691, 3;
	@%p316 bra 	$L__BB0_246;
$L__BB0_245:
	mad.lo.s32 	%r720, %r691, 1000, 8000000;
	bra.uni 	$L__BB0_357;
$L__BB0_246:
	setp.lt.s32 	%p317, %r614, 1;
	@%p317 bra 	$L__BB0_251;
	ld.local.u32 	%r223, [%rd3];
	setp.lt.s32 	%p392, %r621, 1;
	@%p392 bra 	$L__BB0_249;
	ld.local.u32 	%r693, [%rd6];
	bra.uni 	$L__BB0_250;
$L__BB0_249:
	setp.gt.s32 	%p393, %r615, 0;
	ld.local.u32 	%r599, [%rd4];
	ld.local.u32 	%r600, [%rd5];
	selp.b32 	%r693, %r599, %r600, %p393;
$L__BB0_250:
	mad.lo.s32 	%r601, %r223, 1000, %r693;
	add.s32 	%r720, %r601, 7000000;
	bra.uni 	$L__BB0_357;
$L__BB0_251:
	min.s32 	%r510, %r615, %r616;
	setp.lt.s32 	%p318, %r510, 1;
	@%p318 bra 	$L__BB0_253;
	ld.local.u32 	%r596, [%rd4];
	ld.local.u32 	%r597, [%rd5];
	mad.lo.s32 	%r598, %r596, 1000, %r597;
	add.s32 	%r720, %r598, 6000000;
	bra.uni 	$L__BB0_357;
$L__BB0_253:
	setp.lt.s32 	%p319, %r615, 2;
	@%p319 bra 	$L__BB0_255;
	ld.local.v2.u32 	{%r593, %r594}, [%rd4];
	mad.lo.s32 	%r595, %r593, 1000, %r594;
	add.s32 	%r720, %r595, 6000000;
	bra.uni 	$L__BB0_357;
$L__BB0_255:
	@%p2 bra 	$L__BB0_340;
	max.s32 	%r230, %r3, 1;
	mov.b32 	%r694, 0;
	mov.u64 	%rd315, CARD_RANKS;
	mov.u64 	%rd318, CARD_SUITS;
$L__BB0_257:
	mul.wide.u32 	%rd312, %r694, 4;
	add.s64 	%rd313, %rd15, %rd312;
	ld.global.u32 	%r232, [%rd313];
	setp.gt.u32 	%p320, %r232, 51;
	@%p320 bra 	$L__BB0_261;
	mul.wide.u32 	%rd314, %r232, 4;
	add.s64 	%rd316, %rd315, %rd314;
	ld.const.u32 	%r512, [%rd316];
	setp.ne.s32 	%p321, %r512, 12;
	@%p321 bra 	$L__BB0_261;
	add.s64 	%rd319, %rd318, %rd314;
	ld.const.u32 	%r513, [%rd319];
	setp.ne.s32 	%p322, %r513, %r136;
	@%p322 bra 	$L__BB0_261;
	mov.b32 	%r515, 12;
	st.local.u32 	[%rd2], %r515;
	mov.b32 	%r697, 1;
	bra.uni 	$L__BB0_262;
$L__BB0_261:
	add.s32 	%r694, %r694, 1;
	setp.ne.s32 	%p323, %r694, %r230;
	mov.b32 	%r697, 0;
	@%p323 bra 	$L__BB0_257;
$L__BB0_262:
	mov.b32 	%r696, 0;
$L__BB0_263:
	mul.wide.u32 	%rd320, %r696, 4;
	add.s64 	%rd321, %rd15, %rd320;
	ld.global.u32 	%r236, [%rd321];
	setp.gt.u32 	%p324, %r236, 51;
	@%p324 bra 	$L__BB0_267;
	mul.wide.u32 	%rd322, %r236, 4;
	add.s64 	%rd324, %rd315, %rd322;
	ld.const.u32 	%r518, [%rd324];
	setp.ne.s32 	%p325, %r518, 11;
	@%p325 bra 	$L__BB0_267;
	add.s64 	%rd327, %rd318, %rd322;
	ld.const.u32 	%r519, [%rd327];
	setp.ne.s32 	%p326, %r519, %r136;
	@%p326 bra 	$L__BB0_267;
	mul.wide.u32 	%rd328, %r697, 4;
	add.s64 	%rd329, %rd2, %rd328;
	mov.b32 	%r520, 11;
	st.local.u32 	[%rd329], %r520;
	add.s32 	%r697, %r697, 1;
	bra.uni 	$L__BB0_268;
$L__BB0_267:
	add.s32 	%r696, %r696, 1;
	setp.ne.s32 	%p327, %r696, %r230;
	@%p327 bra 	$L__BB0_263;
$L__BB0_268:
	mov.b32 	%r698, 0;
$L__BB0_269:
	mul.wide.u32 	%rd330, %r698, 4;
	add.s64 	%rd331, %rd15, %rd330;
	ld.global.u32 	%r241, [%rd331];
	setp.gt.u32 	%p328, %r241, 51;
	@%p328 bra 	$L__BB0_273;
	mul.wide.u32 	%rd332, %r241, 4;
	add.s64 	%rd334, %rd315, %rd332;
	ld.const.u32 	%r522, [%rd334];
	setp.ne.s32 	%p329, %r522, 10;
	@%p329 bra 	$L__BB0_273;
	add.s64 	%rd337, %rd318, %rd332;
	ld.const.u32 	%r523, [%rd337];
	setp.ne.s32 	%p330, %r523, %r136;
	@%p330 bra 	$L__BB0_273;
	mul.wide.u32 	%rd338, %r697, 4;
	add.s64 	%rd339, %rd2, %rd338;
	mov.b32 	%r524, 10;
	st.local.u32 	[%rd339], %r524;
	add.s32 	%r697, %r697, 1;
	bra.uni 	$L__BB0_274;
$L__BB0_273:
	add.s32 	%r698, %r698, 1;
	setp.ne.s32 	%p331, %r698, %r230;
	@%p331 bra 	$L__BB0_269;
$L__BB0_274:
	mov.b32 	%r700, 0;
$L__BB0_275:
	mul.wide.u32 	%rd340, %r700, 4;
	add.s64 	%rd341, %rd15, %rd340;
	ld.global.u32 	%r246, [%rd341];
	setp.gt.u32 	%p332, %r246, 51;
	@%p332 bra 	$L__BB0_279;
	mul.wide.u32 	%rd342, %r246, 4;
	add.s64 	%rd344, %rd315, %rd342;
	ld.const.u32 	%r526, [%rd344];
	setp.ne.s32 	%p333, %r526, 9;
	@%p333 bra 	$L__BB0_279;
	add.s64 	%rd347, %rd318, %rd342;
	ld.const.u32 	%r527, [%rd347];
	setp.ne.s32 	%p334, %r527, %r136;
	@%p334 bra 	$L__BB0_279;
	mul.wide.u32 	%rd348, %r697, 4;
	add.s64 	%rd349, %rd2, %rd348;
	mov.b32 	%r528, 9;
	st.local.u32 	[%rd349], %r528;
	add.s32 	%r697, %r697, 1;
	bra.uni 	$L__BB0_280;
$L__BB0_279:
	add.s32 	%r700, %r700, 1;
	setp.ne.s32 	%p335, %r700, %r230;
	@%p335 bra 	$L__BB0_275;
$L__BB0_280:
	mov.b32 	%r702, 0;
$L__BB0_281:
	mul.wide.u32 	%rd350, %r702, 4;
	add.s64 	%rd351, %rd15, %rd350;
	ld.global.u32 	%r251, [%rd351];
	setp.gt.u32 	%p336, %r251, 51;
	@%p336 bra 	$L__BB0_285;
	mul.wide.u32 	%rd352, %r251, 4;
	add.s64 	%rd354, %rd315, %rd352;
	ld.const.u32 	%r530, [%rd354];
	setp.ne.s32 	%p337, %r530, 8;
	@%p337 bra 	$L__BB0_285;
	add.s64 	%rd357, %rd318, %rd352;
	ld.const.u32 	%r531, [%rd357];
	setp.ne.s32 	%p338, %r531, %r136;
	@%p338 bra 	$L__BB0_285;
	mul.wide.u32 	%rd358, %r697, 4;
	add.s64 	%rd359, %rd2, %rd358;
	mov.b32 	%r532, 8;
	st.local.u32 	[%rd359], %r532;
	add.s32 	%r697, %r697, 1;
	bra.uni 	$L__BB0_286;
$L__BB0_285:
	add.s32 	%r702, %r702, 1;
	setp.ne.s32 	%p339, %r702, %r230;
	@%p339 bra 	$L__BB0_281;
$L__BB0_286:
	mov.b32 	%r704, 0;
$L__BB0_287:
	mul.wide.u32 	%rd360, %r704, 4;
	add.s64 	%rd361, %rd15, %rd360;
	ld.global.u32 	%r256, [%rd361];
	setp.gt.u32 	%p340, %r256, 51;
	@%p340 bra 	$L__BB0_291;
	mul.wide.u32 	%rd362, %r256, 4;
	add.s64 	%rd364, %rd315, %rd362;
	ld.const.u32 	%r534, [%rd364];
	setp.ne.s32 	%p341, %r534, 7;
	@%p341 bra 	$L__BB0_291;
	add.s64 	%rd367, %rd318, %rd362;
	ld.const.u32 	%r535, [%rd367];
	setp.ne.s32 	%p342, %r535, %r136;
	@%p342 bra 	$L__BB0_291;
	mul.wide.u32 	%rd368, %r697, 4;
	add.s64 	%rd369, %rd2, %rd368;
	mov.b32 	%r536, 7;
	st.local.u32 	[%rd369], %r536;
	add.s32 	%r697, %r697, 1;
	bra.uni 	$L__BB0_292;
$L__BB0_291:
	add.s32 	%r704, %r704, 1;
	setp.ne.s32 	%p343, %r704, %r230;
	@%p343 bra 	$L__BB0_287;
$L__BB0_292:
	mov.b32 	%r706, 0;
$L__BB0_293:
	mul.wide.u32 	%rd370, %r706, 4;
	add.s64 	%rd371, %rd15, %rd370;
	ld.global.u32 	%r261, [%rd371];
	setp.gt.u32 	%p344, %r261, 51;
	@%p344 bra 	$L__BB0_297;
	mul.wide.u32 	%rd372, %r261, 4;
	add.s64 	%rd374, %rd315, %rd372;
	ld.const.u32 	%r538, [%rd374];
	setp.ne.s32 	%p345, %r538, 6;
	@%p345 bra 	$L__BB0_297;
	add.s64 	%rd377, %rd318, %rd372;
	ld.const.u32 	%r539, [%rd377];
	setp.ne.s32 	%p346, %r539, %r136;
	@%p346 bra 	$L__BB0_297;
	mul.wide.u32 	%rd378, %r697, 4;
	add.s64 	%rd379, %rd2, %rd378;
	mov.b32 	%r540, 6;
	st.local.u32 	[%rd379], %r540;
	add.s32 	%r697, %r697, 1;
	bra.uni 	$L__BB0_298;
$L__BB0_297:
	add.s32 	%r706, %r706, 1;
	setp.ne.s32 	%p347, %r706, %r230;
	@%p347 bra 	$L__BB0_293;
$L__BB0_298:
	mov.b32 	%r708, 0;
$L__BB0_299:
	mul.wide.u32 	%rd380, %r708, 4;
	add.s64 	%rd381, %rd15, %rd380;
	ld.global.u32 	%r266, [%rd381];
	setp.gt.u32 	%p348, %r266, 51;
	@%p348 bra 	$L__BB0_303;
	mul.wide.u32 	%rd382, %r266, 4;
	add.s64 	%rd384, %rd315, %rd382;
	ld.const.u32 	%r542, [%rd384];
	setp.ne.s32 	%p349, %r542, 5;
	@%p349 bra 	$L__BB0_303;
	add.s64 	%rd387, %rd318, %rd382;
	ld.const.u32 	%r543, [%rd387];
	setp.ne.s32 	%p350, %r543, %r136;
	@%p350 bra 	$L__BB0_303;
	mul.wide.u32 	%rd388, %r697, 4;
	add.s64 	%rd389, %rd2, %rd388;
	mov.b32 	%r544, 5;
	st.local.u32 	[%rd389], %r544;
	add.s32 	%r697, %r697, 1;
	bra.uni 	$L__BB0_304;
$L__BB0_303:
	add.s32 	%r708, %r708, 1;
	setp.ne.s32 	%p351, %r708, %r230;
	@%p351 bra 	$L__BB0_299;
$L__BB0_304:
	mov.b32 	%r710, 0;
$L__BB0_305:
	mul.wide.u32 	%rd390, %r710, 4;
	add.s64 	%rd391, %rd15, %rd390;
	ld.global.u32 	%r271, [%rd391];
	setp.gt.u32 	%p352, %r271, 51;
	@%p352 bra 	$L__BB0_309;
	mul.wide.u32 	%rd392, %r271, 4;
	add.s64 	%rd394, %rd315, %rd392;
	ld.const.u32 	%r546, [%rd394];
	setp.ne.s32 	%p353, %r546, 4;
	@%p353 bra 	$L__BB0_309;
	add.s64 	%rd397, %rd318, %rd392;
	ld.const.u32 	%r547, [%rd397];
	setp.ne.s32 	%p354, %r547, %r136;
	@%p354 bra 	$L__BB0_309;
	mul.wide.u32 	%rd398, %r697, 4;
	add.s64 	%rd399, %rd2, %rd398;
	mov.b32 	%r548, 4;
	st.local.u32 	[%rd399], %r548;
	add.s32 	%r697, %r697, 1;
	bra.uni 	$L__BB0_310;
$L__BB0_309:
	add.s32 	%r710, %r710, 1;
	setp.ne.s32 	%p355, %r710, %r230;
	@%p355 bra 	$L__BB0_305;
$L__BB0_310:
	mov.b32 	%r712, 0;
$L__BB0_311:
	mul.wide.u32 	%rd400, %r712, 4;
	add.s64 	%rd401, %rd15, %rd400;
	ld.global.u32 	%r276, [%rd401];
	setp.gt.u32 	%p356, %r276, 51;
	@%p356 bra 	$L__BB0_315;
	mul.wide.u32 	%rd402, %r276, 4;
	add.s64 	%rd404, %rd315, %rd402;
	ld.const.u32 	%r550, [%rd404];
	setp.ne.s32 	%p357, %r550, 3;
	@%p357 bra 	$L__BB0_315;
	add.s64 	%rd407, %rd318, %rd402;
	ld.const.u32 	%r551, [%rd407];
	setp.ne.s32 	%p358, %r551, %r136;
	@%p358 bra 	$L__BB0_315;
	mul.wide.u32 	%rd408, %r697, 4;
	add.s64 	%rd409, %rd2, %rd408;
	mov.b32 	%r552, 3;
	st.local.u32 	[%rd409], %r552;
	add.s32 	%r697, %r697, 1;
	bra.uni 	$L__BB0_316;
$L__BB0_315:
	add.s32 	%r712, %r712, 1;
	setp.ne.s32 	%p359, %r712, %r230;
	@%p359 bra 	$L__BB0_311;
$L__BB0_316:
	mov.b32 	%r714, 0;
$L__BB0_317:
	mul.wide.u32 	%rd410, %r714, 4;
	add.s64 	%rd411, %rd15, %rd410;
	ld.global.u32 	%r281, [%rd411];
	setp.gt.u32 	%p360, %r281, 51;
	@%p360 bra 	$L__BB0_321;
	mul.wide.u32 	%rd412, %r281, 4;
	add.s64 	%rd414, %rd315, %rd412;
	ld.const.u32 	%r554, [%rd414];
	setp.ne.s32 	%p361, %r554, 2;
	@%p361 bra 	$L__BB0_321;
	add.s64 	%rd417, %rd318, %rd412;
	ld.const.u32 	%r555, [%rd417];
	setp.ne.s32 	%p362, %r555, %r136;
	@%p362 bra 	$L__BB0_321;
	mul.wide.u32 	%rd418, %r697, 4;
	add.s64 	%rd419, %rd2, %rd418;
	mov.b32 	%r556, 2;
	st.local.u32 	[%rd419], %r556;
	add.s32 	%r697, %r697, 1;
	bra.uni 	$L__BB0_322;
$L__BB0_321:
	add.s32 	%r714, %r714, 1;
	setp.ne.s32 	%p363, %r714, %r230;
	@%p363 bra 	$L__BB0_317;
$L__BB0_322:
	mov.b32 	%r716, 0;
$L__BB0_323:
	mul.wide.u32 	%rd420, %r716, 4;
	add.s64 	%rd421, %rd15, %rd420;
	ld.global.u32 	%r286, [%rd421];
	setp.gt.u32 	%p364, %r286, 51;
	@%p364 bra 	$L__BB0_327;
	mul.wide.u32 	%rd422, %r286, 4;
	add.s64 	%rd424, %rd315, %rd422;
	ld.const.u32 	%r558, [%rd424];
	setp.ne.s32 	%p365, %r558, 1;
	@%p365 bra 	$L__BB0_327;
	add.s64 	%rd427, %rd318, %rd422;
	ld.const.u32 	%r559, [%rd427];
	setp.ne.s32 	%p366, %r559, %r136;
	@%p366 bra 	$L__BB0_327;
	mul.wide.u32 	%rd428, %r697, 4;
	add.s64 	%rd429, %rd2, %rd428;
	mov.b32 	%r560, 1;
	st.local.u32 	[%rd429], %r560;
	add.s32 	%r697, %r697, 1;
	bra.uni 	$L__BB0_328;
$L__BB0_327:
	add.s32 	%r716, %r716, 1;
	setp.ne.s32 	%p367, %r716, %r230;
	@%p367 bra 	$L__BB0_323;
$L__BB0_328:
	mov.b32 	%r718, 0;
$L__BB0_329:
	mul.wide.u32 	%rd430, %r718, 4;
	add.s64 	%rd431, %rd15, %rd430;
	ld.global.u32 	%r291, [%rd431];
	setp.gt.u32 	%p368, %r291, 51;
	@%p368 bra 	$L__BB0_333;
	mul.wide.u32 	%rd432, %r291, 4;
	add.s64 	%rd434, %rd315, %rd432;
	ld.const.u32 	%r562, [%rd434];
	setp.ne.s32 	%p369, %r562, 0;
	@%p369 bra 	$L__BB0_333;
	add.s64 	%rd437, %rd318, %rd432;
	ld.const.u32 	%r563, [%rd437];
	setp.ne.s32 	%p370, %r563, %r136;
	@%p370 bra 	$L__BB0_333;
	mul.wide.u32 	%rd438, %r697, 4;
	add.s64 	%rd439, %rd2, %rd438;
	mov.b32 	%r564, 0;
	st.local.u32 	[%rd439], %r564;
	add.s32 	%r697, %r697, 1;
	bra.uni 	$L__BB0_334;
$L__BB0_333:
	add.s32 	%r718, %r718, 1;
	setp.ne.s32 	%p371, %r718, %r230;
	@%p371 bra 	$L__BB0_329;
$L__BB0_334:
	setp.lt.s32 	%p372, %r697, 1;
	mov.b32 	%r720, 5000000;
	@%p372 bra 	$L__BB0_357;
	ld.local.u32 	%r566, [%rd2];
	mad.lo.s32 	%r720, %r566, 1000, 5000000;
	setp.eq.s32 	%p373, %r697, 1;
	@%p373 bra 	$L__BB0_357;
	ld.local.u32 	%r567, [%rd2+4];
	mad.lo.s32 	%r720, %r567, 500, %r720;
	setp.eq.s32 	%p374, %r697, 2;
	@%p374 bra 	$L__BB0_357;
	ld.local.u32 	%r568, [%rd2+8];
	mad.lo.s32 	%r720, %r568, 250, %r720;
	setp.eq.s32 	%p375, %r697, 3;
	@%p375 bra 	$L__BB0_357;
	ld.local.u32 	%r569, [%rd2+12];
	mad.lo.s32 	%r720, %r569, 125, %r720;
	setp.eq.s32 	%p376, %r697, 4;
	@%p376 bra 	$L__BB0_357;
	ld.local.u32 	%r570, [%rd2+16];
	mad.lo.s32 	%r720, %r570, 62, %r720;
	bra.uni 	$L__BB0_357;
$L__BB0_340:
	not.pred 	%p377, %p395;
	@%p377 bra 	$L__BB0_357;
	setp.ne.s32 	%p378, %r615, 1;
	@%p378 bra 	$L__BB0_344;
	ld.local.u32 	%r588, [%rd4];
	mad.lo.s32 	%r720, %r588, 10000, 3000000;
	setp.lt.s32 	%p390, %r621, 1;
	@%p390 bra 	$L__BB0_357;
	ld.local.u32 	%r589, [%rd6];
	mad.lo.s32 	%r590, %r589, 100, %r720;
	setp.eq.s32 	%p391, %r621, 1;
	ld.local.u32 	%r591, [%rd6+4];
	mad.lo.s32 	%r592, %r591, 50, %r590;
	selp.b32 	%r720, %r590, %r592, %p391;
	bra.uni 	$L__BB0_357;
$L__BB0_344:
	setp.lt.s32 	%p379, %r616, 2;
	@%p379 bra 	$L__BB0_346;
	ld.local.v2.u32 	{%r581, %r582}, [%rd5];
	setp.gt.s32 	%p389, %r621, 0;
	ld.local.u32 	%r583, [%rd6];
	selp.b32 	%r584, %r583, 0, %p389;
	mul.lo.s32 	%r585, %r582, 100;
	mad.lo.s32 	%r586, %r581, 10000, %r585;
	add.s32 	%r587, %r586, %r584;
	add.s32 	%r720, %r587, 2000000;
	bra.uni 	$L__BB0_357;
$L__BB0_346:
	setp.eq.s32 	%p380, %r616, 1;
	@%p380 bra 	$L__BB0_353;
	setp.gt.s32 	%p381, %r621, 0;
	mov.b32 	%r720, 0;
	@%p381 bra 	$L__BB0_348;
	bra.uni 	$L__BB0_357;
$L__BB0_348:
	ld.local.u32 	%r572, [%rd6];
	mul.lo.s32 	%r720, %r572, 10000;
	setp.eq.s32 	%p382, %r621, 1;
	@%p382 bra 	$L__BB0_357;
	ld.local.u32 	%r573, [%rd6+4];
	mad.lo.s32 	%r720, %r573, 5000, %r720;
	setp.eq.s32 	%p383, %r621, 2;
	@%p383 bra 	$L__BB0_357;
	ld.local.u32 	%r574, [%rd6+8];
	mad.lo.s32 	%r720, %r574, 2500, %r720;
	setp.eq.s32 	%p384, %r621, 3;
	@%p384 bra 	$L__BB0_357;
	ld.local.u32 	%r575, [%rd6+12];
	mad.lo.s32 	%r720, %r575, 1250, %r720;
	setp.eq.s32 	%p385, %r621, 4;
	@%p385 bra 	$L__BB0_357;
	ld.local.u32 	%r576, [%rd6+16];
	mad.lo.s32 	%r720, %r576, 625, %r720;
	bra.uni 	$L__BB0_357;
$L__BB0_353:
	ld.local.u32 	%r577, [%rd5];
	mad.lo.s32 	%r720, %r577, 100000, 1000000;
	setp.lt.s32 	%p386, %r621, 1;
	@%p386 bra 	$L__BB0_357;
	ld.local.u32 	%r578, [%rd6];
	mad.lo.s32 	%r720, %r578, 1000, %r720;
	setp.eq.s32 	%p387, %r621, 1;
	@%p387 bra 	$L__BB0_357;
	ld.local.u32 	%r579, [%rd6+4];
	mad.lo.s32 	%r720, %r579, 500, %r720;
	setp.eq.s32 	%p388, %r621, 2;
	@%p388 bra 	$L__BB0_357;
	ld.local.u32 	%r580, [%rd6+8];
	mad.lo.s32 	%r720, %r580, 250, %r720;
$L__BB0_357:
	ld.param.u64 	%rd447, [_Z25evaluate_hands_batch_realPiS_S_ii_param_2];
	mov.u32 	%r602, %ctaid.x;
	mov.u32 	%r603, %ntid.x;
	mov.u32 	%r604, %tid.x;
	mad.lo.s32 	%r605, %r602, %r603, %r604;
	cvta.to.global.u64 	%rd440, %rd447;
	mul.wide.s32 	%rd441, %r605, 4;
	add.s64 	%rd442, %rd440, %rd441;
	st.global.u32 	[%rd442], %r720;
$L__BB0_358:
	ret;
$L__BB0_359:
	mov.b32 	%r720, 8100000;
	@%p5 bra 	$L__BB0_357;
	bra.uni 	$L__BB0_245;

}
	// .globl	_Z29evaluate_poker_scenarios_realPiS_S_PfS_S_i
.visible .entry _Z29evaluate_poker_scenarios_realPiS_S_PfS_S_i(
	.param .u64 .ptr .align 1 _Z29evaluate_poker_scenarios_realPiS_S_PfS_S_i_param_0,
	.param .u64 .ptr .align 1 _Z29evaluate_poker_scenarios_realPiS_S_PfS_S_i_param_1,
	.param .u64 .ptr .align 1 _Z29evaluate_poker_scenarios_realPiS_S_PfS_S_i_param_2,
	.param .u64 .ptr .align 1 _Z29evaluate_poker_scenarios_realPiS_S_PfS_S_i_param_3,
	.param .u64 .ptr .align 1 _Z29evaluate_poker_scenarios_realPiS_S_PfS_S_i_param_4,
	.param .u64 .ptr .align 1 _Z29evaluate_poker_scenarios_realPiS_S_PfS_S_i_param_5,
	.param .u32 _Z29evaluate_poker_scenarios_realPiS_S_PfS_S_i_param_6
)
{
	.local .align 16 .b8 	__local_depot1[224];
	.reg .b64 	%SP;
	.reg .b64 	%SPL;
	.reg .pred 	%p<378>;
	.reg .b32 	%r<559>;
	.reg .b32 	%f<5>;
	.reg .b64 	%rd<281>;

	mov.u64 	%SPL, __local_depot1;
	ld.param.u64 	%rd34, [_Z29evaluate_poker_scenarios_realPiS_S_PfS_S_i_param_0];
	ld.param.u64 	%rd38, [_Z29evaluate_poker_scenarios_realPiS_S_PfS_S_i_param_1];
	ld.param.u64 	%rd36, [_Z29evaluate_poker_scenarios_realPiS_S_PfS_S_i_param_4];
	ld.param.u32 	%r241, [_Z29evaluate_poker_scenarios_realPiS_S_PfS_S_i_param_6];
	cvta.to.global.u64 	%rd1, %rd38;
	add.u64 	%rd2, %SPL, 104;
	add.u64 	%rd3, %SPL, 0;
	add.u64 	%rd4, %SPL, 192;
	add.u64 	%rd5, %SPL, 208;
	add.u64 	%rd6, %SPL, 160;
	add.u64 	%rd7, %SPL, 52;
	add.u64 	%rd8, %SPL, 132;
	mov.u32 	%r242, %ctaid.x;
	mov.u32 	%r243, %ntid.x;
	mov.u32 	%r244, %tid.x;
	mad.lo.s32 	%r1, %r242, %r243, %r244;
	setp.ge.s32 	%p6, %r1, %r241;
	@%p6 bra 	$L__BB1_307;
	cvta.to.global.u64 	%rd46, %rd34;
	shl.b32 	%r246, %r1, 1;
	mul.wide.s32 	%rd47, %r246, 4;
	add.s64 	%rd48, %rd46, %rd47;
	ld.global.u32 	%r2, [%rd48];
	st.local.u32 	[%rd8], %r2;
	ld.global.u32 	%r3, [%rd48+4];
	st.local.u32 	[%rd8+4], %r3;
	ld.global.u32 	%r4, [%rd1];
	setp.lt.s32 	%p7, %r4, 0;
	mov.b32 	%r474, 0;
	@%p7 bra 	$L__BB1_3;
	st.local.u32 	[%rd8+8], %r4;
	mov.b32 	%r474, 1;
$L__BB1_3:
	ld.global.u32 	%r6, [%rd1+4];
	setp.lt.s32 	%p8, %r6, 0;
	@%p8 bra 	$L__BB1_5;
	mul.wide.u32 	%rd49, %r474, 4;
	add.s64 	%rd50, %rd8, %rd49;
	st.local.u32 	[%rd50+8], %r6;
	add.s32 	%r474, %r474, 1;
$L__BB1_5:
	ld.global.u32 	%r9, [%rd1+8];
	setp.lt.s32 	%p9, %r9, 0;
	@%p9 bra 	$L__BB1_7;
	mul.wide.u32 	%rd51, %r474, 4;
	add.s64 	%rd52, %rd8, %rd51;
	st.local.u32 	[%rd52+8], %r9;
	add.s32 	%r474, %r474, 1;
$L__BB1_7:
	ld.global.u32 	%r12, [%rd1+12];
	setp.lt.s32 	%p10, %r12, 0;
	@%p10 bra 	$L__BB1_9;
	mul.wide.u32 	%rd53, %r474, 4;
	add.s64 	%rd54, %rd8, %rd53;
	st.local.u32 	[%rd54+8], %r12;
	add.s32 	%r474, %r474, 1;
$L__BB1_9:
	ld.global.u32 	%r15, [%rd1+16];
	setp.lt.s32 	%p11, %r15, 0;
	@%p11 bra 	$L__BB1_11;
	mul.wide.u32 	%rd55, %r474, 4;
	add.s64 	%rd56, %rd8, %rd55;
	st.local.u32 	[%rd56+8], %r15;
	add.s32 	%r474, %r474, 1;
$L__BB1_11:
	add.s32 	%r18, %r474, 2;
	setp.lt.u32 	%p12, %r474, 3;
	mov.b32 	%r557, 0;
	@%p12 bra 	$L__BB1_299;
	mov.b32 	%r249, 0;
	st.local.u32 	[%rd3], %r249;
	st.local.u32 	[%rd3+4], %r249;
	st.local.u32 	[%rd3+8], %r249;
	st.local.u32 	[%rd3+12], %r249;
	st.local.u32 	[%rd3+16], %r249;
	st.local.u32 	[%rd3+20], %r249;
	st.local.u32 	[%rd3+24], %r249;
	st.local.u32 	[%rd3+28], %r249;
	st.local.u32 	[%rd3+32], %r249;
	st.local.u32 	[%rd3+36], %r249;
	st.local.u32 	[%rd3+40], %r249;
	st.local.u32 	[%rd3+44], %r249;
	st.local.u32 	[%rd3+48], %r249;
	st.local.u32 	[%rd2], %r249;
	st.local.u32 	[%rd2+4], %r249;
	add.s64 	%rd279, %rd2, 8;
	st.local.u32 	[%rd2+8], %r249;
	st.local.u32 	[%rd2+12], %r249;
	setp.gt.u32 	%p13, %r2, 51;
	mul.wide.u32 	%rd57, %r2, 4;
	mov.u64 	%rd58, CARD_RANKS;
	add.s64 	%rd10, %rd58, %rd57;
	mov.u64 	%rd59, CARD_SUITS;
	add.s64 	%rd11, %rd59, %rd57;
	@%p13 bra 	$L__BB1_15;
	ld.const.u32 	%r19, [%rd10];
	setp.gt.u32 	%p14, %r19, 12;
	@%p14 bra 	$L__BB1_15;
	ld.const.u32 	%r250, [%rd11];
	mul.wide.u32 	%rd60, %r19, 4;
	add.s64 	%rd61, %rd3, %rd60;
	ld.local.u32 	%r251, [%rd61];
	add.s32 	%r252, %r251, 1;
	st.local.u32 	[%rd61], %r252;
	mul.wide.s32 	%rd62, %r250, 4;
	add.s64 	%rd63, %rd2, %rd62;
	ld.local.u32 	%r253, [%rd63];
	add.s32 	%r254, %r253, 1;
	st.local.u32 	[%rd63], %r254;
$L__BB1_15:
	setp.gt.u32 	%p15, %r3, 51;
	@%p15 bra 	$L__BB1_18;
	mul.wide.u32 	%rd64, %r3, 4;
	add.s64 	%rd66, %rd58, %rd64;
	ld.const.u32 	%r20, [%rd66];
	setp.gt.u32 	%p16, %r20, 12;
	@%p16 bra 	$L__BB1_18;
	add.s64 	%rd69, %rd59, %rd64;
	ld.const.u32 	%r255, [%rd69];
	mul.wide.u32 	%rd70, %r20, 4;
	add.s64 	%rd71, %rd3, %rd70;
	ld.local.u32 	%r256, [%rd71];
	add.s32 	%r257, %r256, 1;
	st.local.u32 	[%rd71], %r257;
	mul.wide.s32 	%rd72, %r255, 4;
	add.s64 	%rd73, %rd2, %rd72;
	ld.local.u32 	%r258, [%rd73];
	add.s32 	%r259, %r258, 1;
	st.local.u32 	[%rd73], %r259;
$L__BB1_18:
	ld.local.u32 	%r21, [%rd8+8];
	setp.gt.u32 	%p17, %r21, 51;
	@%p17 bra 	$L__BB1_21;
	mul.wide.u32 	%rd74, %r21, 4;
	add.s64 	%rd76, %rd58, %rd74;
	ld.const.u32 	%r22, [%rd76];
	setp.gt.u32 	%p18, %r22, 12;
	@%p18 bra 	$L__BB1_21;
	add.s64 	%rd79, %rd59, %rd74;
	ld.const.u32 	%r260, [%rd79];
	mul.wide.u32 	%rd80, %r22, 4;
	add.s64 	%rd81, %rd3, %rd80;
	ld.local.u32 	%r261, [%rd81];
	add.s32 	%r262, %r261, 1;
	st.local.u32 	[%rd81], %r262;
	mul.wide.s32 	%rd82, %r260, 4;
	add.s64 	%rd83, %rd2, %rd82;
	ld.local.u32 	%r263, [%rd83];
	add.s32 	%r264, %r263, 1;
	st.local.u32 	[%rd83], %r264;
$L__BB1_21:
	ld.local.u32 	%r23, [%rd8+12];
	setp.gt.u32 	%p19, %r23, 51;
	@%p19 bra 	$L__BB1_24;
	mul.wide.u32 	%rd84, %r23, 4;
	add.s64 	%rd86, %rd58, %rd84;
	ld.const.u32 	%r24, [%rd86];
	setp.gt.u32 	%p20, %r24, 12;
	@%p20 bra 	$L__BB1_24;
	add.s64 	%rd89, %rd59, %rd84;
	ld.const.u32 	%r265, [%rd89];
	mul.wide.u32 	%rd90, %r24, 4;
	add.s64 	%rd91, %rd3, %rd90;
	ld.local.u32 	%r266, [%rd91];
	add.s32 	%r267, %r266, 1;
	st.local.u32 	[%rd91], %r267;
	mul.wide.s32 	%rd92, %r265, 4;
	add.s64 	%rd93, %rd2, %rd92;
	ld.local.u32 	%r268, [%rd93];
	add.s32 	%r269, %r268, 1;
	st.local.u32 	[%rd93], %r269;
$L__BB1_24:
	ld.local.u32 	%r25, [%rd8+16];
	setp.gt.u32 	%p21, %r25, 51;
	@%p21 bra 	$L__BB1_27;
	mul.wide.u32 	%rd94, %r25, 4;
	add.s64 	%rd96, %rd58, %rd94;
	ld.const.u32 	%r26, [%rd96];
	setp.gt.u32 	%p22, %r26, 12;
	@%p22 bra 	$L__BB1_27;
	add.s64 	%rd99, %rd59, %rd94;
	ld.const.u32 	%r270, [%rd99];
	mul.wide.u32 	%rd100, %r26, 4;
	add.s64 	%rd101, %rd3, %rd100;
	ld.local.u32 	%r271, [%rd101];
	add.s32 	%r272, %r271, 1;
	st.local.u32 	[%rd101], %r272;
	mul.wide.s32 	%rd102, %r270, 4;
	add.s64 	%rd103, %rd2, %rd102;
	ld.local.u32 	%r273, [%rd103];
	add.s32 	%r274, %r273, 1;
	st.local.u32 	[%rd103], %r274;
$L__BB1_27:
	setp.eq.s32 	%p23, %r18, 5;
	@%p23 bra 	$L__BB1_35;
	ld.local.u32 	%r27, [%rd8+20];
	setp.gt.u32 	%p24, %r27, 51;
	@%p24 bra 	$L__BB1_31;
	mul.wide.u32 	%rd104, %r27, 4;
	add.s64 	%rd106, %rd58, %rd104;
	ld.const.u32 	%r28, [%rd106];
	setp.gt.u32 	%p25, %r28, 12;
	@%p25 bra 	$L__BB1_31;
	add.s64 	%rd109, %rd59, %rd104;
	ld.const.u32 	%r275, [%rd109];
	mul.wide.u32 	%rd110, %r28, 4;
	add.s64 	%rd111, %rd3, %rd110;
	ld.local.u32 	%r276, [%rd111];
	add.s32 	%r277, %r276, 1;
	st.local.u32 	[%rd111], %r277;
	mul.wide.s32 	%rd112, %r275, 4;
	add.s64 	%rd113, %rd2, %rd112;
	ld.local.u32 	%r278, [%rd113];
	add.s32 	%r279, %r278, 1;
	st.local.u32 	[%rd113], %r279;
$L__BB1_31:
	setp.eq.s32 	%p26, %r18, 6;
	@%p26 bra 	$L__BB1_35;
	ld.local.u32 	%r29, [%rd8+24];
	setp.gt.u32 	%p27, %r29, 51;
	@%p27 bra 	$L__BB1_35;
	mul.wide.u32 	%rd114, %r29, 4;
	add.s64 	%rd116, %rd58, %rd114;
	ld.const.u32 	%r30, [%rd116];
	setp.gt.u32 	%p28, %r30, 12;
	@%p28 bra 	$L__BB1_35;
	add.s64 	%rd119, %rd59, %rd114;
	ld.const.u32 	%r280, [%rd119];
	mul.wide.u32 	%rd120, %r30, 4;
	add.s64 	%rd121, %rd3, %rd120;
	ld.local.u32 	%r281, [%rd121];
	add.s32 	%r282, %r281, 1;
	st.local.u32 	[%rd121], %r282;
	mul.wide.s32 	%rd122, %r280, 4;
	add.s64 	%rd123, %rd2, %rd122;
	ld.local.u32 	%r283, [%rd123];
	add.s32 	%r284, %r283, 1;
	st.local.u32 	[%rd123], %r284;
$L__BB1_35:
	ld.local.u32 	%r31, [%rd3+48];
	mov.b32 	%r489, 0;
	setp.gt.s32 	%p29, %r31, 2;
	@%p29 bra 	$L__BB1_39;
	setp.eq.s32 	%p32, %r31, 1;
	@%p32 bra 	$L__BB1_43;
	setp.eq.s32 	%p33, %r31, 2;
	mov.u32 	%r482, %r489;
	mov.u32 	%r483, %r489;
	mov.u32 	%r484, %r489;
	@%p33 bra 	$L__BB1_38;
	bra.uni 	$L__BB1_44;
$L__BB1_38:
	mov.b32 	%r291, 12;
	st.local.u32 	[%rd6], %r291;
	mov.b32 	%r484, 1;
	mov.u32 	%r482, %r489;
	mov.u32 	%r483, %r489;
	bra.uni 	$L__BB1_44;
$L__BB1_39:
	setp.eq.s32 	%p30, %r31, 3;
	@%p30 bra 	$L__BB1_42;
	setp.ne.s32 	%p31, %r31, 4;
	mov.u32 	%r482, %r489;
	mov.u32 	%r483, %r489;
	mov.u32 	%r484, %r489;
	@%p31 bra 	$L__BB1_44;
	mov.b32 	%r297, 12;
	st.local.u32 	[%rd4], %r297;
	mov.b32 	%r482, 1;
	mov.u32 	%r483, %r489;
	mov.u32 	%r484, %r489;
	bra.uni 	$L__BB1_44;
$L__BB1_42:
	mov.b32 	%r294, 12;
	st.local.u32 	[%rd5], %r294;
	mov.b32 	%r483, 1;
	mov.u32 	%r482, %r489;
	mov.u32 	%r484, %r489;
	bra.uni 	$L__BB1_44;
$L__BB1_43:
	mov.b32 	%r288, 12;
	st.local.u32 	[%rd7], %r288;
	mov.b32 	%r287, 1;
	mov.u32 	%r482, %r489;
	mov.u32 	%r483, %r489;
	mov.u32 	%r484, %r489;
	mov.u32 	%r489, %r287;
$L__BB1_44:
	ld.local.u32 	%r36, [%rd3+44];
	setp.gt.s32 	%p34, %r36, 2;
	@%p34 bra 	$L__BB1_48;
	setp.eq.s32 	%p37, %r36, 1;
	@%p37 bra 	$L__BB1_51;
	setp.eq.s32 	%p38, %r36, 2;
	@%p38 bra 	$L__BB1_47;
	bra.uni 	$L__BB1_53;
$L__BB1_47:
	mul.wide.u32 	%rd126, %r484, 4;
	add.s64 	%rd127, %rd6, %rd126;
	mov.b32 	%r299, 11;
	st.local.u32 	[%rd127], %r299;
	add.s32 	%r484, %r484, 1;
	bra.uni 	$L__BB1_53;
$L__BB1_48:
	setp.eq.s32 	%p35, %r36, 3;
	@%p35 bra 	$L__BB1_52;
	setp.eq.s32 	%p36, %r36, 4;
	@%p36 bra 	$L__BB1_50;
	bra.uni 	$L__BB1_53;
$L__BB1_50:
	mul.wide.u32 	%rd130, %r482, 4;
	add.s64 	%rd131, %rd4, %rd130;
	mov.b32 	%r301, 11;
	st.local.u32 	[%rd131], %r301;
	add.s32 	%r482, %r482, 1;
	bra.uni 	$L__BB1_53;
$L__BB1_51:
	mul.wide.u32 	%rd124, %r489, 4;
	add.s64 	%rd125, %rd7, %rd124;
	mov.b32 	%r298, 11;
	st.local.u32 	[%rd125], %r298;
	add.s32 	%r489, %r489, 1;
	bra.uni 	$L__BB1_53;
$L__BB1_52:
	mul.wide.u32 	%rd128, %r483, 4;
	add.s64 	%rd129, %rd5, %rd128;
	mov.b32 	%r300, 11;
	st.local.u32 	[%rd129], %r300;
	add.s32 	%r483, %r483, 1;
$L__BB1_53:
	ld.local.u32 	%r45, [%rd3+40];
	setp.gt.s32 	%p39, %r45, 2;
	@%p39 bra 	$L__BB1_57;
	setp.eq.s32 	%p42, %r45, 1;
	@%p42 bra 	$L__BB1_60;
	setp.eq.s32 	%p43, %r45, 2;
	@%p43 bra 	$L__BB1_56;
	bra.uni 	$L__BB1_62;
$L__BB1_56:
	mul.wide.u32 	%rd134, %r484, 4;
	add.s64 	%rd135, %rd6, %rd134;
	mov.b32 	%r303, 10;
	st.local.u32 	[%rd135], %r303;
	add.s32 	%r484, %r484, 1;
	bra.uni 	$L__BB1_62;
$L__BB1_57:
	setp.eq.s32 	%p40, %r45, 3;
	@%p40 bra 	$L__BB1_61;
	setp.eq.s32 	%p41, %r45, 4;
	@%p41 bra 	$L__BB1_59;
	bra.uni 	$L__BB1_62;
$L__BB1_59:
	mul.wide.u32 	%rd138, %r482, 4;
	add.s64 	%rd139, %rd4, %rd138;
	mov.b32 	%r305, 10;
	st.local.u32 	[%rd139], %r305;
	add.s32 	%r482, %r482, 1;
	bra.uni 	$L__BB1_62;
$L__BB1_60:
	mul.wide.u32 	%rd132, %r489, 4;
	add.s64 	%rd133, %rd7, %rd132;
	mov.b32 	%r302, 10;
	st.local.u32 	[%rd133], %r302;
	add.s32 	%r489, %r489, 1;
	bra.uni 	$L__BB1_62;
$L__BB1_61:
	mul.wide.u32 	%rd136, %r483, 4;
	add.s64 	%rd137, %rd5, %rd136;
	mov.b32 	%r304, 10;
	st.local.u32 	[%rd137], %r304;
	add.s32 	%r483, %r483, 1;
$L__BB1_62:
	ld.local.u32 	%r54, [%rd3+36];
	setp.gt.s32 	%p44, %r54, 2;
	@%p44 bra 	$L__BB1_66;
	setp.eq.s32 	%p47, %r54, 1;
	@%p47 bra 	$L__BB1_69;
	setp.eq.s32 	%p48, %r54, 2;
	@%p48 bra 	$L__BB1_65;
	bra.uni 	$L__BB1_71;
$L__BB1_65:
	mul.wide.u32 	%rd142, %r484, 4;
	add.s64 	%rd143, %rd6, %rd142;
	mov.b32 	%r307, 9;
	st.local.u32 	[%rd143], %r307;
	add.s32 	%r484, %r484, 1;
	bra.uni 	$L__BB1_71;
$L__BB1_66:
	setp.eq.s32 	%p45, %r54, 3;
	@%p45 bra 	$L__BB1_70;
	setp.eq.s32 	%p46, %r54, 4;
	@%p46 bra 	$L__BB1_68;
	bra.uni 	$L__BB1_71;
$L__BB1_68:
	mul.wide.u32 	%rd146, %r482, 4;
	add.s64 	%rd147, %rd4, %rd146;
	mov.b32 	%r309, 9;
	st.local.u32 	[%rd147], %r309;
	add.s32 	%r482, %r482, 1;
	bra.uni 	$L__BB1_71;
$L__BB1_69:
	mul.wide.u32 	%rd140, %r489, 4;
	add.s64 	%rd141, %rd7, %rd140;
	mov.b32 	%r306, 9;
	st.local.u32 	[%rd141], %r306;
	add.s32 	%r489, %r489, 1;
	bra.uni 	$L__BB1_71;
$L__BB1_70:
	mul.wide.u32 	%rd144, %r483, 4;
	add.s64 	%rd145, %rd5, %rd144;
	mov.b32 	%r308, 9;
	st.local.u32 	[%rd145], %r308;
	add.s32 	%r483, %r483, 1;
$L__BB1_71:
	ld.local.u32 	%r63, [%rd3+32];
	setp.gt.s32 	%p49, %r63, 2;
	@%p49 bra 	$L__BB1_75;
	setp.eq.s32 	%p52, %r63, 1;
	@%p52 bra 	$L__BB1_78;
	setp.eq.s32 	%p53, %r63, 2;
	@%p53 bra 	$L__BB1_74;
	bra.uni 	$L__BB1_80;
$L__BB1_74:
	mul.wide.u32 	%rd150, %r484, 4;
	add.s64 	%rd151, %rd6, %rd150;
	mov.b32 	%r311, 8;
	st.local.u32 	[%rd151], %r311;
	add.s32 	%r484, %r484, 1;
	bra.uni 	$L__BB1_80;
$L__BB1_75:
	setp.eq.s32 	%p50, %r63, 3;
	@%p50 bra 	$L__BB1_79;
	setp.eq.s32 	%p51, %r63, 4;
	@%p51 bra 	$L__BB1_77;
	bra.uni 	$L__BB1_80;
$L__BB1_77:
	mul.wide.u32 	%rd154, %r482, 4;
	add.s64 	%rd155, %rd4, %rd154;
	mov.b32 	%r313, 8;
	st.local.u32 	[%rd155], %r313;
	add.s32 	%r482, %r482, 1;
	bra.uni 	$L__BB1_80;
$L__BB1_78:
	mul.wide.u32 	%rd148, %r489, 4;
	add.s64 	%rd149, %rd7, %rd148;
	mov.b32 	%r310, 8;
	st.local.u32 	[%rd149], %r310;
	add.s32 	%r489, %r489, 1;
	bra.uni 	$L__BB1_80;
$L__BB1_79:
	mul.wide.u32 	%rd152, %r483, 4;
	add.s64 	%rd153, %rd5, %rd152;
	mov.b32 	%r312, 8;
	st.local.u32 	[%rd153], %r312;
	add.s32 	%r483, %r483, 1;
$L__BB1_80:
	ld.local.u32 	%r72, [%rd3+28];
	setp.gt.s32 	%p54, %r72, 2;
	@%p54 bra 	$L__BB1_84;
	setp.eq.s32 	%p57, %r72, 1;
	@%p57 bra 	$L__BB1_87;
	setp.eq.s32 	%p58, %r72, 2;
	@%p58 bra 	$L__BB1_83;
	bra.uni 	$L__BB1_89;
$L__BB1_83:
	mul.wide.u32 	%rd158, %r484, 4;
	add.s64 	%rd159, %rd6, %rd158;
	mov.b32 	%r315, 7;
	st.local.u32 	[%rd159], %r315;
	add.s32 	%r484, %r484, 1;
	bra.uni 	$L__BB1_89;
$L__BB1_84:
	setp.eq.s32 	%p55, %r72, 3;
	@%p55 bra 	$L__BB1_88;
	setp.eq.s32 	%p56, %r72, 4;
	@%p56 bra 	$L__BB1_86;
	bra.uni 	$L__BB1_89;
$L__BB1_86:
	mul.wide.u32 	%rd162, %r482, 4;
	add.s64 	%rd163, %rd4, %rd162;
	mov.b32 	%r317, 7;
	st.local.u32 	[%rd163], %r317;
	add.s32 	%r482, %r482, 1;
	bra.uni 	$L__BB1_89;
$L__BB1_87:
	mul.wide.u32 	%rd156, %r489, 4;
	add.s64 	%rd157, %rd7, %rd156;
	mov.b32 	%r314, 7;
	st.local.u32 	[%rd157], %r314;
	add.s32 	%r489, %r489, 1;
	bra.uni 	$L__BB1_89;
$L__BB1_88:
	mul.wide.u32 	%rd160, %r483, 4;
	add.s64 	%rd161, %rd5, %rd160;
	mov.b32 	%r316, 7;
	st.local.u32 	[%rd161], %r316;
	add.s32 	%r483, %r483, 1;
$L__BB1_89:
	ld.local.u32 	%r81, [%rd3+24];
	setp.gt.s32 	%p59, %r81, 2;
	@%p59 bra 	$L__BB1_93;
	setp.eq.s32 	%p62, %r81, 1;
	@%p62 bra 	$L__BB1_96;
	setp.eq.s32 	%p63, %r81, 2;
	@%p63 bra 	$L__BB1_92;
	bra.uni 	$L__BB1_98;
$L__BB1_92:
	mul.wide.u32 	%rd166, %r484, 4;
	add.s64 	%rd167, %rd6, %rd166;
	mov.b32 	%r319, 6;
	st.local.u32 	[%rd167], %r319;
	add.s32 	%r484, %r484, 1;
	bra.uni 	$L__BB1_98;
$L__BB1_93:
	setp.eq.s32 	%p60, %r81, 3;
	@%p60 bra 	$L__BB1_97;
	setp.eq.s32 	%p61, %r81, 4;
	@%p61 bra 	$L__BB1_95;
	bra.uni 	$L__BB1_98;
$L__BB1_95:
	mul.wide.u32 	%rd170, %r482, 4;
	add.s64 	%rd171, %rd4, %rd170;
	mov.b32 	%r321, 6;
	st.local.u32 	[%rd171], %r321;
	add.s32 	%r482, %r482, 1;
	bra.uni 	$L__BB1_98;
$L__BB1_96:
	mul.wide.u32 	%rd164, %r489, 4;
	add.s64 	%rd165, %rd7, %rd164;
	mov.b32 	%r318, 6;
	st.local.u32 	[%rd165], %r318;
	add.s32 	%r489, %r489, 1;
	bra.uni 	$L__BB1_98;
$L__BB1_97:
	mul.wide.u32 	%rd168, %r483, 4;
	add.s64 	%rd169, %rd5, %rd168;
	mov.b32 	%r320, 6;
	st.local.u32 	[%rd169], %r320;
	add.s32 	%r483, %r483, 1;
$L__BB1_98:
	ld.local.u32 	%r90, [%rd3+20];
	setp.gt.s32 	%p64, %r90, 2;
	@%p64 bra 	$L__BB1_102;
	setp.eq.s32 	%p67, %r90, 1;
	@%p67 bra 	$L__BB1_105;
	setp.eq.s32 	%p68, %r90, 2;
	@%p68 bra 	$L__BB1_101;
	bra.uni 	$L__BB1_107;
$L__BB1_101:
	mul.wide.u32 	%rd174, %r484, 4;
	add.s64 	%rd175, %rd6, %rd174;
	mov.b32 	%r323, 5;
	st.local.u32 	[%rd175], %r323;
	add.s32 	%r484, %r484, 1;
	bra.uni 	$L__BB1_107;
$L__BB1_102:
	setp.eq.s32 	%p65, %r90, 3;
	@%p65 bra 	$L__BB1_106;
	setp.eq.s32 	%p66, %r90, 4;
	@%p66 bra 	$L__BB1_104;
	bra.uni 	$L__BB1_107;
$L__BB1_104:
	mul.wide.u32 	%rd178, %r482, 4;
	add.s64 	%rd179, %rd4, %rd178;
	mov.b32 	%r325, 5;
	st.local.u32 	[%rd179], %r325;
	add.s32 	%r482, %r482, 1;
	bra.uni 	$L__BB1_107;
$L__BB1_105:
	mul.wide.u32 	%rd172, %r489, 4;
	add.s64 	%rd173, %rd7, %rd172;
	mov.b32 	%r322, 5;
	st.local.u32 	[%rd173], %r322;
	add.s32 	%r489, %r489, 1;
	bra.uni 	$L__BB1_107;
$L__BB1_106:
	mul.wide.u32 	%rd176, %r483, 4;
	add.s64 	%rd177, %rd5, %rd176;
	mov.b32 	%r324, 5;
	st.local.u32 	[%rd177], %r324;
	add.s32 	%r483, %r483, 1;
$L__BB1_107:
	ld.local.u32 	%r99, [%rd3+16];
	setp.gt.s32 	%p69, %r99, 2;
	@%p69 bra 	$L__BB1_111;
	setp.eq.s32 	%p72, %r99, 1;
	@%p72 bra 	$L__BB1_114;
	setp.eq.s32 	%p73, %r99, 2;
	@%p73 bra 	$L__BB1_110;
	bra.uni 	$L__BB1_116;
$L__BB1_110:
	mul.wide.u32 	%rd182, %r484, 4;
	add.s64 	%rd183, %rd6, %rd182;
	mov.b32 	%r327, 4;
	st.local.u32 	[%rd183], %r327;
	add.s32 	%r484, %r484, 1;
	bra.uni 	$L__BB1_116;
$L__BB1_111:
	setp.eq.s32 	%p70, %r99, 3;
	@%p70 bra 	$L__BB1_115;
	setp.eq.s32 	%p71, %r99, 4;
	@%p71 bra 	$L__BB1_113;
	bra.uni 	$L__BB1_116;
$L__BB1_113:
	mul.wide.u32 	%rd186, %r482, 4;
	add.s64 	%rd187, %rd4, %rd186;
	mov.b32 	%r329, 4;
	st.local.u32 	[%rd187], %r329;
	add.s32 	%r482, %r482, 1;
	bra.uni 	$L__BB1_116;
$L__BB1_114:
	mul.wide.u32 	%rd180, %r489, 4;
	add.s64 	%rd181, %rd7, %rd180;
	mov.b32 	%r326, 4;
	st.local.u32 	[%rd181], %r326;
	add.s32 	%r489, %r489, 1;
	bra.uni 	$L__BB1_116;
$L__BB1_115:
	mul.wide.u32 	%rd184, %r483, 4;
	add.s64 	%rd185, %rd5, %rd184;
	mov.b32 	%r328, 4;
	st.local.u32 	[%rd185], %r328;
	add.s32 	%r483, %r483, 1;
$L__BB1_116:
	ld.local.u32 	%r108, [%rd3+12];
	setp.gt.s32 	%p74, %r108, 2;
	@%p74 bra 	$L__BB1_120;
	setp.eq.s32 	%p77, %r108, 1;
	@%p77 bra 	$L__BB1_123;
	setp.eq.s32 	%p78, %r108, 2;
	@%p78 bra 	$L__BB1_119;
	bra.uni 	$L__BB1_125;
$L__BB1_119:
	mul.wide.u32 	%rd190, %r484, 4;
	add.s64 	%rd191, %rd6, %rd190;
	mov.b32 	%r331, 3;
	st.local.u32 	[%rd191], %r331;
	add.s32 	%r484, %r484, 1;
	bra.uni 	$L__BB1_125;
$L__BB1_120:
	setp.eq.s32 	%p75, %r108, 3;
	@%p75 bra 	$L__BB1_124;
	setp.eq.s32 	%p76, %r108, 4;
	@%p76 bra 	$L__BB1_122;
	bra.uni 	$L__BB1_125;
$L__BB1_122:
	mul.wide.u32 	%rd194, %r482, 4;
	add.s64 	%rd195, %rd4, %rd194;
	mov.b32 	%r333, 3;
	st.local.u32 	[%rd195], %r333;
	add.s32 	%r482, %r482, 1;
	bra.uni 	$L__BB1_125;
$L__BB1_123:
	mul.wide.u32 	%rd188, %r489, 4;
	add.s64 	%rd189, %rd7, %rd188;
	mov.b32 	%r330, 3;
	st.local.u32 	[%rd189], %r330;
	add.s32 	%r489, %r489, 1;
	bra.uni 	$L__BB1_125;
$L__BB1_124:
	mul.wide.u32 	%rd192, %r483, 4;
	add.s64 	%rd193, %rd5, %rd192;
	mov.b32 	%r332, 3;
	st.local.u32 	[%rd193], %r332;
	add.s32 	%r483, %r483, 1;
$L__BB1_125:
	ld.local.u32 	%r117, [%rd3+8];
	setp.gt.s32 	%p79, %r117, 2;
	@%p79 bra 	$L__BB1_129;
	setp.eq.s32 	%p82, %r117, 1;
	@%p82 bra 	$L__BB1_132;
	setp.eq.s32 	%p83, %r117, 2;
	@%p83 bra 	$L__BB1_128;
	bra.uni 	$L__BB1_134;
$L__BB1_128:
	mul.wide.u32 	%rd198, %r484, 4;
	add.s64 	%rd199, %rd6, %rd198;
	mov.b32 	%r335, 2;
	st.local.u32 	[%rd199], %r335;
	add.s32 	%r484, %r484, 1;
	bra.uni 	$L__BB1_134;
$L__BB1_129:
	setp.eq.s32 	%p80, %r117, 3;
	@%p80 bra 	$L__BB1_133;
	setp.eq.s32 	%p81, %r117, 4;
	@%p81 bra 	$L__BB1_131;
	bra.uni 	$L__BB1_134;
$L__BB1_131:
	mul.wide.u32 	%rd202, %r482, 4;
	add.s64 	%rd203, %rd4, %rd202;
	mov.b32 	%r337, 2;
	st.local.u32 	[%rd203], %r337;
	add.s32 	%r482, %r482, 1;
	bra.uni 	$L__BB1_134;
$L__BB1_132:
	mul.wide.u32 	%rd196, %r489, 4;
	add.s64 	%rd197, %rd7, %rd196;
	mov.b32 	%r334, 2;
	st.local.u32 	[%rd197], %r334;
	add.s32 	%r489, %r489, 1;
	bra.uni 	$L__BB1_134;
$L__BB1_133:
	mul.wide.u32 	%rd200, %r483, 4;
	add.s64 	%rd201, %rd5, %rd200;
	mov.b32 	%r336, 2;
	st.local.u32 	[%rd201], %r336;
	add.s32 	%r483, %r483, 1;
$L__BB1_134:
	ld.local.u32 	%r126, [%rd3+4];
	setp.gt.s32 	%p84, %r126, 2;
	@%p84 bra 	$L__BB1_138;
	setp.eq.s32 	%p87, %r126, 1;
	@%p87 bra 	$L__BB1_141;
	setp.eq.s32 	%p88, %r126, 2;
	@%p88 bra 	$L__BB1_137;
	bra.uni 	$L__BB1_143;
$L__BB1_137:
	mul.wide.u32 	%rd206, %r484, 4;
	add.s64 	%rd207, %rd6, %rd206;
	mov.b32 	%r339, 1;
	st.local.u32 	[%rd207], %r339;
	add.s32 	%r484, %r484, 1;
	bra.uni 	$L__BB1_143;
$L__BB1_138:
	setp.eq.s32 	%p85, %r126, 3;
	@%p85 bra 	$L__BB1_142;
	setp.eq.s32 	%p86, %r126, 4;
	@%p86 bra 	$L__BB1_140;
	bra.uni 	$L__BB1_143;
$L__BB1_140:
	mul.wide.u32 	%rd210, %r482, 4;
	add.s64 	%rd211, %rd4, %rd210;
	mov.b32 	%r341, 1;
	st.local.u32 	[%rd211], %r341;
	add.s32 	%r482, %r482, 1;
	bra.uni 	$L__BB1_143;
$L__BB1_141:
	mul.wide.u32 	%rd204, %r489, 4;
	add.s64 	%rd205, %rd7, %rd204;
	mov.b32 	%r338, 1;
	st.local.u32 	[%rd205], %r338;
	add.s32 	%r489, %r489, 1;
	bra.uni 	$L__BB1_143;
$L__BB1_142:
	mul.wide.u32 	%rd208, %r483, 4;
	add.s64 	%rd209, %rd5, %rd208;
	mov.b32 	%r340, 1;
	st.local.u32 	[%rd209], %r340;
	add.s32 	%r483, %r483, 1;
$L__BB1_143:
	ld.local.u32 	%r135, [%rd3];
	setp.gt.s32 	%p89, %r135, 2;
	@%p89 bra 	$L__BB1_147;
	setp.eq.s32 	%p92, %r135, 1;
	@%p92 bra 	$L__BB1_150;
	setp.eq.s32 	%p93, %r135, 2;
	@%p93 bra 	$L__BB1_146;
	bra.uni 	$L__BB1_152;
$L__BB1_146:
	mul.wide.u32 	%rd214, %r484, 4;
	add.s64 	%rd215, %rd6, %rd214;
	mov.b32 	%r343, 0;
	st.local.u32 	[%rd215], %r343;
	add.s32 	%r484, %r484, 1;
	bra.uni 	$L__BB1_152;
$L__BB1_147:
	setp.eq.s32 	%p90, %r135, 3;
	@%p90 bra 	$L__BB1_151;
	setp.eq.s32 	%p91, %r135, 4;
	@%p91 bra 	$L__BB1_149;
	bra.uni 	$L__BB1_152;
$L__BB1_149:
	mul.wide.u32 	%rd218, %r482, 4;
	add.s64 	%rd219, %rd4, %rd218;
	mov.b32 	%r345, 0;
	st.local.u32 	[%rd219], %r345;
	add.s32 	%r482, %r482, 1;
	bra.uni 	$L__BB1_152;
$L__BB1_150:
	mul.wide.u32 	%rd212, %r489, 4;
	add.s64 	%rd213, %rd7, %rd212;
	mov.b32 	%r342, 0;
	st.local.u32 	[%rd213], %r342;
	add.s32 	%r489, %r489, 1;
	bra.uni 	$L__BB1_152;
$L__BB1_151:
	mul.wide.u32 	%rd216, %r483, 4;
	add.s64 	%rd217, %rd5, %rd216;
	mov.b32 	%r344, 0;
	st.local.u32 	[%rd217], %r344;
	add.s32 	%r483, %r483, 1;
$L__BB1_152:
	ld.local.u32 	%r347, [%rd2];
	setp.gt.s32 	%p95, %r347, 4;
	mov.b32 	%r145, 0;
	mov.pred 	%p2, 0;
	@%p95 bra 	$L__BB1_156;
	ld.local.u32 	%r349, [%rd2+4];
	setp.gt.s32 	%p97, %r349, 4;
	mov.b32 	%r145, 1;
	@%p97 bra 	$L__BB1_156;
	ld.local.u32 	%r351, [%rd279];
	setp.gt.s32 	%p99, %r351, 4;
	mov.b32 	%r145, 2;
	@%p99 bra 	$L__BB1_156;
	ld.local.u32 	%r352, [%rd2+12];
	setp.lt.s32 	%p2, %r352, 5;
	selp.b32 	%r145, 4, 3, %p2;
$L__BB1_156:
	setp.ne.s32 	%p101, %r63, 0;
	setp.ne.s32 	%p102, %r54, 0;
	setp.ne.s32 	%p103, %r45, 0;
	setp.ne.s32 	%p104, %r36, 0;
	setp.ne.s32 	%p105, %r31, 0;
	and.pred  	%p106, %p102, %p105;
	and.pred  	%p107, %p106, %p101;
	and.pred  	%p108, %p107, %p103;
	mov.pred 	%p377, 0;
	mov.b32 	%r557, 4012000;
	and.pred  	%p109, %p108, %p104;
	@%p109 bra 	$L__BB1_166;
	setp.ne.s32 	%p111, %r36, 0;
	setp.ne.s32 	%p112, %r45, 0;
	setp.ne.s32 	%p113, %r54, 0;
	setp.ne.s32 	%p114, %r63, 0;
	setp.ne.s32 	%p115, %r72, 0;
	and.pred  	%p116, %p115, %p114;
	and.pred  	%p117, %p116, %p113;
	and.pred  	%p118, %p117, %p112;
	mov.b32 	%r557, 4011000;
	and.pred  	%p119, %p118, %p111;
	@%p119 bra 	$L__BB1_166;
	setp.ne.s32 	%p121, %r72, 0;
	setp.ne.s32 	%p122, %r45, 0;
	setp.ne.s32 	%p123, %r54, 0;
	setp.ne.s32 	%p124, %r63, 0;
	setp.ne.s32 	%p125, %r81, 0;
	and.pred  	%p126, %p125, %p121;
	and.pred  	%p127, %p126, %p124;
	and.pred  	%p128, %p127, %p123;
	mov.b32 	%r557, 4010000;
	and.pred  	%p129, %p128, %p122;
	@%p129 bra 	$L__BB1_166;
	setp.ne.s32 	%p131, %r81, 0;
	setp.ne.s32 	%p132, %r72, 0;
	setp.ne.s32 	%p133, %r54, 0;
	setp.ne.s32 	%p134, %r63, 0;
	setp.ne.s32 	%p135, %r90, 0;
	and.pred  	%p136, %p135, %p131;
	and.pred  	%p137, %p136, %p132;
	and.pred  	%p138, %p137, %p134;
	mov.b32 	%r557, 4009000;
	and.pred  	%p139, %p138, %p133;
	@%p139 bra 	$L__BB1_166;
	setp.ne.s32 	%p141, %r90, 0;
	setp.ne.s32 	%p142, %r81, 0;
	setp.ne.s32 	%p143, %r72, 0;
	setp.ne.s32 	%p144, %r63, 0;
	setp.ne.s32 	%p145, %r99, 0;
	and.pred  	%p146, %p145, %p141;
	and.pred  	%p147, %p146, %p142;
	and.pred  	%p148, %p147, %p143;
	mov.b32 	%r557, 4008000;
	and.pred  	%p149, %p148, %p144;
	@%p149 bra 	$L__BB1_166;
	setp.ne.s32 	%p151, %r99, 0;
	setp.ne.s32 	%p152, %r90, 0;
	setp.ne.s32 	%p153, %r81, 0;
	setp.ne.s32 	%p154, %r72, 0;
	setp.ne.s32 	%p155, %r108, 0;
	and.pred  	%p156, %p155, %p151;
	and.pred  	%p157, %p156, %p152;
	and.pred  	%p158, %p157, %p153;
	mov.b32 	%r557, 4007000;
	and.pred  	%p159, %p158, %p154;
	@%p159 bra 	$L__BB1_166;
	setp.ne.s32 	%p161, %r108, 0;
	setp.ne.s32 	%p162, %r99, 0;
	setp.ne.s32 	%p163, %r90, 0;
	setp.ne.s32 	%p164, %r81, 0;
	setp.ne.s32 	%p165, %r117, 0;
	and.pred  	%p166, %p165, %p161;
	and.pred  	%p167, %p166, %p162;
	and.pred  	%p168, %p167, %p163;
	mov.b32 	%r557, 4006000;
	and.pred  	%p169, %p168, %p164;
	@%p169 bra 	$L__BB1_166;
	setp.ne.s32 	%p171, %r117, 0;
	setp.ne.s32 	%p172, %r108, 0;
	setp.ne.s32 	%p173, %r99, 0;
	setp.ne.s32 	%p174, %r90, 0;
	setp.ne.s32 	%p175, %r126, 0;
	and.pred  	%p176, %p175, %p171;
	and.pred  	%p177, %p176, %p172;
	and.pred  	%p178, %p177, %p173;
	mov.b32 	%r557, 4005000;
	and.pred  	%p179, %p178, %p174;
	@%p179 bra 	$L__BB1_166;
	setp.ne.s32 	%p181, %r126, 0;
	setp.ne.s32 	%p182, %r117, 0;
	setp.ne.s32 	%p183, %r108, 0;
	setp.ne.s32 	%p184, %r99, 0;
	setp.ne.s32 	%p185, %r135, 0;
	and.pred  	%p186, %p185, %p181;
	and.pred  	%p187, %p186, %p182;
	and.pred  	%p188, %p187, %p183;
	mov.b32 	%r557, 4004000;
	and.pred  	%p189, %p188, %p184;
	@%p189 bra 	$L__BB1_166;
	min.s32 	%r362, %r31, %r135;
	min.s32 	%r363, %r362, %r126;
	min.s32 	%r364, %r363, %r117;
	min.s32 	%r365, %r364, %r108;
	setp.lt.s32 	%p377, %r365, 1;
	selp.b32 	%r557, 4000000, 4003000, %p377;
$L__BB1_166:
	@%p2 bra 	$L__BB1_225;
	mul.wide.u32 	%rd220, %r21, 4;
	mov.u64 	%rd221, CARD_RANKS;
	add.s64 	%rd12, %rd221, %rd220;
	mov.u64 	%rd222, CARD_SUITS;
	add.s64 	%rd13, %rd222, %rd220;
	mul.wide.u32 	%rd223, %r23, 4;
	add.s64 	%rd14, %rd222, %rd223;
	mul.wide.u32 	%rd224, %r25, 4;
	add.s64 	%rd15, %rd221, %rd224;
	add.s64 	%rd16, %rd222, %rd224;
	ld.local.u32 	%r148, [%rd8+20];
	ld.local.u32 	%r149, [%rd8+24];
	mov.b32 	%r541, 0;
	mov.b32 	%r532, 12;
$L__BB1_168:
	setp.gt.u32 	%p190, %r2, 51;
	@%p190 bra 	$L__BB1_174;
	ld.const.u32 	%r368, [%rd10];
	setp.ne.s32 	%p191, %r532, %r368;
	@%p191 bra 	$L__BB1_174;
	mov.b32 	%r534, -1;
	@%p190 bra 	$L__BB1_172;
	ld.const.u32 	%r534, [%rd11];
$L__BB1_172:
	setp.ne.s32 	%p193, %r534, %r145;
	@%p193 bra 	$L__BB1_174;
$L__BB1_173:
	mul.wide.s32 	%rd246, %r541, 4;
	add.s64 	%rd247, %rd2, %rd246;
	st.local.u32 	[%rd247], %r532;
	add.s32 	%r541, %r541, 1;
	bra.uni 	$L__BB1_207;
$L__BB1_174:
	setp.gt.u32 	%p194, %r3, 51;
	@%p194 bra 	$L__BB1_179;
	mul.wide.u32 	%rd225, %r3, 4;
	mov.u64 	%rd226, CARD_RANKS;
	add.s64 	%rd227, %rd226, %rd225;
	ld.const.u32 	%r370, [%rd227];
	setp.ne.s32 	%p195, %r532, %r370;
	@%p195 bra 	$L__BB1_179;
	mov.b32 	%r535, -1;
	@%p194 bra 	$L__BB1_178;
	mul.wide.u32 	%rd228, %r3, 4;
	mov.u64 	%rd229, CARD_SUITS;
	add.s64 	%rd230, %rd229, %rd228;
	ld.const.u32 	%r535, [%rd230];
$L__BB1_178:
	setp.eq.s32 	%p197, %r535, %r145;
	@%p197 bra 	$L__BB1_173;
$L__BB1_179:
	setp.gt.u32 	%p198, %r21, 51;
	@%p198 bra 	$L__BB1_184;
	ld.const.u32 	%r372, [%rd12];
	setp.ne.s32 	%p199, %r532, %r372;
	@%p199 bra 	$L__BB1_184;
	mov.b32 	%r536, -1;
	@%p198 bra 	$L__BB1_183;
	ld.const.u32 	%r536, [%rd13];
$L__BB1_183:
	setp.eq.s32 	%p201, %r536, %r145;
	@%p201 bra 	$L__BB1_173;
$L__BB1_184:
	setp.eq.s32 	%p202, %r18, 3;
	@%p202 bra 	$L__BB1_207;
	setp.gt.u32 	%p203, %r23, 51;
	@%p203 bra 	$L__BB1_190;
	mul.wide.u32 	%rd231, %r23, 4;
	mov.u64 	%rd232, CARD_RANKS;
	add.s64 	%rd233, %rd232, %rd231;
	ld.const.u32 	%r374, [%rd233];
	setp.ne.s32 	%p204, %r532, %r374;
	@%p204 bra 	$L__BB1_190;
	mov.b32 	%r537, -1;
	@%p203 bra 	$L__BB1_189;
	ld.const.u32 	%r537, [%rd14];
$L__BB1_189:
	setp.eq.s32 	%p206, %r537, %r145;
	@%p206 bra 	$L__BB1_173;
$L__BB1_190:
	setp.eq.s32 	%p207, %r18, 4;
	@%p207 bra 	$L__BB1_207;
	setp.gt.u32 	%p208, %r25, 51;
	@%p208 bra 	$L__BB1_196;
	ld.const.u32 	%r376, [%rd15];
	setp.ne.s32 	%p209, %r532, %r376;
	@%p209 bra 	$L__BB1_196;
	mov.b32 	%r538, -1;
	@%p208 bra 	$L__BB1_195;
	ld.const.u32 	%r538, [%rd16];
$L__BB1_195:
	setp.eq.s32 	%p211, %r538, %r145;
	@%p211 bra 	$L__BB1_173;
$L__BB1_196:
	setp.eq.s32 	%p212, %r18, 5;
	@%p212 bra 	$L__BB1_207;
	setp.gt.u32 	%p213, %r148, 51;
	@%p213 bra 	$L__BB1_202;
	mul.wide.u32 	%rd234, %r148, 4;
	mov.u64 	%rd235, CARD_RANKS;
	add.s64 	%rd236, %rd235, %rd234;
	ld.const.u32 	%r378, [%rd236];
	setp.ne.s32 	%p214, %r532, %r378;
	@%p214 bra 	$L__BB1_202;
	mov.b32 	%r539, -1;
	@%p213 bra 	$L__BB1_201;
	mul.wide.u32 	%rd237, %r148, 4;
	mov.u64 	%rd238, CARD_SUITS;
	add.s64 	%rd239, %rd238, %rd237;
	ld.const.u32 	%r539, [%rd239];
$L__BB1_201:
	setp.eq.s32 	%p216, %r539, %r145;
	@%p216 bra 	$L__BB1_173;
$L__BB1_202:
	setp.gt.u32 	%p217, %r149, 51;
	setp.eq.s32 	%p218, %r18, 6;
	or.pred  	%p219, %p218, %p217;
	@%p219 bra 	$L__BB1_207;
	mul.wide.u32 	%rd240, %r149, 4;
	mov.u64 	%rd241, CARD_RANKS;
	add.s64 	%rd242, %rd241, %rd240;
	ld.const.u32 	%r380, [%rd242];
	setp.ne.s32 	%p220, %r532, %r380;
	@%p220 bra 	$L__BB1_207;
	mov.b32 	%r540, -1;
	@%p217 bra 	$L__BB1_206;
	mul.wide.u32 	%rd243, %r149, 4;
	mov.u64 	%rd244, CARD_SUITS;
	add.s64 	%rd245, %rd244, %rd243;
	ld.const.u32 	%r540, [%rd245];
$L__BB1_206:
	setp.eq.s32 	%p222, %r540, %r145;
	@%p222 bra 	$L__BB1_173;
$L__BB1_207:
	add.s32 	%r532, %r532, -1;
	setp.ne.s32 	%p223, %r532, -1;
	@%p223 bra 	$L__BB1_168;
	setp.gt.s32 	%p224, %r541, 4;
	@%p224 bra 	$L__BB1_209;
	bra.uni 	$L__BB1_225;
$L__BB1_209:
	mov.b32 	%r382, 0;
	st.local.u32 	[%rd3], %r382;
	st.local.u32 	[%rd3+4], %r382;
	st.local.u32 	[%rd3+8], %r382;
	st.local.u32 	[%rd3+12], %r382;
	st.local.u32 	[%rd3+16], %r382;
	st.local.u32 	[%rd3+20], %r382;
	st.local.u32 	[%rd3+24], %r382;
	st.local.u32 	[%rd3+28], %r382;
	st.local.u32 	[%rd3+32], %r382;
	st.local.u32 	[%rd3+36], %r382;
	st.local.u32 	[%rd3+40], %r382;
	st.local.u32 	[%rd3+44], %r382;
	st.local.u32 	[%rd3+48], %r382;
	and.b32  	%r169, %r541, 3;
	shr.u32 	%r170, %r541, 2;
	and.b32  	%r383, %r541, 2147483644;
	neg.s32 	%r542, %r383;
$L__BB1_210:
	ld.local.u32 	%r384, [%rd279+-8];
	mul.wide.s32 	%rd248, %r384, 4;
	add.s64 	%rd249, %rd3, %rd248;
	mov.b32 	%r385, 1;
	st.local.u32 	[%rd249], %r385;
	ld.local.u32 	%r386, [%rd279+-4];
	mul.wide.s32 	%rd250, %r386, 4;
	add.s64 	%rd251, %rd3, %rd250;
	st.local.u32 	[%rd251], %r385;
	ld.local.u32 	%r387, [%rd279];
	mul.wide.s32 	%rd252, %r387, 4;
	add.s64 	%rd253, %rd3, %rd252;
	st.local.u32 	[%rd253], %r385;
	ld.local.u32 	%r388, [%rd279+4];
	mul.wide.s32 	%rd254, %r388, 4;
	add.s64 	%rd255, %rd3, %rd254;
	st.local.u32 	[%rd255], %r385;
	add.s32 	%r542, %r542, 4;
	add.s64 	%rd279, %rd279, 16;
	setp.ne.s32 	%p225, %r542, 0;
	@%p225 bra 	$L__BB1_210;
	setp.eq.s32 	%p226, %r169, 0;
	@%p226 bra 	$L__BB1_214;
	and.b32  	%r389, %r170, 536870911;
	mul.wide.u32 	%rd256, %r389, 16;
	add.s64 	%rd280, %rd2, %rd256;
	neg.s32 	%r543, %r169;
$L__BB1_213:
	.pragma "nounroll";
	ld.local.u32 	%r390, [%rd280];
	mul.wide.s32 	%rd257, %r390, 4;
	add.s64 	%rd258, %rd3, %rd257;
	mov.b32 	%r391, 1;
	st.local.u32 	[%rd258], %r391;
	add.s64 	%rd280, %rd280, 4;
	add.s32 	%r543, %r543, 1;
	setp.eq.s32 	%p227, %r543, 0;
	@%p227 bra 	$L__BB1_214;
	bra.uni 	$L__BB1_213;
$L__BB1_214:
	ld.local.u32 	%r178, [%rd3+32];
	setp.ne.s32 	%p228, %r178, 0;
	ld.local.u32 	%r393, [%rd3+36];
	setp.ne.s32 	%p229, %r393, 0;
	and.pred  	%p230, %p228, %p229;
	ld.local.u32 	%r394, [%rd3+40];
	setp.ne.s32 	%p231, %r394, 0;
	and.pred  	%p232, %p230, %p231;
	ld.local.u32 	%r395, [%rd3+44];
	setp.ne.s32 	%p233, %r395, 0;
	and.pred  	%p234, %p232, %p233;
	ld.local.u32 	%r396, [%rd3+48];
	setp.ne.s32 	%p235, %r396, 0;
	and.pred  	%p5, %p234, %p235;
	mov.b32 	%r544, 12;
	@%p5 bra 	$L__BB1_308;
	ld.local.u32 	%r183, [%rd3+28];
	setp.ne.s32 	%p236, %r183, 0;
	setp.ne.s32 	%p237, %r178, 0;
	and.pred  	%p238, %p236, %p237;
	setp.ne.s32 	%p239, %r393, 0;
	and.pred  	%p240, %p238, %p239;
	setp.ne.s32 	%p241, %r394, 0;
	and.pred  	%p242, %p240, %p241;
	setp.ne.s32 	%p243, %r395, 0;
	mov.b32 	%r544, 11;
	and.pred  	%p244, %p242, %p243;
	@%p244 bra 	$L__BB1_308;
	setp.ne.s32 	%p245, %r394, 0;
	setp.ne.s32 	%p246, %r393, 0;
	setp.ne.s32 	%p247, %r178, 0;
	setp.ne.s32 	%p248, %r183, 0;
	ld.local.u32 	%r184, [%rd3+24];
	setp.ne.s32 	%p249, %r184, 0;
	and.pred  	%p250, %p249, %p248;
	and.pred  	%p251, %p250, %p247;
	and.pred  	%p252, %p251, %p246;
	mov.b32 	%r544, 10;
	and.pred  	%p253, %p252, %p245;
	@%p253 bra 	$L__BB1_308;
	setp.ne.s32 	%p254, %r184, 0;
	setp.ne.s32 	%p255, %r393, 0;
	setp.ne.s32 	%p256, %r178, 0;
	setp.ne.s32 	%p257, %r183, 0;
	ld.local.u32 	%r185, [%rd3+20];
	setp.ne.s32 	%p258, %r185, 0;
	and.pred  	%p259, %p258, %p254;
	and.pred  	%p260, %p259, %p257;
	and.pred  	%p261, %p260, %p256;
	mov.b32 	%r544, 9;
	and.pred  	%p262, %p261, %p255;
	@%p262 bra 	$L__BB1_308;
	setp.ne.s32 	%p263, %r185, 0;
	setp.ne.s32 	%p264, %r184, 0;
	setp.ne.s32 	%p265, %r178, 0;
	setp.ne.s32 	%p266, %r183, 0;
	ld.local.u32 	%r186, [%rd3+16];
	setp.ne.s32 	%p267, %r186, 0;
	and.pred  	%p268, %p267, %p263;
	and.pred  	%p269, %p268, %p264;
	and.pred  	%p270, %p269, %p266;
	mov.b32 	%r544, 8;
	and.pred  	%p271, %p270, %p265;
	@%p271 bra 	$L__BB1_308;
	setp.ne.s32 	%p272, %r186, 0;
	setp.ne.s32 	%p273, %r185, 0;
	setp.ne.s32 	%p274, %r184, 0;
	setp.ne.s32 	%p275, %r183, 0;
	ld.local.u32 	%r187, [%rd3+12];
	setp.ne.s32 	%p276, %r187, 0;
	and.pred  	%p277, %p276, %p272;
	and.pred  	%p278, %p277, %p273;
	and.pred  	%p279, %p278, %p274;
	mov.b32 	%r544, 7;
	and.pred  	%p280, %p279, %p275;
	@%p280 bra 	$L__BB1_308;
	setp.ne.s32 	%p281, %r187, 0;
	setp.ne.s32 	%p282, %r186, 0;
	setp.ne.s32 	%p283, %r185, 0;
	setp.ne.s32 	%p284, %r184, 0;
	ld.local.u32 	%r188, [%rd3+8];
	setp.ne.s32 	%p285, %r188, 0;
	and.pred  	%p286, %p285, %p281;
	and.pred  	%p287, %p286, %p282;
	and.pred  	%p288, %p287, %p283;
	mov.b32 	%r544, 6;
	and.pred  	%p289, %p288, %p284;
	@%p289 bra 	$L__BB1_308;
	setp.ne.s32 	%p290, %r188, 0;
	setp.ne.s32 	%p291, %r187, 0;
	setp.ne.s32 	%p292, %r186, 0;
	setp.ne.s32 	%p293, %r185, 0;
	ld.local.u32 	%r189, [%rd3+4];
	setp.ne.s32 	%p294, %r189, 0;
	and.pred  	%p295, %p294, %p290;
	and.pred  	%p296, %p295, %p291;
	and.pred  	%p297, %p296, %p292;
	mov.b32 	%r544, 5;
	and.pred  	%p298, %p297, %p293;
	@%p298 bra 	$L__BB1_308;
	setp.ne.s32 	%p299, %r189, 0;
	setp.ne.s32 	%p300, %r188, 0;
	setp.ne.s32 	%p301, %r187, 0;
	setp.ne.s32 	%p302, %r186, 0;
	ld.local.u32 	%r190, [%rd3];
	setp.ne.s32 	%p303, %r190, 0;
	and.pred  	%p304, %p303, %p299;
	and.pred  	%p305, %p304, %p300;
	and.pred  	%p306, %p305, %p301;
	mov.b32 	%r544, 4;
	and.pred  	%p307, %p306, %p302;
	@%p307 bra 	$L__BB1_308;
	min.s32 	%r406, %r396, %r190;
	min.s32 	%r407, %r406, %r189;
	min.s32 	%r408, %r407, %r188;
	min.s32 	%r409, %r408, %r187;
	setp.lt.s32 	%p308, %r409, 1;
	mov.b32 	%r544, 3;
	@%p308 bra 	$L__BB1_225;
$L__BB1_224:
	mad.lo.s32 	%r557, %r544, 1000, 8000000;
	bra.uni 	$L__BB1_299;
$L__BB1_225:
	setp.lt.s32 	%p309, %r482, 1;
	@%p309 bra 	$L__BB1_230;
	ld.local.u32 	%r193, [%rd4];
	setp.lt.s32 	%p366, %r489, 1;
	@%p366 bra 	$L__BB1_228;
	ld.local.u32 	%r546, [%rd7];
	bra.uni 	$L__BB1_229;
$L__BB1_228:
	setp.gt.s32 	%p367, %r483, 0;
	ld.local.u32 	%r463, [%rd5];
	ld.local.u32 	%r464, [%rd6];
	selp.b32 	%r546, %r463, %r464, %p367;
$L__BB1_229:
	mad.lo.s32 	%r465, %r193, 1000, %r546;
	add.s32 	%r557, %r465, 7000000;
	bra.uni 	$L__BB1_299;
$L__BB1_230:
	min.s32 	%r412, %r483, %r484;
	setp.lt.s32 	%p310, %r412, 1;
	@%p310 bra 	$L__BB1_232;
	ld.local.u32 	%r460, [%rd5];
	ld.local.u32 	%r461, [%rd6];
	mad.lo.s32 	%r462, %r460, 1000, %r461;
	add.s32 	%r557, %r462, 6000000;
	bra.uni 	$L__BB1_299;
$L__BB1_232:
	setp.lt.s32 	%p311, %r483, 2;
	@%p311 bra 	$L__BB1_234;
	ld.local.v2.u32 	{%r457, %r458}, [%rd5];
	mad.lo.s32 	%r459, %r457, 1000, %r458;
	add.s32 	%r557, %r459, 6000000;
	bra.uni 	$L__BB1_299;
$L__BB1_234:
	@%p2 bra 	$L__BB1_282;
	mul.wide.u32 	%rd259, %r3, 4;
	mov.u64 	%rd260, CARD_RANKS;
	add.s64 	%rd22, %rd260, %rd259;
	mov.u64 	%rd261, CARD_SUITS;
	add.s64 	%rd23, %rd261, %rd259;
	mul.wide.u32 	%rd262, %r21, 4;
	add.s64 	%rd24, %rd260, %rd262;
	add.s64 	%rd25, %rd261, %rd262;
	mul.wide.u32 	%rd263, %r23, 4;
	add.s64 	%rd26, %rd260, %rd263;
	add.s64 	%rd27, %rd261, %rd263;
	mul.wide.u32 	%rd264, %r25, 4;
	add.s64 	%rd28, %rd260, %rd264;
	add.s64 	%rd29, %rd261, %rd264;
	ld.local.u32 	%r200, [%rd8+20];
	mul.wide.u32 	%rd265, %r200, 4;
	add.s64 	%rd30, %rd260, %rd265;
	add.s64 	%rd31, %rd261, %rd265;
	ld.local.u32 	%r201, [%rd8+24];
	mul.wide.u32 	%rd266, %r201, 4;
	add.s64 	%rd32, %rd260, %rd266;
	add.s64 	%rd33, %rd261, %rd266;
	mov.b32 	%r556, 0;
	mov.b32 	%r547, 12;
$L__BB1_236:
	setp.gt.u32 	%p312, %r2, 51;
	@%p312 bra 	$L__BB1_242;
	ld.const.u32 	%r415, [%rd10];
	setp.ne.s32 	%p313, %r547, %r415;
	@%p313 bra 	$L__BB1_242;
	mov.b32 	%r549, -1;
	@%p312 bra 	$L__BB1_240;
	ld.const.u32 	%r549, [%rd11];
$L__BB1_240:
	setp.ne.s32 	%p315, %r549, %r145;
	@%p315 bra 	$L__BB1_242;
$L__BB1_241:
	mul.wide.s32 	%rd267, %r556, 4;
	add.s64 	%rd268, %rd3, %rd267;
	st.local.u32 	[%rd268], %r547;
	add.s32 	%r556, %r556, 1;
	bra.uni 	$L__BB1_275;
$L__BB1_242:
	setp.gt.u32 	%p316, %r3, 51;
	@%p316 bra 	$L__BB1_247;
	ld.const.u32 	%r417, [%rd22];
	setp.ne.s32 	%p317, %r547, %r417;
	@%p317 bra 	$L__BB1_247;
	mov.b32 	%r550, -1;
	@%p316 bra 	$L__BB1_246;
	ld.const.u32 	%r550, [%rd23];
$L__BB1_246:
	setp.eq.s32 	%p319, %r550, %r145;
	@%p319 bra 	$L__BB1_241;
$L__BB1_247:
	setp.gt.u32 	%p320, %r21, 51;
	@%p320 bra 	$L__BB1_252;
	ld.const.u32 	%r419, [%rd24];
	setp.ne.s32 	%p321, %r547, %r419;
	@%p321 bra 	$L__BB1_252;
	mov.b32 	%r551, -1;
	@%p320 bra 	$L__BB1_251;
	ld.const.u32 	%r551, [%rd25];
$L__BB1_251:
	setp.eq.s32 	%p323, %r551, %r145;
	@%p323 bra 	$L__BB1_241;
$L__BB1_252:
	setp.eq.s32 	%p324, %r18, 3;
	@%p324 bra 	$L__BB1_275;
	setp.gt.u32 	%p325, %r23, 51;
	@%p325 bra 	$L__BB1_258;
	ld.const.u32 	%r421, [%rd26];
	setp.ne.s32 	%p326, %r547, %r421;
	@%p326 bra 	$L__BB1_258;
	mov.b32 	%r552, -1;
	@%p325 bra 	$L__BB1_257;
	ld.const.u32 	%r552, [%rd27];
$L__BB1_257:
	setp.eq.s32 	%p328, %r552, %r145;
	@%p328 bra 	$L__BB1_241;
$L__BB1_258:
	setp.eq.s32 	%p329, %r18, 4;
	@%p329 bra 	$L__BB1_275;
	setp.gt.u32 	%p330, %r25, 51;
	@%p330 bra 	$L__BB1_264;
	ld.const.u32 	%r423, [%rd28];
	setp.ne.s32 	%p331, %r547, %r423;
	@%p331 bra 	$L__BB1_264;
	mov.b32 	%r553, -1;
	@%p330 bra 	$L__BB1_263;
	ld.const.u32 	%r553, [%rd29];
$L__BB1_263:
	setp.eq.s32 	%p333, %r553, %r145;
	@%p333 bra 	$L__BB1_241;
$L__BB1_264:
	setp.eq.s32 	%p334, %r18, 5;
	@%p334 bra 	$L__BB1_275;
	setp.gt.u32 	%p335, %r200, 51;
	@%p335 bra 	$L__BB1_270;
	ld.const.u32 	%r425, [%rd30];
	setp.ne.s32 	%p336, %r547, %r425;
	@%p336 bra 	$L__BB1_270;
	mov.b32 	%r554, -1;
	@%p335 bra 	$L__BB1_269;
	ld.const.u32 	%r554, [%rd31];
$L__BB1_269:
	setp.eq.s32 	%p338, %r554, %r145;
	@%p338 bra 	$L__BB1_241;
$L__BB1_270:
	setp.gt.u32 	%p339, %r201, 51;
	setp.eq.s32 	%p340, %r18, 6;
	or.pred  	%p341, %p340, %p339;
	@%p341 bra 	$L__BB1_275;
	ld.const.u32 	%r427, [%rd32];
	setp.ne.s32 	%p342, %r547, %r427;
	@%p342 bra 	$L__BB1_275;
	mov.b32 	%r555, -1;
	@%p339 bra 	$L__BB1_274;
	ld.const.u32 	%r555, [%rd33];
$L__BB1_274:
	setp.eq.s32 	%p344, %r555, %r145;
	@%p344 bra 	$L__BB1_241;
$L__BB1_275:
	add.s32 	%r547, %r547, -1;
	setp.eq.s32 	%p345, %r547, -1;
	@%p345 bra 	$L__BB1_276;
	bra.uni 	$L__BB1_236;
$L__BB1_276:
	setp.gt.s32 	%p346, %r556, 0;
	mov.b32 	%r557, 5000000;
	@%p346 bra 	$L__BB1_277;
	bra.uni 	$L__BB1_299;
$L__BB1_277:
	ld.local.u32 	%r430, [%rd3];
	mad.lo.s32 	%r557, %r430, 1000, 5000000;
	setp.eq.s32 	%p347, %r556, 1;
	@%p347 bra 	$L__BB1_299;
	ld.local.u32 	%r431, [%rd3+4];
	mad.lo.s32 	%r557, %r431, 500, %r557;
	setp.eq.s32 	%p348, %r556, 2;
	@%p348 bra 	$L__BB1_299;
	ld.local.u32 	%r432, [%rd3+8];
	mad.lo.s32 	%r557, %r432, 250, %r557;
	setp.eq.s32 	%p349, %r556, 3;
	@%p349 bra 	$L__BB1_299;
	ld.local.u32 	%r433, [%rd3+12];
	mad.lo.s32 	%r557, %r433, 125, %r557;
	setp.eq.s32 	%p350, %r556, 4;
	@%p350 bra 	$L__BB1_299;
	ld.local.u32 	%r434, [%rd3+16];
	mad.lo.s32 	%r557, %r434, 62, %r557;
	bra.uni 	$L__BB1_299;
$L__BB1_282:
	not.pred 	%p351, %p377;
	@%p351 bra 	$L__BB1_299;
	setp.ne.s32 	%p352, %r483, 1;
	@%p352 bra 	$L__BB1_286;
	ld.local.u32 	%r452, [%rd5];
	mad.lo.s32 	%r557, %r452, 10000, 3000000;
	setp.lt.s32 	%p364, %r489, 1;
	@%p364 bra 	$L__BB1_299;
	ld.local.u32 	%r453, [%rd7];
	mad.lo.s32 	%r454, %r453, 100, %r557;
	setp.eq.s32 	%p365, %r489, 1;
	ld.local.u32 	%r455, [%rd7+4];
	mad.lo.s32 	%r456, %r455, 50, %r454;
	selp.b32 	%r557, %r454, %r456, %p365;
	bra.uni 	$L__BB1_299;
$L__BB1_286:
	setp.lt.s32 	%p353, %r484, 2;
	@%p353 bra 	$L__BB1_288;
	ld.local.v2.u32 	{%r445, %r446}, [%rd6];
	setp.gt.s32 	%p363, %r489, 0;
	ld.local.u32 	%r447, [%rd7];
	selp.b32 	%r448, %r447, 0, %p363;
	mul.lo.s32 	%r449, %r446, 100;
	mad.lo.s32 	%r450, %r445, 10000, %r449;
	add.s32 	%r451, %r450, %r448;
	add.s32 	%r557, %r451, 2000000;
	bra.uni 	$L__BB1_299;
$L__BB1_288:
	setp.eq.s32 	%p354, %r484, 1;
	@%p354 bra 	$L__BB1_295;
	setp.gt.s32 	%p355, %r489, 0;
	mov.b32 	%r557, 0;
	@%p355 bra 	$L__BB1_290;
	bra.uni 	$L__BB1_299;
$L__BB1_290:
	ld.local.u32 	%r436, [%rd7];
	mul.lo.s32 	%r557, %r436, 10000;
	setp.eq.s32 	%p356, %r489, 1;
	@%p356 bra 	$L__BB1_299;
	ld.local.u32 	%r437, [%rd7+4];
	mad.lo.s32 	%r557, %r437, 5000, %r557;
	setp.eq.s32 	%p357, %r489, 2;
	@%p357 bra 	$L__BB1_299;
	ld.local.u32 	%r438, [%rd7+8];
	mad.lo.s32 	%r557, %r438, 2500, %r557;
	setp.eq.s32 	%p358, %r489, 3;
	@%p358 bra 	$L__BB1_299;
	ld.local.u32 	%r439, [%rd7+12];
	mad.lo.s32 	%r557, %r439, 1250, %r557;
	setp.eq.s32 	%p359, %r489, 4;
	@%p359 bra 	$L__BB1_299;
	ld.local.u32 	%r440, [%rd7+16];
	mad.lo.s32 	%r557, %r440, 625, %r557;
	bra.uni 	$L__BB1_299;
$L__BB1_295:
	ld.local.u32 	%r441, [%rd6];
	mad.lo.s32 	%r557, %r441, 100000, 1000000;
	setp.lt.s32 	%p360, %r489, 1;
	@%p360 bra 	$L__BB1_299;
	ld.local.u32 	%r442, [%rd7];
	mad.lo.s32 	%r557, %r442, 1000, %r557;
	setp.eq.s32 	%p361, %r489, 1;
	@%p361 bra 	$L__BB1_299;
	ld.local.u32 	%r443, [%rd7+4];
	mad.lo.s32 	%r557, %r443, 500, %r557;
	setp.eq.s32 	%p362, %r489, 2;
	@%p362 bra 	$L__BB1_299;
	ld.local.u32 	%r444, [%rd7+8];
	mad.lo.s32 	%r557, %r444, 250, %r557;
$L__BB1_299:
	ld.param.u64 	%rd278, [_Z29evaluate_poker_scenarios_realPiS_S_PfS_S_i_param_5];
	ld.param.u64 	%rd277, [_Z29evaluate_poker_scenarios_realPiS_S_PfS_S_i_param_3];
	cvta.to.global.u64 	%rd269, %rd278;
	mul.wide.s32 	%rd270, %r1, 4;
	add.s64 	%rd271, %rd269, %rd270;
	st.global.u32 	[%rd271], %r557;
	cvt.rn.f32.s32 	%f1, %r557;
	div.rn.f32 	%f2, %f1, 0f4B095440;
	max.f32 	%f3, %f2, 0f00000000;
	min.f32 	%f4, %f3, 0f3F800000;
	cvta.to.global.u64 	%rd272, %rd277;
	add.s64 	%rd273, %rd272, %rd270;
	st.global.f32 	[%rd273], %f4;
	setp.gt.s32 	%p368, %r557, 7999999;
	mov.b32 	%r558, 8;
	@%p368 bra 	$L__BB1_306;
	setp.gt.s32 	%p369, %r557, 6999999;
	mov.b32 	%r558, 7;
	@%p369 bra 	$L__BB1_306;
	setp.gt.s32 	%p370, %r557, 5999999;
	mov.b32 	%r558, 6;
	@%p370 bra 	$L__BB1_306;
	setp.gt.s32 	%p371, %r557, 4999999;
	mov.b32 	%r558, 5;
	@%p371 bra 	$L__BB1_306;
	setp.gt.s32 	%p372, %r557, 3999999;
	mov.b32 	%r558, 4;
	@%p372 bra 	$L__BB1_306;
	setp.gt.s32 	%p373, %r557, 2999999;
	mov.b32 	%r558, 3;
	@%p373 bra 	$L__BB1_306;
	setp.gt.s32 	%p374, %r557, 1999999;
	setp.gt.s32 	%p375, %r557, 999999;
	selp.u32 	%r472, 1, 0, %p375;
	selp.b32 	%r558, 2, %r472, %p374;
$L__BB1_306:
	cvta.to.global.u64 	%rd274, %rd36;
	add.s64 	%rd276, %rd274, %rd270;
	st.global.u32 	[%rd276], %r558;
$L__BB1_307:
	ret;
$L__BB1_308:
	mov.b32 	%r557, 8100000;
	@%p5 bra 	$L__BB1_299;
	bra.uni 	$L__BB1_224;

}
	// .globl	_Z23validate_hand_evaluatorv
.visible .entry _Z23validate_hand_evaluatorv()
{
	.local .align 16 .b8 	__local_depot2[80];
	.reg .b64 	%SP;
	.reg .b64 	%SPL;
	.reg .pred 	%p<795>;
	.reg .b32 	%r<945>;
	.reg .b64 	%rd<81>;

	mov.u64 	%SPL, __local_depot2;
	add.u64 	%rd1, %SPL, 0;
	add.u64 	%rd2, %SPL, 64;
	mov.u32 	%r106, %tid.x;
	mov.u32 	%r107, %ctaid.x;
	or.b32  	%r108, %r106, %r107;
	setp.ne.s32 	%p7, %r108, 0;
	@%p7 bra 	$L__BB2_349;
	mov.b32 	%r109, 0;
	st.local.u32 	[%rd1], %r109;
	st.local.u32 	[%rd1+4], %r109;
	st.local.u32 	[%rd1+8], %r109;
	st.local.u32 	[%rd1+12], %r109;
	st.local.u32 	[%rd1+16], %r109;
	st.local.u32 	[%rd1+20], %r109;
	st.local.u32 	[%rd1+24], %r109;
	st.local.u32 	[%rd1+28], %r109;
	st.local.u32 	[%rd1+32], %r109;
	st.local.u32 	[%rd1+36], %r109;
	st.local.u32 	[%rd1+40], %r109;
	st.local.u32 	[%rd1+44], %r109;
	st.local.u32 	[%rd1+48], %r109;
	st.local.v4.u32 	[%rd2], {%r109, %r109, %r109, %r109};
	ld.const.u32 	%r1, [CARD_RANKS+204];
	setp.gt.u32 	%p8, %r1, 12;
	@%p8 bra 	$L__BB2_3;
	ld.const.u32 	%r110, [CARD_SUITS+204];
	mul.wide.u32 	%rd5, %r1, 4;
	add.s64 	%rd6, %rd1, %rd5;
	ld.local.u32 	%r111, [%rd6];
	add.s32 	%r112, %r111, 1;
	st.local.u32 	[%rd6], %r112;
	mul.wide.s32 	%rd7, %r110, 4;
	add.s64 	%rd8, %rd2, %rd7;
	ld.local.u32 	%r113, [%rd8];
	add.s32 	%r114, %r113, 1;
	st.local.u32 	[%rd8], %r114;
$L__BB2_3:
	ld.const.u32 	%r2, [CARD_RANKS+200];
	setp.gt.u32 	%p9, %r2, 12;
	@%p9 bra 	$L__BB2_5;
	ld.const.u32 	%r115, [CARD_SUITS+200];
	mul.wide.u32 	%rd9, %r2, 4;
	add.s64 	%rd10, %rd1, %rd9;
	ld.local.u32 	%r116, [%rd10];
	add.s32 	%r117, %r116, 1;
	st.local.u32 	[%rd10], %r117;
	mul.wide.s32 	%rd11, %r115, 4;
	add.s64 	%rd12, %rd2, %rd11;
	ld.local.u32 	%r118, [%rd12];
	add.s32 	%r119, %r118, 1;
	st.local.u32 	[%rd12], %r119;
$L__BB2_5:
	ld.const.u32 	%r3, [CARD_RANKS+196];
	setp.gt.u32 	%p10, %r3, 12;
	@%p10 bra 	$L__BB2_7;
	ld.const.u32 	%r120, [CARD_SUITS+196];
	mul.wide.u32 	%rd13, %r3, 4;
	add.s64 	%rd14, %rd1, %rd13;
	ld.local.u32 	%r121, [%rd14];
	add.s32 	%r122, %r121, 1;
	st.local.u32 	[%rd14], %r122;
	mul.wide.s32 	%rd15, %r120, 4;
	add.s64 	%rd16, %rd2, %rd15;
	ld.local.u32 	%r123, [%rd16];
	add.s32 	%r124, %r123, 1;
	st.local.u32 	[%rd16], %r124;
$L__BB2_7:
	ld.const.u32 	%r4, [CARD_RANKS+192];
	setp.gt.u32 	%p11, %r4, 12;
	@%p11 bra 	$L__BB2_9;
	ld.const.u32 	%r125, [CARD_SUITS+192];
	mul.wide.u32 	%rd17, %r4, 4;
	add.s64 	%rd18, %rd1, %rd17;
	ld.local.u32 	%r126, [%rd18];
	add.s32 	%r127, %r126, 1;
	st.local.u32 	[%rd18], %r127;
	mul.wide.s32 	%rd19, %r125, 4;
	add.s64 	%rd20, %rd2, %rd19;
	ld.local.u32 	%r128, [%rd20];
	add.s32 	%r129, %r128, 1;
	st.local.u32 	[%rd20], %r129;
$L__BB2_9:
	ld.const.u32 	%r5, [CARD_RANKS+188];
	setp.gt.u32 	%p12, %r5, 12;
	@%p12 bra 	$L__BB2_11;
	ld.const.u32 	%r130, [CARD_SUITS+188];
	mul.wide.u32 	%rd21, %r5, 4;
	add.s64 	%rd22, %rd1, %rd21;
	ld.local.u32 	%r131, [%rd22];
	add.s32 	%r132, %r131, 1;
	st.local.u32 	[%rd22], %r132;
	mul.wide.s32 	%rd23, %r130, 4;
	add.s64 	%rd24, %rd2, %rd23;
	ld.local.u32 	%r133, [%rd24];
	add.s32 	%r134, %r133, 1;
	st.local.u32 	[%rd24], %r134;
$L__BB2_11:
	ld.local.u32 	%r136, [%rd2];
	setp.gt.s32 	%p14, %r136, 4;
	mov.b32 	%r900, 0;
	mov.pred 	%p792, 0;
	@%p14 bra 	$L__BB2_15;
	ld.local.u32 	%r138, [%rd2+4];
	setp.gt.s32 	%p16, %r138, 4;
	mov.b32 	%r900, 1;
	@%p16 bra 	$L__BB2_15;
	ld.local.u32 	%r140, [%rd2+8];
	setp.gt.s32 	%p18, %r140, 4;
	mov.b32 	%r900, 2;
	@%p18 bra 	$L__BB2_15;
	ld.local.u32 	%r141, [%rd2+12];
	setp.lt.s32 	%p792, %r141, 5;
	selp.b32 	%r900, 4, 3, %p792;
$L__BB2_15:
	@%p792 bra 	$L__BB2_97;
	setp.ne.s32 	%p19, %r1, 12;
	ld.const.u32 	%r142, [CARD_SUITS+204];
	setp.ne.s32 	%p20, %r142, %r900;
	or.pred  	%p21, %p19, %p20;
	@%p21 bra 	$L__BB2_18;
$L__BB2_17:
	mov.b32 	%r902, 1;
	bra.uni 	$L__BB2_22;
$L__BB2_18:
	setp.eq.s32 	%p22, %r2, 12;
	ld.const.u32 	%r144, [CARD_SUITS+200];
	setp.eq.s32 	%p23, %r144, %r900;
	and.pred  	%p24, %p22, %p23;
	@%p24 bra 	$L__BB2_17;
	setp.eq.s32 	%p25, %r3, 12;
	ld.const.u32 	%r147, [CARD_SUITS+196];
	setp.eq.s32 	%p26, %r147, %r900;
	and.pred  	%p27, %p25, %p26;
	@%p27 bra 	$L__BB2_17;
	setp.eq.s32 	%p28, %r4, 12;
	ld.const.u32 	%r150, [CARD_SUITS+192];
	setp.eq.s32 	%p29, %r150, %r900;
	and.pred  	%p30, %p28, %p29;
	@%p30 bra 	$L__BB2_17;
	setp.eq.s32 	%p31, %r5, 12;
	ld.const.u32 	%r154, [CARD_SUITS+188];
	setp.eq.s32 	%p32, %r154, %r900;
	and.pred  	%p33, %p31, %p32;
	mov.b32 	%r902, 0;
	@%p33 bra 	$L__BB2_17;
$L__BB2_22:
	setp.eq.s32 	%p34, %r142, %r900;
	setp.eq.s32 	%p35, %r1, 11;
	and.pred  	%p36, %p35, %p34;
	@%p36 bra 	$L__BB2_27;
	setp.eq.s32 	%p37, %r2, 11;
	ld.const.u32 	%r159, [CARD_SUITS+200];
	setp.eq.s32 	%p38, %r159, %r900;
	and.pred  	%p39, %p37, %p38;
	@%p39 bra 	$L__BB2_27;
	setp.eq.s32 	%p40, %r3, 11;
	ld.const.u32 	%r162, [CARD_SUITS+196];
	setp.eq.s32 	%p41, %r162, %r900;
	and.pred  	%p42, %p40, %p41;
	@%p42 bra 	$L__BB2_27;
	setp.eq.s32 	%p43, %r4, 11;
	ld.const.u32 	%r165, [CARD_SUITS+192];
	setp.eq.s32 	%p44, %r165, %r900;
	and.pred  	%p45, %p43, %p44;
	@%p45 bra 	$L__BB2_27;
	setp.ne.s32 	%p46, %r5, 11;
	ld.const.u32 	%r168, [CARD_SUITS+188];
	setp.ne.s32 	%p47, %r168, %r900;
	or.pred  	%p48, %p46, %p47;
	@%p48 bra 	$L__BB2_28;
$L__BB2_27:
	add.s32 	%r902, %r902, 1;
$L__BB2_28:
	setp.eq.s32 	%p49, %r142, %r900;
	setp.eq.s32 	%p50, %r1, 10;
	and.pred  	%p51, %p50, %p49;
	@%p51 bra 	$L__BB2_33;
	setp.eq.s32 	%p52, %r2, 10;
	ld.const.u32 	%r172, [CARD_SUITS+200];
	setp.eq.s32 	%p53, %r172, %r900;
	and.pred  	%p54, %p52, %p53;
	@%p54 bra 	$L__BB2_33;
	setp.eq.s32 	%p55, %r3, 10;
	ld.const.u32 	%r175, [CARD_SUITS+196];
	setp.eq.s32 	%p56, %r175, %r900;
	and.pred  	%p57, %p55, %p56;
	@%p57 bra 	$L__BB2_33;
	setp.eq.s32 	%p58, %r4, 10;
	ld.const.u32 	%r178, [CARD_SUITS+192];
	setp.eq.s32 	%p59, %r178, %r900;
	and.pred  	%p60, %p58, %p59;
	@%p60 bra 	$L__BB2_33;
	setp.ne.s32 	%p61, %r5, 10;
	ld.const.u32 	%r181, [CARD_SUITS+188];
	setp.ne.s32 	%p62, %r181, %r900;
	or.pred  	%p63, %p61, %p62;
	@%p63 bra 	$L__BB2_34;
$L__BB2_33:
	add.s32 	%r902, %r902, 1;
$L__BB2_34:
	setp.eq.s32 	%p64, %r142, %r900;
	setp.eq.s32 	%p65, %r1, 9;
	and.pred  	%p66, %p65, %p64;
	@%p66 bra 	$L__BB2_39;
	setp.eq.s32 	%p67, %r2, 9;
	ld.const.u32 	%r185, [CARD_SUITS+200];
	setp.eq.s32 	%p68, %r185, %r900;
	and.pred  	%p69, %p67, %p68;
	@%p69 bra 	$L__BB2_39;
	setp.eq.s32 	%p70, %r3, 9;
	ld.const.u32 	%r188, [CARD_SUITS+196];
	setp.eq.s32 	%p71, %r188, %r900;
	and.pred  	%p72, %p70, %p71;
	@%p72 bra 	$L__BB2_39;
	setp.eq.s32 	%p73, %r4, 9;
	ld.const.u32 	%r191, [CARD_SUITS+192];
	setp.eq.s32 	%p74, %r191, %r900;
	and.pred  	%p75, %p73, %p74;
	@%p75 bra 	$L__BB2_39;
	setp.ne.s32 	%p76, %r5, 9;
	ld.const.u32 	%r194, [CARD_SUITS+188];
	setp.ne.s32 	%p77, %r194, %r900;
	or.pred  	%p78, %p76, %p77;
	@%p78 bra 	$L__BB2_40;
$L__BB2_39:
	add.s32 	%r902, %r902, 1;
$L__BB2_40:
	setp.eq.s32 	%p79, %r142, %r900;
	setp.eq.s32 	%p80, %r1, 8;
	and.pred  	%p81, %p80, %p79;
	@%p81 bra 	$L__BB2_45;
	setp.eq.s32 	%p82, %r2, 8;
	ld.const.u32 	%r198, [CARD_SUITS+200];
	setp.eq.s32 	%p83, %r198, %r900;
	and.pred  	%p84, %p82, %p83;
	@%p84 bra 	$L__BB2_45;
	setp.eq.s32 	%p85, %r3, 8;
	ld.const.u32 	%r201, [CARD_SUITS+196];
	setp.eq.s32 	%p86, %r201, %r900;
	and.pred  	%p87, %p85, %p86;
	@%p87 bra 	$L__BB2_45;
	setp.eq.s32 	%p88, %r4, 8;
	ld.const.u32 	%r204, [CARD_SUITS+192];
	setp.eq.s32 	%p89, %r204, %r900;
	and.pred  	%p90, %p88, %p89;
	@%p90 bra 	$L__BB2_45;
	setp.ne.s32 	%p91, %r5, 8;
	ld.const.u32 	%r207, [CARD_SUITS+188];
	setp.ne.s32 	%p92, %r207, %r900;
	or.pred  	%p93, %p91, %p92;
	@%p93 bra 	$L__BB2_46;
$L__BB2_45:
	add.s32 	%r902, %r902, 1;
$L__BB2_46:
	setp.eq.s32 	%p94, %r142, %r900;
	setp.eq.s32 	%p95, %r1, 7;
	and.pred  	%p96, %p95, %p94;
	@%p96 bra 	$L__BB2_51;
	setp.eq.s32 	%p97, %r2, 7;
	ld.const.u32 	%r211, [CARD_SUITS+200];
	setp.eq.s32 	%p98, %r211, %r900;
	and.pred  	%p99, %p97, %p98;
	@%p99 bra 	$L__BB2_51;
	setp.eq.s32 	%p100, %r3, 7;
	ld.const.u32 	%r214, [CARD_SUITS+196];
	setp.eq.s32 	%p101, %r214, %r900;
	and.pred  	%p102, %p100, %p101;
	@%p102 bra 	$L__BB2_51;
	setp.eq.s32 	%p103, %r4, 7;
	ld.const.u32 	%r217, [CARD_SUITS+192];
	setp.eq.s32 	%p104, %r217, %r900;
	and.pred  	%p105, %p103, %p104;
	@%p105 bra 	$L__BB2_51;
	setp.ne.s32 	%p106, %r5, 7;
	ld.const.u32 	%r220, [CARD_SUITS+188];
	setp.ne.s32 	%p107, %r220, %r900;
	or.pred  	%p108, %p106, %p107;
	@%p108 bra 	$L__BB2_52;
$L__BB2_51:
	add.s32 	%r902, %r902, 1;
$L__BB2_52:
	setp.eq.s32 	%p109, %r142, %r900;
	setp.eq.s32 	%p110, %r1, 6;
	and.pred  	%p111, %p110, %p109;
	@%p111 bra 	$L__BB2_57;
	setp.eq.s32 	%p112, %r2, 6;
	ld.const.u32 	%r224, [CARD_SUITS+200];
	setp.eq.s32 	%p113, %r224, %r900;
	and.pred  	%p114, %p112, %p113;
	@%p114 bra 	$L__BB2_57;
	setp.eq.s32 	%p115, %r3, 6;
	ld.const.u32 	%r227, [CARD_SUITS+196];
	setp.eq.s32 	%p116, %r227, %r900;
	and.pred  	%p117, %p115, %p116;
	@%p117 bra 	$L__BB2_57;
	setp.eq.s32 	%p118, %r4, 6;
	ld.const.u32 	%r230, [CARD_SUITS+192];
	setp.eq.s32 	%p119, %r230, %r900;
	and.pred  	%p120, %p118, %p119;
	@%p120 bra 	$L__BB2_57;
	setp.ne.s32 	%p121, %r5, 6;
	ld.const.u32 	%r233, [CARD_SUITS+188];
	setp.ne.s32 	%p122, %r233, %r900;
	or.pred  	%p123, %p121, %p122;
	@%p123 bra 	$L__BB2_58;
$L__BB2_57:
	add.s32 	%r902, %r902, 1;
$L__BB2_58:
	setp.eq.s32 	%p124, %r142, %r900;
	setp.eq.s32 	%p125, %r1, 5;
	and.pred  	%p126, %p125, %p124;
	@%p126 bra 	$L__BB2_63;
	setp.eq.s32 	%p127, %r2, 5;
	ld.const.u32 	%r237, [CARD_SUITS+200];
	setp.eq.s32 	%p128, %r237, %r900;
	and.pred  	%p129, %p127, %p128;
	@%p129 bra 	$L__BB2_63;
	setp.eq.s32 	%p130, %r3, 5;
	ld.const.u32 	%r240, [CARD_SUITS+196];
	setp.eq.s32 	%p131, %r240, %r900;
	and.pred  	%p132, %p130, %p131;
	@%p132 bra 	$L__BB2_63;
	setp.eq.s32 	%p133, %r4, 5;
	ld.const.u32 	%r243, [CARD_SUITS+192];
	setp.eq.s32 	%p134, %r243, %r900;
	and.pred  	%p135, %p133, %p134;
	@%p135 bra 	$L__BB2_63;
	setp.ne.s32 	%p136, %r5, 5;
	ld.const.u32 	%r246, [CARD_SUITS+188];
	setp.ne.s32 	%p137, %r246, %r900;
	or.pred  	%p138, %p136, %p137;
	@%p138 bra 	$L__BB2_64;
$L__BB2_63:
	add.s32 	%r902, %r902, 1;
$L__BB2_64:
	setp.eq.s32 	%p139, %r142, %r900;
	setp.eq.s32 	%p140, %r1, 4;
	and.pred  	%p141, %p140, %p139;
	@%p141 bra 	$L__BB2_69;
	setp.eq.s32 	%p142, %r2, 4;
	ld.const.u32 	%r250, [CARD_SUITS+200];
	setp.eq.s32 	%p143, %r250, %r900;
	and.pred  	%p144, %p142, %p143;
	@%p144 bra 	$L__BB2_69;
	setp.eq.s32 	%p145, %r3, 4;
	ld.const.u32 	%r253, [CARD_SUITS+196];
	setp.eq.s32 	%p146, %r253, %r900;
	and.pred  	%p147, %p145, %p146;
	@%p147 bra 	$L__BB2_69;
	setp.eq.s32 	%p148, %r4, 4;
	ld.const.u32 	%r256, [CARD_SUITS+192];
	setp.eq.s32 	%p149, %r256, %r900;
	and.pred  	%p150, %p148, %p149;
	@%p150 bra 	$L__BB2_69;
	setp.ne.s32 	%p151, %r5, 4;
	ld.const.u32 	%r259, [CARD_SUITS+188];
	setp.ne.s32 	%p152, %r259, %r900;
	or.pred  	%p153, %p151, %p152;
	@%p153 bra 	$L__BB2_70;
$L__BB2_69:
	add.s32 	%r902, %r902, 1;
$L__BB2_70:
	setp.eq.s32 	%p154, %r142, %r900;
	setp.eq.s32 	%p155, %r1, 3;
	and.pred  	%p156, %p155, %p154;
	@%p156 bra 	$L__BB2_75;
	setp.eq.s32 	%p157, %r2, 3;
	ld.const.u32 	%r263, [CARD_SUITS+200];
	setp.eq.s32 	%p158, %r263, %r900;
	and.pred  	%p159, %p157, %p158;
	@%p159 bra 	$L__BB2_75;
	setp.eq.s32 	%p160, %r3, 3;
	ld.const.u32 	%r266, [CARD_SUITS+196];
	setp.eq.s32 	%p161, %r266, %r900;
	and.pred  	%p162, %p160, %p161;
	@%p162 bra 	$L__BB2_75;
	setp.eq.s32 	%p163, %r4, 3;
	ld.const.u32 	%r269, [CARD_SUITS+192];
	setp.eq.s32 	%p164, %r269, %r900;
	and.pred  	%p165, %p163, %p164;
	@%p165 bra 	$L__BB2_75;
	setp.ne.s32 	%p166, %r5, 3;
	ld.const.u32 	%r272, [CARD_SUITS+188];
	setp.ne.s32 	%p167, %r272, %r900;
	or.pred  	%p168, %p166, %p167;
	@%p168 bra 	$L__BB2_76;
$L__BB2_75:
	add.s32 	%r902, %r902, 1;
$L__BB2_76:
	setp.eq.s32 	%p169, %r142, %r900;
	setp.eq.s32 	%p170, %r1, 2;
	and.pred  	%p171, %p170, %p169;
	@%p171 bra 	$L__BB2_81;
	setp.eq.s32 	%p172, %r2, 2;
	ld.const.u32 	%r276, [CARD_SUITS+200];
	setp.eq.s32 	%p173, %r276, %r900;
	and.pred  	%p174, %p172, %p173;
	@%p174 bra 	$L__BB2_81;
	setp.eq.s32 	%p175, %r3, 2;
	ld.const.u32 	%r279, [CARD_SUITS+196];
	setp.eq.s32 	%p176, %r279, %r900;
	and.pred  	%p177, %p175, %p176;
	@%p177 bra 	$L__BB2_81;
	setp.eq.s32 	%p178, %r4, 2;
	ld.const.u32 	%r282, [CARD_SUITS+192];
	setp.eq.s32 	%p179, %r282, %r900;
	and.pred  	%p180, %p178, %p179;
	@%p180 bra 	$L__BB2_81;
	setp.ne.s32 	%p181, %r5, 2;
	ld.const.u32 	%r285, [CARD_SUITS+188];
	setp.ne.s32 	%p182, %r285, %r900;
	or.pred  	%p183, %p181, %p182;
	@%p183 bra 	$L__BB2_82;
$L__BB2_81:
	add.s32 	%r902, %r902, 1;
$L__BB2_82:
	setp.eq.s32 	%p184, %r142, %r900;
	setp.eq.s32 	%p185, %r1, 1;
	and.pred  	%p186, %p185, %p184;
	@%p186 bra 	$L__BB2_87;
	setp.eq.s32 	%p187, %r2, 1;
	ld.const.u32 	%r289, [CARD_SUITS+200];
	setp.eq.s32 	%p188, %r289, %r900;
	and.pred  	%p189, %p187, %p188;
	@%p189 bra 	$L__BB2_87;
	setp.eq.s32 	%p190, %r3, 1;
	ld.const.u32 	%r292, [CARD_SUITS+196];
	setp.eq.s32 	%p191, %r292, %r900;
	and.pred  	%p192, %p190, %p191;
	@%p192 bra 	$L__BB2_87;
	setp.eq.s32 	%p193, %r4, 1;
	ld.const.u32 	%r295, [CARD_SUITS+192];
	setp.eq.s32 	%p194, %r295, %r900;
	and.pred  	%p195, %p193, %p194;
	@%p195 bra 	$L__BB2_87;
	setp.ne.s32 	%p196, %r5, 1;
	ld.const.u32 	%r298, [CARD_SUITS+188];
	setp.ne.s32 	%p197, %r298, %r900;
	or.pred  	%p198, %p196, %p197;
	@%p198 bra 	$L__BB2_88;
$L__BB2_87:
	add.s32 	%r902, %r902, 1;
$L__BB2_88:
	setp.eq.s32 	%p199, %r142, %r900;
	setp.eq.s32 	%p200, %r1, 0;
	and.pred  	%p201, %p200, %p199;
	@%p201 bra 	$L__BB2_93;
	setp.eq.s32 	%p202, %r2, 0;
	ld.const.u32 	%r302, [CARD_SUITS+200];
	setp.eq.s32 	%p203, %r302, %r900;
	and.pred  	%p204, %p202, %p203;
	@%p204 bra 	$L__BB2_93;
	setp.eq.s32 	%p205, %r3, 0;
	ld.const.u32 	%r305, [CARD_SUITS+196];
	setp.eq.s32 	%p206, %r305, %r900;
	and.pred  	%p207, %p205, %p206;
	@%p207 bra 	$L__BB2_93;
	setp.eq.s32 	%p208, %r4, 0;
	ld.const.u32 	%r308, [CARD_SUITS+192];
	setp.eq.s32 	%p209, %r308, %r900;
	and.pred  	%p210, %p208, %p209;
	@%p210 bra 	$L__BB2_93;
	setp.ne.s32 	%p211, %r5, 0;
	ld.const.u32 	%r311, [CARD_SUITS+188];
	setp.ne.s32 	%p212, %r311, %r900;
	or.pred  	%p213, %p211, %p212;
	@%p213 bra 	$L__BB2_94;
$L__BB2_93:
	add.s32 	%r902, %r902, 1;
$L__BB2_94:
	setp.lt.u32 	%p214, %r902, 5;
	@%p214 bra 	$L__BB2_97;
	neg.s32 	%r914, %r902;
$L__BB2_96:
	add.s32 	%r914, %r914, 1;
	setp.ne.s32 	%p215, %r914, 0;
	@%p215 bra 	$L__BB2_96;
$L__BB2_97:
	setp.gt.u32 	%p216, %r1, 12;
	mov.b32 	%r314, 0;
	st.local.u32 	[%rd1], %r314;
	st.local.u32 	[%rd1+4], %r314;
	st.local.u32 	[%rd1+8], %r314;
	st.local.u32 	[%rd1+12], %r314;
	st.local.u32 	[%rd1+16], %r314;
	st.local.u32 	[%rd1+20], %r314;
	st.local.u32 	[%rd1+24], %r314;
	st.local.u32 	[%rd1+28], %r314;
	st.local.u32 	[%rd1+32], %r314;
	st.local.u32 	[%rd1+36], %r314;
	st.local.u32 	[%rd1+40], %r314;
	st.local.u32 	[%rd1+44], %r314;
	st.local.u32 	[%rd1+48], %r314;
	st.local.v4.u32 	[%rd2], {%r314, %r314, %r314, %r314};
	@%p216 bra 	$L__BB2_99;
	ld.const.u32 	%r315, [CARD_SUITS+204];
	mul.wide.s32 	%rd25, %r315, 4;
	add.s64 	%rd26, %rd2, %rd25;
	ld.local.u32 	%r316, [%rd26];
	mul.wide.u32 	%rd27, %r1, 4;
	add.s64 	%rd28, %rd1, %rd27;
	ld.local.u32 	%r317, [%rd28];
	add.s32 	%r318, %r317, 1;
	st.local.u32 	[%rd28], %r318;
	add.s32 	%r319, %r316, 1;
	st.local.u32 	[%rd26], %r319;
$L__BB2_99:
	setp.gt.u32 	%p217, %r5, 12;
	@%p217 bra 	$L__BB2_101;
	ld.const.u32 	%r320, [CARD_SUITS+188];
	mul.wide.s32 	%rd29, %r320, 4;
	add.s64 	%rd30, %rd2, %rd29;
	ld.local.u32 	%r321, [%rd30];
	mul.wide.u32 	%rd31, %r5, 4;
	add.s64 	%rd32, %rd1, %rd31;
	ld.local.u32 	%r322, [%rd32];
	add.s32 	%r323, %r322, 1;
	st.local.u32 	[%rd32], %r323;
	add.s32 	%r324, %r321, 1;
	st.local.u32 	[%rd30], %r324;
$L__BB2_101:
	ld.const.u32 	%r37, [CARD_RANKS+184];
	setp.gt.u32 	%p218, %r37, 12;
	@%p218 bra 	$L__BB2_103;
	ld.const.u32 	%r325, [CARD_SUITS+184];
	mul.wide.u32 	%rd33, %r37, 4;
	add.s64 	%rd34, %rd1, %rd33;
	ld.local.u32 	%r326, [%rd34];
	add.s32 	%r327, %r326, 1;
	st.local.u32 	[%rd34], %r327;
	mul.wide.s32 	%rd35, %r325, 4;
	add.s64 	%rd36, %rd2, %rd35;
	ld.local.u32 	%r328, [%rd36];
	add.s32 	%r329, %r328, 1;
	st.local.u32 	[%rd36], %r329;
$L__BB2_103:
	ld.const.u32 	%r38, [CARD_RANKS+168];
	setp.gt.u32 	%p219, %r38, 12;
	@%p219 bra 	$L__BB2_105;
	ld.const.u32 	%r330, [CARD_SUITS+168];
	mul.wide.u32 	%rd37, %r38, 4;
	add.s64 	%rd38, %rd1, %rd37;
	ld.local.u32 	%r331, [%rd38];
	add.s32 	%r332, %r331, 1;
	st.local.u32 	[%rd38], %r332;
	mul.wide.s32 	%rd39, %r330, 4;
	add.s64 	%rd40, %rd2, %rd39;
	ld.local.u32 	%r333, [%rd40];
	add.s32 	%r334, %r333, 1;
	st.local.u32 	[%rd40], %r334;
$L__BB2_105:
	ld.const.u32 	%r39, [CARD_RANKS+148];
	setp.gt.u32 	%p220, %r39, 12;
	@%p220 bra 	$L__BB2_107;
	ld.const.u32 	%r335, [CARD_SUITS+148];
	mul.wide.u32 	%rd41, %r39, 4;
	add.s64 	%rd42, %rd1, %rd41;
	ld.local.u32 	%r336, [%rd42];
	add.s32 	%r337, %r336, 1;
	st.local.u32 	[%rd42], %r337;
	mul.wide.s32 	%rd43, %r335, 4;
	add.s64 	%rd44, %rd2, %rd43;
	ld.local.u32 	%r338, [%rd44];
	add.s32 	%r339, %r338, 1;
	st.local.u32 	[%rd44], %r339;
$L__BB2_107:
	ld.const.u32 	%r40, [CARD_RANKS+140];
	setp.gt.u32 	%p221, %r40, 12;
	@%p221 bra 	$L__BB2_109;
	ld.const.u32 	%r340, [CARD_SUITS+140];
	mul.wide.u32 	%rd45, %r40, 4;
	add.s64 	%rd46, %rd1, %rd45;
	ld.local.u32 	%r341, [%rd46];
	add.s32 	%r342, %r341, 1;
	st.local.u32 	[%rd46], %r342;
	mul.wide.s32 	%rd47, %r340, 4;
	add.s64 	%rd48, %rd2, %rd47;
	ld.local.u32 	%r343, [%rd48];
	add.s32 	%r344, %r343, 1;
	st.local.u32 	[%rd48], %r344;
$L__BB2_109:
	ld.const.u32 	%r41, [CARD_RANKS+128];
	setp.gt.u32 	%p222, %r41, 12;
	@%p222 bra 	$L__BB2_111;
	ld.const.u32 	%r345, [CARD_SUITS+128];
	mul.wide.u32 	%rd49, %r41, 4;
	add.s64 	%rd50, %rd1, %rd49;
	ld.local.u32 	%r346, [%rd50];
	add.s32 	%r347, %r346, 1;
	st.local.u32 	[%rd50], %r347;
	mul.wide.s32 	%rd51, %r345, 4;
	add.s64 	%rd52, %rd2, %rd51;
	ld.local.u32 	%r348, [%rd52];
	add.s32 	%r349, %r348, 1;
	st.local.u32 	[%rd52], %r349;
$L__BB2_111:
	ld.local.u32 	%r351, [%rd2];
	setp.gt.s32 	%p224, %r351, 4;
	mov.b32 	%r915, 0;
	mov.pred 	%p793, 0;
	@%p224 bra 	$L__BB2_115;
	ld.local.u32 	%r353, [%rd2+4];
	setp.gt.s32 	%p226, %r353, 4;
	mov.b32 	%r915, 1;
	@%p226 bra 	$L__BB2_115;
	ld.local.u32 	%r355, [%rd2+8];
	setp.gt.s32 	%p228, %r355, 4;
	mov.b32 	%r915, 2;
	@%p228 bra 	$L__BB2_115;
	ld.local.u32 	%r356, [%rd2+12];
	setp.lt.s32 	%p793, %r356, 5;
	selp.b32 	%r915, 4, 3, %p793;
$L__BB2_115:
	@%p793 bra 	$L__BB2_223;
	setp.ne.s32 	%p229, %r1, 12;
	ld.const.u32 	%r357, [CARD_SUITS+204];
	setp.ne.s32 	%p230, %r357, %r915;
	or.pred  	%p231, %p229, %p230;
	@%p231 bra 	$L__BB2_118;
$L__BB2_117:
	mov.b32 	%r917, 1;
	bra.uni 	$L__BB2_124;
$L__BB2_118:
	setp.eq.s32 	%p232, %r5, 12;
	ld.const.u32 	%r359, [CARD_SUITS+188];
	setp.eq.s32 	%p233, %r359, %r915;
	and.pred  	%p234, %p232, %p233;
	@%p234 bra 	$L__BB2_117;
	setp.eq.s32 	%p235, %r37, 12;
	ld.const.u32 	%r362, [CARD_SUITS+184];
	setp.eq.s32 	%p236, %r362, %r915;
	and.pred  	%p237, %p235, %p236;
	@%p237 bra 	$L__BB2_117;
	setp.eq.s32 	%p238, %r38, 12;
	ld.const.u32 	%r365, [CARD_SUITS+168];
	setp.eq.s32 	%p239, %r365, %r915;
	and.pred  	%p240, %p238, %p239;
	@%p240 bra 	$L__BB2_117;
	setp.eq.s32 	%p241, %r39, 12;
	ld.const.u32 	%r368, [CARD_SUITS+148];
	setp.eq.s32 	%p242, %r368, %r915;
	and.pred  	%p243, %p241, %p242;
	@%p243 bra 	$L__BB2_117;
	setp.eq.s32 	%p244, %r40, 12;
	ld.const.u32 	%r371, [CARD_SUITS+140];
	setp.eq.s32 	%p245, %r371, %r915;
	and.pred  	%p246, %p244, %p245;
	@%p246 bra 	$L__BB2_117;
	setp.eq.s32 	%p247, %r41, 12;
	ld.const.u32 	%r375, [CARD_SUITS+128];
	setp.eq.s32 	%p248, %r375, %r915;
	and.pred  	%p249, %p247, %p248;
	mov.b32 	%r917, 0;
	@%p249 bra 	$L__BB2_117;
$L__BB2_124:
	setp.eq.s32 	%p250, %r357, %r915;
	setp.eq.s32 	%p251, %r1, 11;
	and.pred  	%p252, %p251, %p250;
	@%p252 bra 	$L__BB2_131;
	setp.eq.s32 	%p253, %r5, 11;
	ld.const.u32 	%r380, [CARD_SUITS+188];
	setp.eq.s32 	%p254, %r380, %r915;
	and.pred  	%p255, %p253, %p254;
	@%p255 bra 	$L__BB2_131;
	setp.eq.s32 	%p256, %r37, 11;
	ld.const.u32 	%r383, [CARD_SUITS+184];
	setp.eq.s32 	%p257, %r383, %r915;
	and.pred  	%p258, %p256, %p257;
	@%p258 bra 	$L__BB2_131;
	setp.eq.s32 	%p259, %r38, 11;
	ld.const.u32 	%r386, [CARD_SUITS+168];
	setp.eq.s32 	%p260, %r386, %r915;
	and.pred  	%p261, %p259, %p260;
	@%p261 bra 	$L__BB2_131;
	setp.eq.s32 	%p262, %r39, 11;
	ld.const.u32 	%r389, [CARD_SUITS+148];
	setp.eq.s32 	%p263, %r389, %r915;
	and.pred  	%p264, %p262, %p263;
	@%p264 bra 	$L__BB2_131;
	setp.eq.s32 	%p265, %r40, 11;
	ld.const.u32 	%r392, [CARD_SUITS+140];
	setp.eq.s32 	%p266, %r392, %r915;
	and.pred  	%p267, %p265, %p266;
	@%p267 bra 	$L__BB2_131;
	setp.ne.s32 	%p268, %r41, 11;
	ld.const.u32 	%r395, [CARD_SUITS+128];
	setp.ne.s32 	%p269, %r395, %r915;
	or.pred  	%p270, %p268, %p269;
	@%p270 bra 	$L__BB2_132;
$L__BB2_131:
	add.s32 	%r917, %r917, 1;
$L__BB2_132:
	setp.eq.s32 	%p271, %r357, %r915;
	setp.eq.s32 	%p272, %r1, 10;
	and.pred  	%p273, %p272, %p271;
	@%p273 bra 	$L__BB2_139;
	setp.eq.s32 	%p274, %r5, 10;
	ld.const.u32 	%r399, [CARD_SUITS+188];
	setp.eq.s32 	%p275, %r399, %r915;
	and.pred  	%p276, %p274, %p275;
	@%p276 bra 	$L__BB2_139;
	setp.eq.s32 	%p277, %r37, 10;
	ld.const.u32 	%r402, [CARD_SUITS+184];
	setp.eq.s32 	%p278, %r402, %r915;
	and.pred  	%p279, %p277, %p278;
	@%p279 bra 	$L__BB2_139;
	setp.eq.s32 	%p280, %r38, 10;
	ld.const.u32 	%r405, [CARD_SUITS+168];
	setp.eq.s32 	%p281, %r405, %r915;
	and.pred  	%p282, %p280, %p281;
	@%p282 bra 	$L__BB2_139;
	setp.eq.s32 	%p283, %r39, 10;
	ld.const.u32 	%r408, [CARD_SUITS+148];
	setp.eq.s32 	%p284, %r408, %r915;
	and.pred  	%p285, %p283, %p284;
	@%p285 bra 	$L__BB2_139;
	setp.eq.s32 	%p286, %r40, 10;
	ld.const.u32 	%r411, [CARD_SUITS+140];
	setp.eq.s32 	%p287, %r411, %r915;
	and.pred  	%p288, %p286, %p287;
	@%p288 bra 	$L__BB2_139;
	setp.ne.s32 	%p289, %r41, 10;
	ld.const.u32 	%r414, [CARD_SUITS+128];
	setp.ne.s32 	%p290, %r414, %r915;
	or.pred  	%p291, %p289, %p290;
	@%p291 bra 	$L__BB2_140;
$L__BB2_139:
	add.s32 	%r917, %r917, 1;
$L__BB2_140:
	setp.eq.s32 	%p292, %r357, %r915;
	setp.eq.s32 	%p293, %r1, 9;
	and.pred  	%p294, %p293, %p292;
	@%p294 bra 	$L__BB2_147;
	setp.eq.s32 	%p295, %r5, 9;
	ld.const.u32 	%r418, [CARD_SUITS+188];
	setp.eq.s32 	%p296, %r418, %r915;
	and.pred  	%p297, %p295, %p296;
	@%p297 bra 	$L__BB2_147;
	setp.eq.s32 	%p298, %r37, 9;
	ld.const.u32 	%r421, [CARD_SUITS+184];
	setp.eq.s32 	%p299, %r421, %r915;
	and.pred  	%p300, %p298, %p299;
	@%p300 bra 	$L__BB2_147;
	setp.eq.s32 	%p301, %r38, 9;
	ld.const.u32 	%r424, [CARD_SUITS+168];
	setp.eq.s32 	%p302, %r424, %r915;
	and.pred  	%p303, %p301, %p302;
	@%p303 bra 	$L__BB2_147;
	setp.eq.s32 	%p304, %r39, 9;
	ld.const.u32 	%r427, [CARD_SUITS+148];
	setp.eq.s32 	%p305, %r427, %r915;
	and.pred  	%p306, %p304, %p305;
	@%p306 bra 	$L__BB2_147;
	setp.eq.s32 	%p307, %r40, 9;
	ld.const.u32 	%r430, [CARD_SUITS+140];
	setp.eq.s32 	%p308, %r430, %r915;
	and.pred  	%p309, %p307, %p308;
	@%p309 bra 	$L__BB2_147;
	setp.ne.s32 	%p310, %r41, 9;
	ld.const.u32 	%r433, [CARD_SUITS+128];
	setp.ne.s32 	%p311, %r433, %r915;
	or.pred  	%p312, %p310, %p311;
	@%p312 bra 	$L__BB2_148;
$L__BB2_147:
	add.s32 	%r917, %r917, 1;
$L__BB2_148:
	setp.eq.s32 	%p313, %r357, %r915;
	setp.eq.s32 	%p314, %r1, 8;
	and.pred  	%p315, %p314, %p313;
	@%p315 bra 	$L__BB2_155;
	setp.eq.s32 	%p316, %r5, 8;
	ld.const.u32 	%r437, [CARD_SUITS+188];
	setp.eq.s32 	%p317, %r437, %r915;
	and.pred  	%p318, %p316, %p317;
	@%p318 bra 	$L__BB2_155;
	setp.eq.s32 	%p319, %r37, 8;
	ld.const.u32 	%r440, [CARD_SUITS+184];
	setp.eq.s32 	%p320, %r440, %r915;
	and.pred  	%p321, %p319, %p320;
	@%p321 bra 	$L__BB2_155;
	setp.eq.s32 	%p322, %r38, 8;
	ld.const.u32 	%r443, [CARD_SUITS+168];
	setp.eq.s32 	%p323, %r443, %r915;
	and.pred  	%p324, %p322, %p323;
	@%p324 bra 	$L__BB2_155;
	setp.eq.s32 	%p325, %r39, 8;
	ld.const.u32 	%r446, [CARD_SUITS+148];
	setp.eq.s32 	%p326, %r446, %r915;
	and.pred  	%p327, %p325, %p326;
	@%p327 bra 	$L__BB2_155;
	setp.eq.s32 	%p328, %r40, 8;
	ld.const.u32 	%r449, [CARD_SUITS+140];
	setp.eq.s32 	%p329, %r449, %r915;
	and.pred  	%p330, %p328, %p329;
	@%p330 bra 	$L__BB2_155;
	setp.ne.s32 	%p331, %r41, 8;
	ld.const.u32 	%r452, [CARD_SUITS+128];
	setp.ne.s32 	%p332, %r452, %r915;
	or.pred  	%p333, %p331, %p332;
	@%p333 bra 	$L__BB2_156;
$L__BB2_155:
	add.s32 	%r917, %r917, 1;
$L__BB2_156:
	setp.eq.s32 	%p334, %r357, %r915;
	setp.eq.s32 	%p335, %r1, 7;
	and.pred  	%p336, %p335, %p334;
	@%p336 bra 	$L__BB2_163;
	setp.eq.s32 	%p337, %r5, 7;
	ld.const.u32 	%r456, [CARD_SUITS+188];
	setp.eq.s32 	%p338, %r456, %r915;
	and.pred  	%p339, %p337, %p338;
	@%p339 bra 	$L__BB2_163;
	setp.eq.s32 	%p340, %r37, 7;
	ld.const.u32 	%r459, [CARD_SUITS+184];
	setp.eq.s32 	%p341, %r459, %r915;
	and.pred  	%p342, %p340, %p341;
	@%p342 bra 	$L__BB2_163;
	setp.eq.s32 	%p343, %r38, 7;
	ld.const.u32 	%r462, [CARD_SUITS+168];
	setp.eq.s32 	%p344, %r462, %r915;
	and.pred  	%p345, %p343, %p344;
	@%p345 bra 	$L__BB2_163;
	setp.eq.s32 	%p346, %r39, 7;
	ld.const.u32 	%r465, [CARD_SUITS+148];
	setp.eq.s32 	%p347, %r465, %r915;
	and.pred  	%p348, %p346, %p347;
	@%p348 bra 	$L__BB2_163;
	setp.eq.s32 	%p349, %r40, 7;
	ld.const.u32 	%r468, [CARD_SUITS+140];
	setp.eq.s32 	%p350, %r468, %r915;
	and.pred  	%p351, %p349, %p350;
	@%p351 bra 	$L__BB2_163;
	setp.ne.s32 	%p352, %r41, 7;
	ld.const.u32 	%r471, [CARD_SUITS+128];
	setp.ne.s32 	%p353, %r471, %r915;
	or.pred  	%p354, %p352, %p353;
	@%p354 bra 	$L__BB2_164;
$L__BB2_163:
	add.s32 	%r917, %r917, 1;
$L__BB2_164:
	setp.eq.s32 	%p355, %r357, %r915;
	setp.eq.s32 	%p356, %r1, 6;
	and.pred  	%p357, %p356, %p355;
	@%p357 bra 	$L__BB2_171;
	setp.eq.s32 	%p358, %r5, 6;
	ld.const.u32 	%r475, [CARD_SUITS+188];
	setp.eq.s32 	%p359, %r475, %r915;
	and.pred  	%p360, %p358, %p359;
	@%p360 bra 	$L__BB2_171;
	setp.eq.s32 	%p361, %r37, 6;
	ld.const.u32 	%r478, [CARD_SUITS+184];
	setp.eq.s32 	%p362, %r478, %r915;
	and.pred  	%p363, %p361, %p362;
	@%p363 bra 	$L__BB2_171;
	setp.eq.s32 	%p364, %r38, 6;
	ld.const.u32 	%r481, [CARD_SUITS+168];
	setp.eq.s32 	%p365, %r481, %r915;
	and.pred  	%p366, %p364, %p365;
	@%p366 bra 	$L__BB2_171;
	setp.eq.s32 	%p367, %r39, 6;
	ld.const.u32 	%r484, [CARD_SUITS+148];
	setp.eq.s32 	%p368, %r484, %r915;
	and.pred  	%p369, %p367, %p368;
	@%p369 bra 	$L__BB2_171;
	setp.eq.s32 	%p370, %r40, 6;
	ld.const.u32 	%r487, [CARD_SUITS+140];
	setp.eq.s32 	%p371, %r487, %r915;
	and.pred  	%p372, %p370, %p371;
	@%p372 bra 	$L__BB2_171;
	setp.ne.s32 	%p373, %r41, 6;
	ld.const.u32 	%r490, [CARD_SUITS+128];
	setp.ne.s32 	%p374, %r490, %r915;
	or.pred  	%p375, %p373, %p374;
	@%p375 bra 	$L__BB2_172;
$L__BB2_171:
	add.s32 	%r917, %r917, 1;
$L__BB2_172:
	setp.eq.s32 	%p376, %r357, %r915;
	setp.eq.s32 	%p377, %r1, 5;
	and.pred  	%p378, %p377, %p376;
	@%p378 bra 	$L__BB2_179;
	setp.eq.s32 	%p379, %r5, 5;
	ld.const.u32 	%r494, [CARD_SUITS+188];
	setp.eq.s32 	%p380, %r494, %r915;
	and.pred  	%p381, %p379, %p380;
	@%p381 bra 	$L__BB2_179;
	setp.eq.s32 	%p382, %r37, 5;
	ld.const.u32 	%r497, [CARD_SUITS+184];
	setp.eq.s32 	%p383, %r497, %r915;
	and.pred  	%p384, %p382, %p383;
	@%p384 bra 	$L__BB2_179;
	setp.eq.s32 	%p385, %r38, 5;
	ld.const.u32 	%r500, [CARD_SUITS+168];
	setp.eq.s32 	%p386, %r500, %r915;
	and.pred  	%p387, %p385, %p386;
	@%p387 bra 	$L__BB2_179;
	setp.eq.s32 	%p388, %r39, 5;
	ld.const.u32 	%r503, [CARD_SUITS+148];
	setp.eq.s32 	%p389, %r503, %r915;
	and.pred  	%p390, %p388, %p389;
	@%p390 bra 	$L__BB2_179;
	setp.eq.s32 	%p391, %r40, 5;
	ld.const.u32 	%r506, [CARD_SUITS+140];
	setp.eq.s32 	%p392, %r506, %r915;
	and.pred  	%p393, %p391, %p392;
	@%p393 bra 	$L__BB2_179;
	setp.ne.s32 	%p394, %r41, 5;
	ld.const.u32 	%r509, [CARD_SUITS+128];
	setp.ne.s32 	%p395, %r509, %r915;
	or.pred  	%p396, %p394, %p395;
	@%p396 bra 	$L__BB2_180;
$L__BB2_179:
	add.s32 	%r917, %r917, 1;
$L__BB2_180:
	setp.eq.s32 	%p397, %r357, %r915;
	setp.eq.s32 	%p398, %r1, 4;
	and.pred  	%p399, %p398, %p397;
	@%p399 bra 	$L__BB2_187;
	setp.eq.s32 	%p400, %r5, 4;
	ld.const.u32 	%r513, [CARD_SUITS+188];
	setp.eq.s32 	%p401, %r513, %r915;
	and.pred  	%p402, %p400, %p401;
	@%p402 bra 	$L__BB2_187;
	setp.eq.s32 	%p403, %r37, 4;
	ld.const.u32 	%r516, [CARD_SUITS+184];
	setp.eq.s32 	%p404, %r516, %r915;
	and.pred  	%p405, %p403, %p404;
	@%p405 bra 	$L__BB2_187;
	setp.eq.s32 	%p406, %r38, 4;
	ld.const.u32 	%r519, [CARD_SUITS+168];
	setp.eq.s32 	%p407, %r519, %r915;
	and.pred  	%p408, %p406, %p407;
	@%p408 bra 	$L__BB2_187;
	setp.eq.s32 	%p409, %r39, 4;
	ld.const.u32 	%r522, [CARD_SUITS+148];
	setp.eq.s32 	%p410, %r522, %r915;
	and.pred  	%p411, %p409, %p410;
	@%p411 bra 	$L__BB2_187;
	setp.eq.s32 	%p412, %r40, 4;
	ld.const.u32 	%r525, [CARD_SUITS+140];
	setp.eq.s32 	%p413, %r525, %r915;
	and.pred  	%p414, %p412, %p413;
	@%p414 bra 	$L__BB2_187;
	setp.ne.s32 	%p415, %r41, 4;
	ld.const.u32 	%r528, [CARD_SUITS+128];
	setp.ne.s32 	%p416, %r528, %r915;
	or.pred  	%p417, %p415, %p416;
	@%p417 bra 	$L__BB2_188;
$L__BB2_187:
	add.s32 	%r917, %r917, 1;
$L__BB2_188:
	setp.eq.s32 	%p418, %r357, %r915;
	setp.eq.s32 	%p419, %r1, 3;
	and.pred  	%p420, %p419, %p418;
	@%p420 bra 	$L__BB2_195;
	setp.eq.s32 	%p421, %r5, 3;
	ld.const.u32 	%r532, [CARD_SUITS+188];
	setp.eq.s32 	%p422, %r532, %r915;
	and.pred  	%p423, %p421, %p422;
	@%p423 bra 	$L__BB2_195;
	setp.eq.s32 	%p424, %r37, 3;
	ld.const.u32 	%r535, [CARD_SUITS+184];
	setp.eq.s32 	%p425, %r535, %r915;
	and.pred  	%p426, %p424, %p425;
	@%p426 bra 	$L__BB2_195;
	setp.eq.s32 	%p427, %r38, 3;
	ld.const.u32 	%r538, [CARD_SUITS+168];
	setp.eq.s32 	%p428, %r538, %r915;
	and.pred  	%p429, %p427, %p428;
	@%p429 bra 	$L__BB2_195;
	setp.eq.s32 	%p430, %r39, 3;
	ld.const.u32 	%r541, [CARD_SUITS+148];
	setp.eq.s32 	%p431, %r541, %r915;
	and.pred  	%p432, %p430, %p431;
	@%p432 bra 	$L__BB2_195;
	setp.eq.s32 	%p433, %r40, 3;
	ld.const.u32 	%r544, [CARD_SUITS+140];
	setp.eq.s32 	%p434, %r544, %r915;
	and.pred  	%p435, %p433, %p434;
	@%p435 bra 	$L__BB2_195;
	setp.ne.s32 	%p436, %r41, 3;
	ld.const.u32 	%r547, [CARD_SUITS+128];
	setp.ne.s32 	%p437, %r547, %r915;
	or.pred  	%p438, %p436, %p437;
	@%p438 bra 	$L__BB2_196;
$L__BB2_195:
	add.s32 	%r917, %r917, 1;
$L__BB2_196:
	setp.eq.s32 	%p439, %r357, %r915;
	setp.eq.s32 	%p440, %r1, 2;
	and.pred  	%p441, %p440, %p439;
	@%p441 bra 	$L__BB2_203;
	setp.eq.s32 	%p442, %r5, 2;
	ld.const.u32 	%r551, [CARD_SUITS+188];
	setp.eq.s32 	%p443, %r551, %r915;
	and.pred  	%p444, %p442, %p443;
	@%p444 bra 	$L__BB2_203;
	setp.eq.s32 	%p445, %r37, 2;
	ld.const.u32 	%r554, [CARD_SUITS+184];
	setp.eq.s32 	%p446, %r554, %r915;
	and.pred  	%p447, %p445, %p446;
	@%p447 bra 	$L__BB2_203;
	setp.eq.s32 	%p448, %r38, 2;
	ld.const.u32 	%r557, [CARD_SUITS+168];
	setp.eq.s32 	%p449, %r557, %r915;
	and.pred  	%p450, %p448, %p449;
	@%p450 bra 	$L__BB2_203;
	setp.eq.s32 	%p451, %r39, 2;
	ld.const.u32 	%r560, [CARD_SUITS+148];
	setp.eq.s32 	%p452, %r560, %r915;
	and.pred  	%p453, %p451, %p452;
	@%p453 bra 	$L__BB2_203;
	setp.eq.s32 	%p454, %r40, 2;
	ld.const.u32 	%r563, [CARD_SUITS+140];
	setp.eq.s32 	%p455, %r563, %r915;
	and.pred  	%p456, %p454, %p455;
	@%p456 bra 	$L__BB2_203;
	setp.ne.s32 	%p457, %r41, 2;
	ld.const.u32 	%r566, [CARD_SUITS+128];
	setp.ne.s32 	%p458, %r566, %r915;
	or.pred  	%p459, %p457, %p458;
	@%p459 bra 	$L__BB2_204;
$L__BB2_203:
	add.s32 	%r917, %r917, 1;
$L__BB2_204:
	setp.eq.s32 	%p460, %r357, %r915;
	setp.eq.s32 	%p461, %r1, 1;
	and.pred  	%p462, %p461, %p460;
	@%p462 bra 	$L__BB2_211;
	setp.eq.s32 	%p463, %r5, 1;
	ld.const.u32 	%r570, [CARD_SUITS+188];
	setp.eq.s32 	%p464, %r570, %r915;
	and.pred  	%p465, %p463, %p464;
	@%p465 bra 	$L__BB2_211;
	setp.eq.s32 	%p466, %r37, 1;
	ld.const.u32 	%r573, [CARD_SUITS+184];
	setp.eq.s32 	%p467, %r573, %r915;
	and.pred  	%p468, %p466, %p467;
	@%p468 bra 	$L__BB2_211;
	setp.eq.s32 	%p469, %r38, 1;
	ld.const.u32 	%r576, [CARD_SUITS+168];
	setp.eq.s32 	%p470, %r576, %r915;
	and.pred  	%p471, %p469, %p470;
	@%p471 bra 	$L__BB2_211;
	setp.eq.s32 	%p472, %r39, 1;
	ld.const.u32 	%r579, [CARD_SUITS+148];
	setp.eq.s32 	%p473, %r579, %r915;
	and.pred  	%p474, %p472, %p473;
	@%p474 bra 	$L__BB2_211;
	setp.eq.s32 	%p475, %r40, 1;
	ld.const.u32 	%r582, [CARD_SUITS+140];
	setp.eq.s32 	%p476, %r582, %r915;
	and.pred  	%p477, %p475, %p476;
	@%p477 bra 	$L__BB2_211;
	setp.ne.s32 	%p478, %r41, 1;
	ld.const.u32 	%r585, [CARD_SUITS+128];
	setp.ne.s32 	%p479, %r585, %r915;
	or.pred  	%p480, %p478, %p479;
	@%p480 bra 	$L__BB2_212;
$L__BB2_211:
	add.s32 	%r917, %r917, 1;
$L__BB2_212:
	setp.eq.s32 	%p481, %r357, %r915;
	setp.eq.s32 	%p482, %r1, 0;
	and.pred  	%p483, %p482, %p481;
	@%p483 bra 	$L__BB2_219;
	setp.eq.s32 	%p484, %r5, 0;
	ld.const.u32 	%r589, [CARD_SUITS+188];
	setp.eq.s32 	%p485, %r589, %r915;
	and.pred  	%p486, %p484, %p485;
	@%p486 bra 	$L__BB2_219;
	setp.eq.s32 	%p487, %r37, 0;
	ld.const.u32 	%r592, [CARD_SUITS+184];
	setp.eq.s32 	%p488, %r592, %r915;
	and.pred  	%p489, %p487, %p488;
	@%p489 bra 	$L__BB2_219;
	setp.eq.s32 	%p490, %r38, 0;
	ld.const.u32 	%r595, [CARD_SUITS+168];
	setp.eq.s32 	%p491, %r595, %r915;
	and.pred  	%p492, %p490, %p491;
	@%p492 bra 	$L__BB2_219;
	setp.eq.s32 	%p493, %r39, 0;
	ld.const.u32 	%r598, [CARD_SUITS+148];
	setp.eq.s32 	%p494, %r598, %r915;
	and.pred  	%p495, %p493, %p494;
	@%p495 bra 	$L__BB2_219;
	setp.eq.s32 	%p496, %r40, 0;
	ld.const.u32 	%r601, [CARD_SUITS+140];
	setp.eq.s32 	%p497, %r601, %r915;
	and.pred  	%p498, %p496, %p497;
	@%p498 bra 	$L__BB2_219;
	setp.ne.s32 	%p499, %r41, 0;
	ld.const.u32 	%r604, [CARD_SUITS+128];
	setp.ne.s32 	%p500, %r604, %r915;
	or.pred  	%p501, %p499, %p500;
	@%p501 bra 	$L__BB2_220;
$L__BB2_219:
	add.s32 	%r917, %r917, 1;
$L__BB2_220:
	setp.lt.u32 	%p502, %r917, 5;
	@%p502 bra 	$L__BB2_223;
	neg.s32 	%r929, %r917;
$L__BB2_222:
	add.s32 	%r929, %r929, 1;
	setp.ne.s32 	%p503, %r929, 0;
	@%p503 bra 	$L__BB2_222;
$L__BB2_223:
	mov.b32 	%r607, 0;
	st.local.u32 	[%rd1], %r607;
	st.local.u32 	[%rd1+4], %r607;
	st.local.u32 	[%rd1+8], %r607;
	st.local.u32 	[%rd1+12], %r607;
	st.local.u32 	[%rd1+16], %r607;
	st.local.u32 	[%rd1+20], %r607;
	st.local.u32 	[%rd1+24], %r607;
	st.local.u32 	[%rd1+28], %r607;
	st.local.u32 	[%rd1+32], %r607;
	st.local.u32 	[%rd1+36], %r607;
	st.local.u32 	[%rd1+40], %r607;
	st.local.u32 	[%rd1+44], %r607;
	st.local.u32 	[%rd1+48], %r607;
	st.local.v4.u32 	[%rd2], {%r607, %r607, %r607, %r607};
	ld.const.u32 	%r73, [CARD_RANKS+92];
	setp.gt.u32 	%p504, %r73, 12;
	@%p504 bra 	$L__BB2_225;
	ld.const.u32 	%r608, [CARD_SUITS+92];
	mul.wide.u32 	%rd53, %r73, 4;
	add.s64 	%rd54, %rd1, %rd53;
	ld.local.u32 	%r609, [%rd54];
	add.s32 	%r610, %r609, 1;
	st.local.u32 	[%rd54], %r610;
	mul.wide.s32 	%rd55, %r608, 4;
	add.s64 	%rd56, %rd2, %rd55;
	ld.local.u32 	%r611, [%rd56];
	add.s32 	%r612, %r611, 1;
	st.local.u32 	[%rd56], %r612;
$L__BB2_225:
	ld.const.u32 	%r74, [CARD_RANKS];
	setp.gt.u32 	%p505, %r74, 12;
	@%p505 bra 	$L__BB2_227;
	ld.const.u32 	%r613, [CARD_SUITS];
	mul.wide.u32 	%rd57, %r74, 4;
	add.s64 	%rd58, %rd1, %rd57;
	ld.local.u32 	%r614, [%rd58];
	add.s32 	%r615, %r614, 1;
	st.local.u32 	[%rd58], %r615;
	mul.wide.s32 	%rd59, %r613, 4;
	add.s64 	%rd60, %rd2, %rd59;
	ld.local.u32 	%r616, [%rd60];
	add.s32 	%r617, %r616, 1;
	st.local.u32 	[%rd60], %r617;
$L__BB2_227:
	setp.gt.u32 	%p506, %r37, 12;
	@%p506 bra 	$L__BB2_229;
	ld.const.u32 	%r618, [CARD_SUITS+184];
	mul.wide.u32 	%rd61, %r37, 4;
	add.s64 	%rd62, %rd1, %rd61;
	ld.local.u32 	%r619, [%rd62];
	add.s32 	%r620, %r619, 1;
	st.local.u32 	[%rd62], %r620;
	mul.wide.s32 	%rd63, %r618, 4;
	add.s64 	%rd64, %rd2, %rd63;
	ld.local.u32 	%r621, [%rd64];
	add.s32 	%r622, %r621, 1;
	st.local.u32 	[%rd64], %r622;
$L__BB2_229:
	setp.gt.u32 	%p507, %r38, 12;
	@%p507 bra 	$L__BB2_231;
	ld.const.u32 	%r623, [CARD_SUITS+168];
	mul.wide.u32 	%rd65, %r38, 4;
	add.s64 	%rd66, %rd1, %rd65;
	ld.local.u32 	%r624, [%rd66];
	add.s32 	%r625, %r624, 1;
	st.local.u32 	[%rd66], %r625;
	mul.wide.s32 	%rd67, %r623, 4;
	add.s64 	%rd68, %rd2, %rd67;
	ld.local.u32 	%r626, [%rd68];
	add.s32 	%r627, %r626, 1;
	st.local.u32 	[%rd68], %r627;
$L__BB2_231:
	setp.gt.u32 	%p508, %r39, 12;
	@%p508 bra 	$L__BB2_233;
	ld.const.u32 	%r628, [CARD_SUITS+148];
	mul.wide.u32 	%rd69, %r39, 4;
	add.s64 	%rd70, %rd1, %rd69;
	ld.local.u32 	%r629, [%rd70];
	add.s32 	%r630, %r629, 1;
	st.local.u32 	[%rd70], %r630;
	mul.wide.s32 	%rd71, %r628, 4;
	add.s64 	%rd72, %rd2, %rd71;
	ld.local.u32 	%r631, [%rd72];
	add.s32 	%r632, %r631, 1;
	st.local.u32 	[%rd72], %r632;
$L__BB2_233:
	setp.gt.u32 	%p509, %r40, 12;
	@%p509 bra 	$L__BB2_235;
	ld.const.u32 	%r633, [CARD_SUITS+140];
	mul.wide.u32 	%rd73, %r40, 4;
	add.s64 	%rd74, %rd1, %rd73;
	ld.local.u32 	%r634, [%rd74];
	add.s32 	%r635, %r634, 1;
	st.local.u32 	[%rd74], %r635;
	mul.wide.s32 	%rd75, %r633, 4;
	add.s64 	%rd76, %rd2, %rd75;
	ld.local.u32 	%r636, [%rd76];
	add.s32 	%r637, %r636, 1;
	st.local.u32 	[%rd76], %r637;
$L__BB2_235:
	setp.gt.u32 	%p510, %r41, 12;
	@%p510 bra 	$L__BB2_237;
	ld.const.u32 	%r638, [CARD_SUITS+128];
	mul.wide.u32 	%rd77, %r41, 4;
	add.s64 	%rd78, %rd1, %rd77;
	ld.local.u32 	%r639, [%rd78];
	add.s32 	%r640, %r639, 1;
	st.local.u32 	[%rd78], %r640;
	mul.wide.s32 	%rd79, %r638, 4;
	add.s64 	%rd80, %rd2, %rd79;
	ld.local.u32 	%r641, [%rd80];
	add.s32 	%r642, %r641, 1;
	st.local.u32 	[%rd80], %r642;
$L__BB2_237:
	ld.local.u32 	%r644, [%rd2];
	setp.gt.s32 	%p512, %r644, 4;
	mov.b32 	%r930, 0;
	mov.pred 	%p794, 0;
	@%p512 bra 	$L__BB2_241;
	ld.local.u32 	%r646, [%rd2+4];
	setp.gt.s32 	%p514, %r646, 4;
	mov.b32 	%r930, 1;
	@%p514 bra 	$L__BB2_241;
	ld.local.u32 	%r648, [%rd2+8];
	setp.gt.s32 	%p516, %r648, 4;
	mov.b32 	%r930, 2;
	@%p516 bra 	$L__BB2_241;
	ld.local.u32 	%r649, [%rd2+12];
	setp.lt.s32 	%p794, %r649, 5;
	selp.b32 	%r930, 4, 3, %p794;
$L__BB2_241:
	@%p794 bra 	$L__BB2_349;
	setp.ne.s32 	%p517, %r73, 12;
	ld.const.u32 	%r650, [CARD_SUITS+92];
	setp.ne.s32 	%p518, %r650, %r930;
	or.pred  	%p519, %p517, %p518;
	@%p519 bra 	$L__BB2_244;
$L__BB2_243:
	mov.b32 	%r932, 1;
	bra.uni 	$L__BB2_250;
$L__BB2_244:
	setp.eq.s32 	%p520, %r74, 12;
	ld.const.u32 	%r652, [CARD_SUITS];
	setp.eq.s32 	%p521, %r652, %r930;
	and.pred  	%p522, %p520, %p521;
	@%p522 bra 	$L__BB2_243;
	setp.eq.s32 	%p523, %r37, 12;
	ld.const.u32 	%r655, [CARD_SUITS+184];
	setp.eq.s32 	%p524, %r655, %r930;
	and.pred  	%p525, %p523, %p524;
	@%p525 bra 	$L__BB2_243;
	setp.eq.s32 	%p526, %r38, 12;
	ld.const.u32 	%r658, [CARD_SUITS+168];
	setp.eq.s32 	%p527, %r658, %r930;
	and.pred  	%p528, %p526, %p527;
	@%p528 bra 	$L__BB2_243;
	setp.eq.s32 	%p529, %r39, 12;
	ld.const.u32 	%r661, [CARD_SUITS+148];
	setp.eq.s32 	%p530, %r661, %r930;
	and.pred  	%p531, %p529, %p530;
	@%p531 bra 	$L__BB2_243;
	setp.eq.s32 	%p532, %r40, 12;
	ld.const.u32 	%r664, [CARD_SUITS+140];
	setp.eq.s32 	%p533, %r664, %r930;
	and.pred  	%p534, %p532, %p533;
	@%p534 bra 	$L__BB2_243;
	setp.eq.s32 	%p535, %r41, 12;
	ld.const.u32 	%r668, [CARD_SUITS+128];
	setp.eq.s32 	%p536, %r668, %r930;
	and.pred  	%p537, %p535, %p536;
	mov.b32 	%r932, 0;
	@%p537 bra 	$L__BB2_243;
$L__BB2_250:
	setp.eq.s32 	%p538, %r650, %r930;
	setp.eq.s32 	%p539, %r73, 11;
	and.pred  	%p540, %p539, %p538;
	@%p540 bra 	$L__BB2_257;
	setp.eq.s32 	%p541, %r74, 11;
	ld.const.u32 	%r673, [CARD_SUITS];
	setp.eq.s32 	%p542, %r673, %r930;
	and.pred  	%p543, %p541, %p542;
	@%p543 bra 	$L__BB2_257;
	setp.eq.s32 	%p544, %r37, 11;
	ld.const.u32 	%r676, [CARD_SUITS+184];
	setp.eq.s32 	%p545, %r676, %r930;
	and.pred  	%p546, %p544, %p545;
	@%p546 bra 	$L__BB2_257;
	setp.eq.s32 	%p547, %r38, 11;
	ld.const.u32 	%r679, [CARD_SUITS+168];
	setp.eq.s32 	%p548, %r679, %r930;
	and.pred  	%p549, %p547, %p548;
	@%p549 bra 	$L__BB2_257;
	setp.eq.s32 	%p550, %r39, 11;
	ld.const.u32 	%r682, [CARD_SUITS+148];
	setp.eq.s32 	%p551, %r682, %r930;
	and.pred  	%p552, %p550, %p551;
	@%p552 bra 	$L__BB2_257;
	setp.eq.s32 	%p553, %r40, 11;
	ld.const.u32 	%r685, [CARD_SUITS+140];
	setp.eq.s32 	%p554, %r685, %r930;
	and.pred  	%p555, %p553, %p554;
	@%p555 bra 	$L__BB2_257;
	setp.ne.s32 	%p556, %r41, 11;
	ld.const.u32 	%r688, [CARD_SUITS+128];
	setp.ne.s32 	%p557, %r688, %r930;
	or.pred  	%p558, %p556, %p557;
	@%p558 bra 	$L__BB2_258;
$L__BB2_257:
	add.s32 	%r932, %r932, 1;
$L__BB2_258:
	setp.eq.s32 	%p559, %r650, %r930;
	setp.eq.s32 	%p560, %r73, 10;
	and.pred  	%p561, %p560, %p559;
	@%p561 bra 	$L__BB2_265;
	setp.eq.s32 	%p562, %r74, 10;
	ld.const.u32 	%r692, [CARD_SUITS];
	setp.eq.s32 	%p563, %r692, %r930;
	and.pred  	%p564, %p562, %p563;
	@%p564 bra 	$L__BB2_265;
	setp.eq.s32 	%p565, %r37, 10;
	ld.const.u32 	%r695, [CARD_SUITS+184];
	setp.eq.s32 	%p566, %r695, %r930;
	and.pred  	%p567, %p565, %p566;
	@%p567 bra 	$L__BB2_265;
	setp.eq.s32 	%p568, %r38, 10;
	ld.const.u32 	%r698, [CARD_SUITS+168];
	setp.eq.s32 	%p569, %r698, %r930;
	and.pred  	%p570, %p568, %p569;
	@%p570 bra 	$L__BB2_265;
	setp.eq.s32 	%p571, %r39, 10;
	ld.const.u32 	%r701, [CARD_SUITS+148];
	setp.eq.s32 	%p572, %r701, %r930;
	and.pred  	%p573, %p571, %p572;
	@%p573 bra 	$L__BB2_265;
	setp.eq.s32 	%p574, %r40, 10;
	ld.const.u32 	%r704, [CARD_SUITS+140];
	setp.eq.s32 	%p575, %r704, %r930;
	and.pred  	%p576, %p574, %p575;
	@%p576 bra 	$L__BB2_265;
	setp.ne.s32 	%p577, %r41, 10;
	ld.const.u32 	%r707, [CARD_SUITS+128];
	setp.ne.s32 	%p578, %r707, %r930;
	or.pred  	%p579, %p577, %p578;
	@%p579 bra 	$L__BB2_266;
$L__BB2_265:
	add.s32 	%r932, %r932, 1;
$L__BB2_266:
	setp.eq.s32 	%p580, %r650, %r930;
	setp.eq.s32 	%p581, %r73, 9;
	and.pred  	%p582, %p581, %p580;
	@%p582 bra 	$L__BB2_273;
	setp.eq.s32 	%p583, %r74, 9;
	ld.const.u32 	%r711, [CARD_SUITS];
	setp.eq.s32 	%p584, %r711, %r930;
	and.pred  	%p585, %p583, %p584;
	@%p585 bra 	$L__BB2_273;
	setp.eq.s32 	%p586, %r37, 9;
	ld.const.u32 	%r714, [CARD_SUITS+184];
	setp.eq.s32 	%p587, %r714, %r930;
	and.pred  	%p588, %p586, %p587;
	@%p588 bra 	$L__BB2_273;
	setp.eq.s32 	%p589, %r38, 9;
	ld.const.u32 	%r717, [CARD_SUITS+168];
	setp.eq.s32 	%p590, %r717, %r930;
	and.pred  	%p591, %p589, %p590;
	@%p591 bra 	$L__BB2_273;
	setp.eq.s32 	%p592, %r39, 9;
	ld.const.u32 	%r720, [CARD_SUITS+148];
	setp.eq.s32 	%p593, %r720, %r930;
	and.pred  	%p594, %p592, %p593;
	@%p594 bra 	$L__BB2_273;
	setp.eq.s32 	%p595, %r40, 9;
	ld.const.u32 	%r723, [CARD_SUITS+140];
	setp.eq.s32 	%p596, %r723, %r930;
	and.pred  	%p597, %p595, %p596;
	@%p597 bra 	$L__BB2_273;
	setp.ne.s32 	%p598, %r41, 9;
	ld.const.u32 	%r726, [CARD_SUITS+128];
	setp.ne.s32 	%p599, %r726, %r930;
	or.pred  	%p600, %p598, %p599;
	@%p600 bra 	$L__BB2_274;
$L__BB2_273:
	add.s32 	%r932, %r932, 1;
$L__BB2_274:
	setp.eq.s32 	%p601, %r650, %r930;
	setp.eq.s32 	%p602, %r73, 8;
	and.pred  	%p603, %p602, %p601;
	@%p603 bra 	$L__BB2_281;
	setp.eq.s32 	%p604, %r74, 8;
	ld.const.u32 	%r730, [CARD_SUITS];
	setp.eq.s32 	%p605, %r730, %r930;
	and.pred  	%p606, %p604, %p605;
	@%p606 bra 	$L__BB2_281;
	setp.eq.s32 	%p607, %r37, 8;
	ld.const.u32 	%r733, [CARD_SUITS+184];
	setp.eq.s32 	%p608, %r733, %r930;
	and.pred  	%p609, %p607, %p608;
	@%p609 bra 	$L__BB2_281;
	setp.eq.s32 	%p610, %r38, 8;
	ld.const.u32 	%r736, [CARD_SUITS+168];
	setp.eq.s32 	%p611, %r736, %r930;
	and.pred  	%p612, %p610, %p611;
	@%p612 bra 	$L__BB2_281;
	setp.eq.s32 	%p613, %r39, 8;
	ld.const.u32 	%r739, [CARD_SUITS+148];
	setp.eq.s32 	%p614, %r739, %r930;
	and.pred  	%p615, %p613, %p614;
	@%p615 bra 	$L__BB2_281;
	setp.eq.s32 	%p616, %r40, 8;
	ld.const.u32 	%r742, [CARD_SUITS+140];
	setp.eq.s32 	%p617, %r742, %r930;
	and.pred  	%p618, %p616, %p617;
	@%p618 bra 	$L__BB2_281;
	setp.ne.s32 	%p619, %r41, 8;
	ld.const.u32 	%r745, [CARD_SUITS+128];
	setp.ne.s32 	%p620, %r745, %r930;
	or.pred  	%p621, %p619, %p620;
	@%p621 bra 	$L__BB2_282;
$L__BB2_281:
	add.s32 	%r932, %r932, 1;
$L__BB2_282:
	setp.eq.s32 	%p622, %r650, %r930;
	setp.eq.s32 	%p623, %r73, 7;
	and.pred  	%p624, %p623, %p622;
	@%p624 bra 	$L__BB2_289;
	setp.eq.s32 	%p625, %r74, 7;
	ld.const.u32 	%r749, [CARD_SUITS];
	setp.eq.s32 	%p626, %r749, %r930;
	and.pred  	%p627, %p625, %p626;
	@%p627 bra 	$L__BB2_289;
	setp.eq.s32 	%p628, %r37, 7;
	ld.const.u32 	%r752, [CARD_SUITS+184];
	setp.eq.s32 	%p629, %r752, %r930;
	and.pred  	%p630, %p628, %p629;
	@%p630 bra 	$L__BB2_289;
	setp.eq.s32 	%p631, %r38, 7;
	ld.const.u32 	%r755, [CARD_SUITS+168];
	setp.eq.s32 	%p632, %r755, %r930;
	and.pred  	%p633, %p631, %p632;
	@%p633 bra 	$L__BB2_289;
	setp.eq.s32 	%p634, %r39, 7;
	ld.const.u32 	%r758, [CARD_SUITS+148];
	setp.eq.s32 	%p635, %r758, %r930;
	and.pred  	%p636, %p634, %p635;
	@%p636 bra 	$L__BB2_289;
	setp.eq.s32 	%p637, %r40, 7;
	ld.const.u32 	%r761, [CARD_SUITS+140];
	setp.eq.s32 	%p638, %r761, %r930;
	and.pred  	%p639, %p637, %p638;
	@%p639 bra 	$L__BB2_289;
	setp.ne.s32 	%p640, %r41, 7;
	ld.const.u32 	%r764, [CARD_SUITS+128];
	setp.ne.s32 	%p641, %r764, %r930;
	or.pred  	%p642, %p640, %p641;
	@%p642 bra 	$L__BB2_290;
$L__BB2_289:
	add.s32 	%r932, %r932, 1;
$L__BB2_290:
	setp.eq.s32 	%p643, %r650, %r930;
	setp.eq.s32 	%p644, %r73, 6;
	and.pred  	%p645, %p644, %p643;
	@%p645 bra 	$L__BB2_297;
	setp.eq.s32 	%p646, %r74, 6;
	ld.const.u32 	%r768, [CARD_SUITS];
	setp.eq.s32 	%p647, %r768, %r930;
	and.pred  	%p648, %p646, %p647;
	@%p648 bra 	$L__BB2_297;
	setp.eq.s32 	%p649, %r37, 6;
	ld.const.u32 	%r771, [CARD_SUITS+184];
	setp.eq.s32 	%p650, %r771, %r930;
	and.pred  	%p651, %p649, %p650;
	@%p651 bra 	$L__BB2_297;
	setp.eq.s32 	%p652, %r38, 6;
	ld.const.u32 	%r774, [CARD_SUITS+168];
	setp.eq.s32 	%p653, %r774, %r930;
	and.pred  	%p654, %p652, %p653;
	@%p654 bra 	$L__BB2_297;
	setp.eq.s32 	%p655, %r39, 6;
	ld.const.u32 	%r777, [CARD_SUITS+148];
	setp.eq.s32 	%p656, %r777, %r930;
	and.pred  	%p657, %p655, %p656;
	@%p657 bra 	$L__BB2_297;
	setp.eq.s32 	%p658, %r40, 6;
	ld.const.u32 	%r780, [CARD_SUITS+140];
	setp.eq.s32 	%p659, %r780, %r930;
	and.pred  	%p660, %p658, %p659;
	@%p660 bra 	$L__BB2_297;
	setp.ne.s32 	%p661, %r41, 6;
	ld.const.u32 	%r783, [CARD_SUITS+128];
	setp.ne.s32 	%p662, %r783, %r930;
	or.pred  	%p663, %p661, %p662;
	@%p663 bra 	$L__BB2_298;
$L__BB2_297:
	add.s32 	%r932, %r932, 1;
$L__BB2_298:
	setp.eq.s32 	%p664, %r650, %r930;
	setp.eq.s32 	%p665, %r73, 5;
	and.pred  	%p666, %p665, %p664;
	@%p666 bra 	$L__BB2_305;
	setp.eq.s32 	%p667, %r74, 5;
	ld.const.u32 	%r787, [CARD_SUITS];
	setp.eq.s32 	%p668, %r787, %r930;
	and.pred  	%p669, %p667, %p668;
	@%p669 bra 	$L__BB2_305;
	setp.eq.s32 	%p670, %r37, 5;
	ld.const.u32 	%r790, [CARD_SUITS+184];
	setp.eq.s32 	%p671, %r790, %r930;
	and.pred  	%p672, %p670, %p671;
	@%p672 bra 	$L__BB2_305;
	setp.eq.s32 	%p673, %r38, 5;
	ld.const.u32 	%r793, [CARD_SUITS+168];
	setp.eq.s32 	%p674, %r793, %r930;
	and.pred  	%p675, %p673, %p674;
	@%p675 bra 	$L__BB2_305;
	setp.eq.s32 	%p676, %r39, 5;
	ld.const.u32 	%r796, [CARD_SUITS+148];
	setp.eq.s32 	%p677, %r796, %r930;
	and.pred  	%p678, %p676, %p677;
	@%p678 bra 	$L__BB2_305;
	setp.eq.s32 	%p679, %r40, 5;
	ld.const.u32 	%r799, [CARD_SUITS+140];
	setp.eq.s32 	%p680, %r799, %r930;
	and.pred  	%p681, %p679, %p680;
	@%p681 bra 	$L__BB2_305;
	setp.ne.s32 	%p682, %r41, 5;
	ld.const.u32 	%r802, [CARD_SUITS+128];
	setp.ne.s32 	%p683, %r802, %r930;
	or.pred  	%p684, %p682, %p683;
	@%p684 bra 	$L__BB2_306;
$L__BB2_305:
	add.s32 	%r932, %r932, 1;
$L__BB2_306:
	setp.eq.s32 	%p685, %r650, %r930;
	setp.eq.s32 	%p686, %r73, 4;
	and.pred  	%p687, %p686, %p685;
	@%p687 bra 	$L__BB2_313;
	setp.eq.s32 	%p688, %r74, 4;
	ld.const.u32 	%r806, [CARD_SUITS];
	setp.eq.s32 	%p689, %r806, %r930;
	and.pred  	%p690, %p688, %p689;
	@%p690 bra 	$L__BB2_313;
	setp.eq.s32 	%p691, %r37, 4;
	ld.const.u32 	%r809, [CARD_SUITS+184];
	setp.eq.s32 	%p692, %r809, %r930;
	and.pred  	%p693, %p691, %p692;
	@%p693 bra 	$L__BB2_313;
	setp.eq.s32 	%p694, %r38, 4;
	ld.const.u32 	%r812, [CARD_SUITS+168];
	setp.eq.s32 	%p695, %r812, %r930;
	and.pred  	%p696, %p694, %p695;
	@%p696 bra 	$L__BB2_313;
	setp.eq.s32 	%p697, %r39, 4;
	ld.const.u32 	%r815, [CARD_SUITS+148];
	setp.eq.s32 	%p698, %r815, %r930;
	and.pred  	%p699, %p697, %p698;
	@%p699 bra 	$L__BB2_313;
	setp.eq.s32 	%p700, %r40, 4;
	ld.const.u32 	%r818, [CARD_SUITS+140];
	setp.eq.s32 	%p701, %r818, %r930;
	and.pred  	%p702, %p700, %p701;
	@%p702 bra 	$L__BB2_313;
	setp.ne.s32 	%p703, %r41, 4;
	ld.const.u32 	%r821, [CARD_SUITS+128];
	setp.ne.s32 	%p704, %r821, %r930;
	or.pred  	%p705, %p703, %p704;
	@%p705 bra 	$L__BB2_314;
$L__BB2_313:
	add.s32 	%r932, %r932, 1;
$L__BB2_314:
	setp.eq.s32 	%p706, %r650, %r930;
	setp.eq.s32 	%p707, %r73, 3;
	and.pred  	%p708, %p707, %p706;
	@%p708 bra 	$L__BB2_321;
	setp.eq.s32 	%p709, %r74, 3;
	ld.const.u32 	%r825, [CARD_SUITS];
	setp.eq.s32 	%p710, %r825, %r930;
	and.pred  	%p711, %p709, %p710;
	@%p711 bra 	$L__BB2_321;
	setp.eq.s32 	%p712, %r37, 3;
	ld.const.u32 	%r828, [CARD_SUITS+184];
	setp.eq.s32 	%p713, %r828, %r930;
	and.pred  	%p714, %p712, %p713;
	@%p714 bra 	$L__BB2_321;
	setp.eq.s32 	%p715, %r38, 3;
	ld.const.u32 	%r831, [CARD_SUITS+168];
	setp.eq.s32 	%p716, %r831, %r930;
	and.pred  	%p717, %p715, %p716;
	@%p717 bra 	$L__BB2_321;
	setp.eq.s32 	%p718, %r39, 3;
	ld.const.u32 	%r834, [CARD_SUITS+148];
	setp.eq.s32 	%p719, %r834, %r930;
	and.pred  	%p720, %p718, %p719;
	@%p720 bra 	$L__BB2_321;
	setp.eq.s32 	%p721, %r40, 3;
	ld.const.u32 	%r837, [CARD_SUITS+140];
	setp.eq.s32 	%p722, %r837, %r930;
	and.pred  	%p723, %p721, %p722;
	@%p723 bra 	$L__BB2_321;
	setp.ne.s32 	%p724, %r41, 3;
	ld.const.u32 	%r840, [CARD_SUITS+128];
	setp.ne.s32 	%p725, %r840, %r930;
	or.pred  	%p726, %p724, %p725;
	@%p726 bra 	$L__BB2_322;
$L__BB2_321:
	add.s32 	%r932, %r932, 1;
$L__BB2_322:
	setp.eq.s32 	%p727, %r650, %r930;
	setp.eq.s32 	%p728, %r73, 2;
	and.pred  	%p729, %p728, %p727;
	@%p729 bra 	$L__BB2_329;
	setp.eq.s32 	%p730, %r74, 2;
	ld.const.u32 	%r844, [CARD_SUITS];
	setp.eq.s32 	%p731, %r844, %r930;
	and.pred  	%p732, %p730, %p731;
	@%p732 bra 	$L__BB2_329;
	setp.eq.s32 	%p733, %r37, 2;
	ld.const.u32 	%r847, [CARD_SUITS+184];
	setp.eq.s32 	%p734, %r847, %r930;
	and.pred  	%p735, %p733, %p734;
	@%p735 bra 	$L__BB2_329;
	setp.eq.s32 	%p736, %r38, 2;
	ld.const.u32 	%r850, [CARD_SUITS+168];
	setp.eq.s32 	%p737, %r850, %r930;
	and.pred  	%p738, %p736, %p737;
	@%p738 bra 	$L__BB2_329;
	setp.eq.s32 	%p739, %r39, 2;
	ld.const.u32 	%r853, [CARD_SUITS+148];
	setp.eq.s32 	%p740, %r853, %r930;
	and.pred  	%p741, %p739, %p740;
	@%p741 bra 	$L__BB2_329;
	setp.eq.s32 	%p742, %r40, 2;
	ld.const.u32 	%r856, [CARD_SUITS+140];
	setp.eq.s32 	%p743, %r856, %r930;
	and.pred  	%p744, %p742, %p743;
	@%p744 bra 	$L__BB2_329;
	setp.ne.s32 	%p745, %r41, 2;
	ld.const.u32 	%r859, [CARD_SUITS+128];
	setp.ne.s32 	%p746, %r859, %r930;
	or.pred  	%p747, %p745, %p746;
	@%p747 bra 	$L__BB2_330;
$L__BB2_329:
	add.s32 	%r932, %r932, 1;
$L__BB2_330:
	setp.eq.s32 	%p748, %r650, %r930;
	setp.eq.s32 	%p749, %r73, 1;
	and.pred  	%p750, %p749, %p748;
	@%p750 bra 	$L__BB2_337;
	setp.eq.s32 	%p751, %r74, 1;
	ld.const.u32 	%r863, [CARD_SUITS];
	setp.eq.s32 	%p752, %r863, %r930;
	and.pred  	%p753, %p751, %p752;
	@%p753 bra 	$L__BB2_337;
	setp.eq.s32 	%p754, %r37, 1;
	ld.const.u32 	%r866, [CARD_SUITS+184];
	setp.eq.s32 	%p755, %r866, %r930;
	and.pred  	%p756, %p754, %p755;
	@%p756 bra 	$L__BB2_337;
	setp.eq.s32 	%p757, %r38, 1;
	ld.const.u32 	%r869, [CARD_SUITS+168];
	setp.eq.s32 	%p758, %r869, %r930;
	and.pred  	%p759, %p757, %p758;
	@%p759 bra 	$L__BB2_337;
	setp.eq.s32 	%p760, %r39, 1;
	ld.const.u32 	%r872, [CARD_SUITS+148];
	setp.eq.s32 	%p761, %r872, %r930;
	and.pred  	%p762, %p760, %p761;
	@%p762 bra 	$L__BB2_337;
	setp.eq.s32 	%p763, %r40, 1;
	ld.const.u32 	%r875, [CARD_SUITS+140];
	setp.eq.s32 	%p764, %r875, %r930;
	and.pred  	%p765, %p763, %p764;
	@%p765 bra 	$L__BB2_337;
	setp.ne.s32 	%p766, %r41, 1;
	ld.const.u32 	%r878, [CARD_SUITS+128];
	setp.ne.s32 	%p767, %r878, %r930;
	or.pred  	%p768, %p766, %p767;
	@%p768 bra 	$L__BB2_338;
$L__BB2_337:
	add.s32 	%r932, %r932, 1;
$L__BB2_338:
	setp.eq.s32 	%p769, %r650, %r930;
	setp.eq.s32 	%p770, %r73, 0;
	and.pred  	%p771, %p770, %p769;
	@%p771 bra 	$L__BB2_345;
	setp.eq.s32 	%p772, %r74, 0;
	ld.const.u32 	%r882, [CARD_SUITS];
	setp.eq.s32 	%p773, %r882, %r930;
	and.pred  	%p774, %p772, %p773;
	@%p774 bra 	$L__BB2_345;
	setp.eq.s32 	%p775, %r37, 0;
	ld.const.u32 	%r885, [CARD_SUITS+184];
	setp.eq.s32 	%p776, %r885, %r930;
	and.pred  	%p777, %p775, %p776;
	@%p777 bra 	$L__BB2_345;
	setp.eq.s32 	%p778, %r38, 0;
	ld.const.u32 	%r888, [CARD_SUITS+168];
	setp.eq.s32 	%p779, %r888, %r930;
	and.pred  	%p780, %p778, %p779;
	@%p780 bra 	$L__BB2_345;
	setp.eq.s32 	%p781, %r39, 0;
	ld.const.u32 	%r891, [CARD_SUITS+148];
	setp.eq.s32 	%p782, %r891, %r930;
	and.pred  	%p783, %p781, %p782;
	@%p783 bra 	$L__BB2_345;
	setp.eq.s32 	%p784, %r40, 0;
	ld.const.u32 	%r894, [CARD_SUITS+140];
	setp.eq.s32 	%p785, %r894, %r930;
	and.pred  	%p786, %p784, %p785;
	@%p786 bra 	$L__BB2_345;
	setp.ne.s32 	%p787, %r41, 0;
	ld.const.u32 	%r897, [CARD_SUITS+128];
	setp.ne.s32 	%p788, %r897, %r930;
	or.pred  	%p789, %p787, %p788;
	@%p789 bra 	$L__BB2_346;
$L__BB2_345:
	add.s32 	%r932, %r932, 1;
$L__BB2_346:
	setp.lt.u32 	%p790, %r932, 5;
	@%p790 bra 	$L__BB2_349;
	neg.s32 	%r944, %r932;
$L__BB2_348:
	add.s32 	%r944, %r944, 1;
	setp.ne.s32 	%p791, %r944, 0;
	@%p791 bra 	$L__BB2_348;
$L__BB2_349:
	ret;

}


// ===== COMPILED SASS (sm_100) =====

	.target	sm_100

	.elftype	@"ET_EXEC"


//--------------------- .note.nv.tkinfo           --------------------------
	.section	.note.nv.tkinfo,"",@"SHT_NOTE"
	.sectionflags	@"SHF_NOTE_NV_TKINFO"
	.tkinfo
        /*0018*/ 	.word	0x00000002
        /*0030*/ 	.string	""
        /*0030*/ 	.string	"ptxas"
        /*0030*/ 	.string	"Cuda compilation tools, release 13.0, V13.0.88"
        /*0030*/ 	.string	"Build cuda_13.0.r13.0/compiler.36424714_0"
        /*0030*/ 	.string	"-arch sm_100 -m 64 "



//--------------------- .note.nv.cuinfo           --------------------------
	.section	.note.nv.cuinfo,"",@"SHT_NOTE"
	.sectionflags	@"SHF_NOTE_NV_CUINFO"
        /*0018*/ 	.short	0x0002
        /*001a*/ 	.short	0x0064
        /*001c*/ 	.short	0x0082
	.zero		2


//--------------------- .nv.info                  --------------------------
	.section	.nv.info,"",@"SHT_CUDA_INFO"
	.align	4


	//----- nvinfo : EIATTR_REGCOUNT
	.align		4
        /*0000*/ 	.byte	0x04, 0x2f
        /*0002*/ 	.short	(.L_5 - .L_4)
	.align		4
.L_4:
        /*0004*/ 	.word	index@(_Z25evaluate_hands_batch_realPiS_S_ii)
        /*0008*/ 	.word	0x0000001e


	//----- nvinfo : EIATTR_FRAME_SIZE
	.align		4
.L_5:
        /*000c*/ 	.byte	0x04, 0x11
        /*000e*/ 	.short	(.L_7 - .L_6)
	.align		4
.L_6:
        /*0010*/ 	.word	index@(_Z25evaluate_hands_batch_realPiS_S_ii)
        /*0014*/ 	.word	0x000000c0


	//----- nvinfo : EIATTR_REGCOUNT
	.align		4
.L_7:
        /*0018*/ 	.byte	0x04, 0x2f
        /*001a*/ 	.short	(.L_9 - .L_8)
	.align		4
.L_8:
        /*001c*/ 	.word	index@(_Z29evaluate_poker_scenarios_realPiS_S_PfS_S_i)
        /*0020*/ 	.word	0x00000021


	//----- nvinfo : EIATTR_FRAME_SIZE
	.align		4
.L_9:
        /*0024*/ 	.byte	0x04, 0x11
        /*0026*/ 	.short	(.L_11 - .L_10)
	.align		4
.L_10:
        /*0028*/ 	.word	index@($__internal_0_$__cuda_sm3x_div_rn_noftz_f32_slowpath)
        /*002c*/ 	.word	0x000000e0


	//----- nvinfo : EIATTR_FRAME_SIZE
	.align		4
.L_11:
        /*0030*/ 	.byte	0x04, 0x11
        /*0032*/ 	.short	(.L_13 - .L_12)
	.align		4
.L_12:
        /*0034*/ 	.word	index@(_Z29evaluate_poker_scenarios_realPiS_S_PfS_S_i)
        /*0038*/ 	.word	0x000000e0


	//----- nvinfo : EIATTR_REGCOUNT
	.align		4
.L_13:
        /*003c*/ 	.byte	0x04, 0x2f
        /*003e*/ 	.short	(.L_15 - .L_14)
	.align		4
.L_14:
        /*0040*/ 	.word	index@(_Z23validate_hand_evaluatorv)
        /*0044*/ 	.word	0x00000015


	//----- nvinfo : EIATTR_FRAME_SIZE
	.align		4
.L_15:
        /*0048*/ 	.byte	0x04, 0x11
        /*004a*/ 	.short	(.L_17 - .L_16)
	.align		4
.L_16:
        /*004c*/ 	.word	index@(_Z23validate_hand_evaluatorv)
        /*0050*/ 	.word	0x00000050


	//----- nvinfo : EIATTR_MIN_STACK_SIZE
	.align		4
.L_17:
        /*0054*/ 	.byte	0x04, 0x12
        /*0056*/ 	.short	(.L_19 - .L_18)
	.align		4
.L_18:
        /*0058*/ 	.word	index@(_Z23validate_hand_evaluatorv)
        /*005c*/ 	.word	0x00000050


	//----- nvinfo : EIATTR_MIN_STACK_SIZE
	.align		4
.L_19:
        /*0060*/ 	.byte	0x04, 0x12
        /*0062*/ 	.short	(.L_21 - .L_20)
	.align		4
.L_20:
        /*0064*/ 	.word	index@(_Z29evaluate_poker_scenarios_realPiS_S_PfS_S_i)
        /*0068*/ 	.word	0x000000e0


	//----- nvinfo : EIATTR_MIN_STACK_SIZE
	.align		4
.L_21:
        /*006c*/ 	.byte	0x04, 0x12
        /*006e*/ 	.short	(.L_23 - .L_22)
	.align		4
.L_22:
        /*0070*/ 	.word	index@(_Z25evaluate_hands_batch_realPiS_S_ii)
        /*0074*/ 	.word	0x000000c0
.L_23:


//--------------------- .nv.compat                --------------------------
	.section	.nv.compat,"",@"SHT_CUDA_COMPAT_INFO"
	.align	4
        /*0000*/ 	.byte	0x02, 0x09, 0x00, 0x00, 0x02, 0x02, 0x01, 0x00, 0x02, 0x05, 0x05, 0x00, 0x03, 0x07, 0x01, 0x01
        /*0010*/ 	.byte	0x02, 0x03, 0x00, 0x00, 0x02, 0x06, 0x01, 0x00, 0x04, 0x0b, 0x08, 0x00, 0x01, 0x00, 0x00, 0x00
        /*0020*/ 	.byte	0x00, 0x00, 0x00, 0x00


//--------------------- .nv.info._Z23validate_hand_evaluatorv --------------------------
	.section	.nv.info._Z23validate_hand_evaluatorv,"",@"SHT_CUDA_INFO"
	.sectionflags	@""
	.align	4


	//----- nvinfo : EIATTR_CUDA_API_VERSION
	.align		4
        /*0000*/ 	.byte	0x04, 0x37
        /*0002*/ 	.short	(.L_25 - .L_24)
.L_24:
        /*0004*/ 	.word	0x00000082


	//----- nvinfo : EIATTR_SPARSE_MMA_MASK
	.align		4
.L_25:
        /*0008*/ 	.byte	0x03, 0x50
        /*000a*/ 	.short	0x0000


	//----- nvinfo : EIATTR_MAXREG_COUNT
	.align		4
        /*000c*/ 	.byte	0x03, 0x1b
        /*000e*/ 	.short	0x00ff


	//----- nvinfo : EIATTR_MERCURY_ISA_VERSION
	.align		4
        /*0010*/ 	.byte	0x03, 0x5f
        /*0012*/ 	.short	0x0101


	//----- nvinfo : EIATTR_VRC_CTA_INIT_COUNT
	.align		4
        /*0014*/ 	.byte	0x02, 0x4a
	.zero		1
	.zero		1


	//----- nvinfo : EIATTR_EXIT_INSTR_OFFSETS
	.align		4
        /*0018*/ 	.byte	0x04, 0x1c
        /*001a*/ 	.short	(.L_27 - .L_26)


	//   ....[0]....
.L_26:
        /*001c*/ 	.word	0x00000050


	//   ....[1]....
        /*0020*/ 	.word	0x00000d60


	//   ....[2]....
        /*0024*/ 	.word	0x00000e00


	//----- nvinfo : EIATTR_SW_WAR
	.align		4
.L_27:
        /*0028*/ 	.byte	0x04, 0x36
        /*002a*/ 	.short	(.L_29 - .L_28)
.L_28:
        /*002c*/ 	.word	0x00000008
.L_29:


//--------------------- .nv.info._Z29evaluate_poker_scenarios_realPiS_S_PfS_S_i --------------------------
	.section	.nv.info._Z29evaluate_poker_scenarios_realPiS_S_PfS_S_i,"",@"SHT_CUDA_INFO"
	.sectionflags	@""
	.align	4


	//----- nvinfo : EIATTR_CUDA_API_VERSION
	.align		4
        /*0000*/ 	.byte	0x04, 0x37
        /*0002*/ 	.short	(.L_31 - .L_30)
.L_30:
        /*0004*/ 	.word	0x00000082


	//----- nvinfo : EIATTR_KPARAM_INFO
	.align		4
.L_31:
        /*0008*/ 	.byte	0x04, 0x17
        /*000a*/ 	.short	(.L_33 - .L_32)
.L_32:
        /*000c*/ 	.word	0x00000000
        /*0010*/ 	.short	0x0006
        /*0012*/ 	.short	0x0030
        /*0014*/ 	.byte	0x00, 0xf0, 0x11, 0x00


	//----- nvinfo : EIATTR_KPARAM_INFO
	.align		4
.L_33:
        /*0018*/ 	.byte	0x04, 0x17
        /*001a*/ 	.short	(.L_35 - .L_34)
.L_34:
        /*001c*/ 	.word	0x00000000
        /*0020*/ 	.short	0x0005
        /*0022*/ 	.short	0x0028
        /*0024*/ 	.byte	0x00, 0xf5, 0x21, 0x00


	//----- nvinfo : EIATTR_KPARAM_INFO
	.align		4
.L_35:
        /*0028*/ 	.byte	0x04, 0x17
        /*002a*/ 	.short	(.L_37 - .L_36)
.L_36:
        /*002c*/ 	.word	0x00000000
        /*0030*/ 	.short	0x0004
        /*0032*/ 	.short	0x0020
        /*0034*/ 	.byte	0x00, 0xf5, 0x21, 0x00


	//----- nvinfo : EIATTR_KPARAM_INFO
	.align		4
.L_37:
        /*0038*/ 	.byte	0x04, 0x17
        /*003a*/ 	.short	(.L_39 - .L_38)
.L_38:
        /*003c*/ 	.word	0x00000000
        /*0040*/ 	.short	0x0003
        /*0042*/ 	.short	0x0018
        /*0044*/ 	.byte	0x00, 0xf5, 0x21, 0x00


	//----- nvinfo : EIATTR_KPARAM_INFO
	.align		4
.L_39:
        /*0048*/ 	.byte	0x04, 0x17
        /*004a*/ 	.short	(.L_41 - .L_40)
.L_40:
        /*004c*/ 	.word	0x00000000
        /*0050*/ 	.short	0x0002
        /*0052*/ 	.short	0x0010
        /*0054*/ 	.byte	0x00, 0xf5, 0x21, 0x00


	//----- nvinfo : EIATTR_KPARAM_INFO
	.align		4
.L_41:
        /*0058*/ 	.byte	0x04, 0x17
        /*005a*/ 	.short	(.L_43 - .L_42)
.L_42:
        /*005c*/ 	.word	0x00000000
        /*0060*/ 	.short	0x0001
        /*0062*/ 	.short	0x0008
        /*0064*/ 	.byte	0x00, 0xf5, 0x21, 0x00


	//----- nvinfo : EIATTR_KPARAM_INFO
	.align		4
.L_43:
        /*0068*/ 	.byte	0x04, 0x17
        /*006a*/ 	.short	(.L_45 - .L_44)
.L_44:
        /*006c*/ 	.word	0x00000000
        /*0070*/ 	.short	0x0000
        /*0072*/ 	.short	0x0000
        /*0074*/ 	.byte	0x00, 0xf5, 0x21, 0x00


	//----- nvinfo : EIATTR_SPARSE_MMA_MASK
	.align		4
.L_45:
        /*0078*/ 	.byte	0x03, 0x50
        /*007a*/ 	.short	0x0000


	//----- nvinfo : EIATTR_MAXREG_COUNT
	.align		4
        /*007c*/ 	.byte	0x03, 0x1b
        /*007e*/ 	.short	0x00ff


	//----- nvinfo : EIATTR_MERCURY_ISA_VERSION
	.align		4
        /*0080*/ 	.byte	0x03, 0x5f
        /*0082*/ 	.short	0x0101


	//----- nvinfo : EIATTR_VRC_CTA_INIT_COUNT
	.align		4
        /*0084*/ 	.byte	0x02, 0x4a
	.zero		1
	.zero		1


	//----- nvinfo : EIATTR_EXIT_INSTR_OFFSETS
	.align		4
        /*0088*/ 	.byte	0x04, 0x1c
        /*008a*/ 	.short	(.L_47 - .L_46)


	//   ....[0]....
.L_46:
        /*008c*/ 	.word	0x000000a0


	//   ....[1]....
        /*0090*/ 	.word	0x00004c50


	//----- nvinfo : EIATTR_INDIRECT_BRANCH_TARGETS
	.align		4
.L_47:
        /*0094*/ 	.byte	0x04, 0x34
        /*0096*/ 	.short	(.L_49 - .L_48)


	//   ....[0]....
.L_48:
        /*0098*/ 	.word	.L_x_356@srel
        /*009c*/ 	.short	0x0
        /*009e*/ 	.short	0x0
        /*00a0*/ 	.word	0x3
        /*00a4*/ 	.word	.L_x_357@srel
        /*00a8*/ 	.word	.L_x_358@srel
        /*00ac*/ 	.word	.L_x_29@srel


	//   ....[1]....
        /*00b0*/ 	.word	.L_x_360@srel
        /*00b4*/ 	.short	0x0
        /*00b6*/ 	.short	0x0
        /*00b8*/ 	.word	0x3
        /*00bc*/ 	.word	.L_x_361@srel
        /*00c0*/ 	.word	.L_x_362@srel
        /*00c4*/ 	.word	.L_x_29@srel


	//   ....[2]....
        /*00c8*/ 	.word	.L_x_364@srel
        /*00cc*/ 	.short	0x0
        /*00ce*/ 	.short	0x0
        /*00d0*/ 	.word	0x3
        /*00d4*/ 	.word	.L_x_365@srel
        /*00d8*/ 	.word	.L_x_366@srel
        /*00dc*/ 	.word	.L_x_32@srel


	//   ....[3]....
        /*00e0*/ 	.word	.L_x_368@srel
        /*00e4*/ 	.short	0x0
        /*00e6*/ 	.short	0x0
        /*00e8*/ 	.word	0x3
        /*00ec*/ 	.word	.L_x_369@srel
        /*00f0*/ 	.word	.L_x_370@srel
        /*00f4*/ 	.word	.L_x_32@srel


	//   ....[4]....
        /*00f8*/ 	.word	.L_x_372@srel
        /*00fc*/ 	.short	0x0
        /*00fe*/ 	.short	0x0
        /*0100*/ 	.word	0x3
        /*0104*/ 	.word	.L_x_373@srel
        /*0108*/ 	.word	.L_x_374@srel
        /*010c*/ 	.word	.L_x_35@srel


	//   ....[5]....
        /*0110*/ 	.word	.L_x_376@srel
        /*0114*/ 	.short	0x0
        /*0116*/ 	.short	0x0
        /*0118*/ 	.word	0x3
        /*011c*/ 	.word	.L_x_377@srel
        /*0120*/ 	.word	.L_x_378@srel
        /*0124*/ 	.word	.L_x_35@srel


	//   ....[6]....
        /*0128*/ 	.word	.L_x_380@srel
        /*012c*/ 	.short	0x0
        /*012e*/ 	.short	0x0
        /*0130*/ 	.word	0x3
        /*0134*/ 	.word	.L_x_381@srel
        /*0138*/ 	.word	.L_x_382@srel
        /*013c*/ 	.word	.L_x_38@srel


	//   ....[7]....
        /*0140*/ 	.word	.L_x_384@srel
        /*0144*/ 	.short	0x0
        /*0146*/ 	.short	0x0
        /*0148*/ 	.word	0x3
        /*014c*/ 	.word	.L_x_385@srel
        /*0150*/ 	.word	.L_x_386@srel
        /*0154*/ 	.word	.L_x_38@srel


	//   ....[8]....
        /*0158*/ 	.word	.L_x_388@srel
        /*015c*/ 	.short	0x0
        /*015e*/ 	.short	0x0
        /*0160*/ 	.word	0x3
        /*0164*/ 	.word	.L_x_389@srel
        /*0168*/ 	.word	.L_x_390@srel
        /*016c*/ 	.word	.L_x_41@srel


	//   ....[9]....
        /*0170*/ 	.word	.L_x_392@srel
        /*0174*/ 	.short	0x0
        /*0176*/ 	.short	0x0
        /*0178*/ 	.word	0x3
        /*017c*/ 	.word	.L_x_393@srel
        /*0180*/ 	.word	.L_x_394@srel
        /*0184*/ 	.word	.L_x_41@srel


	//   ....[10]....
        /*0188*/ 	.word	.L_x_396@srel
        /*018c*/ 	.short	0x0
        /*018e*/ 	.short	0x0
        /*0190*/ 	.word	0x3
        /*0194*/ 	.word	.L_x_397@srel
        /*0198*/ 	.word	.L_x_398@srel
        /*019c*/ 	.word	.L_x_44@srel


	//   ....[11]....
        /*01a0*/ 	.word	.L_x_400@srel
        /*01a4*/ 	.short	0x0
        /*01a6*/ 	.short	0x0
        /*01a8*/ 	.word	0x3
        /*01ac*/ 	.word	.L_x_401@srel
        /*01b0*/ 	.word	.L_x_402@srel
        /*01b4*/ 	.word	.L_x_44@srel


	//   ....[12]....
        /*01b8*/ 	.word	.L_x_404@srel
        /*01bc*/ 	.short	0x0
        /*01be*/ 	.short	0x0
        /*01c0*/ 	.word	0x3
        /*01c4*/ 	.word	.L_x_405@srel
        /*01c8*/ 	.word	.L_x_406@srel
        /*01cc*/ 	.word	.L_x_47@srel


	//   ....[13]....
        /*01d0*/ 	.word	.L_x_408@srel
        /*01d4*/ 	.short	0x0
        /*01d6*/ 	.short	0x0
        /*01d8*/ 	.word	0x3
        /*01dc*/ 	.word	.L_x_409@srel
        /*01e0*/ 	.word	.L_x_410@srel
        /*01e4*/ 	.word	.L_x_47@srel


	//   ....[14]....
        /*01e8*/ 	.word	.L_x_412@srel
        /*01ec*/ 	.short	0x0
        /*01ee*/ 	.short	0x0
        /*01f0*/ 	.word	0x3
        /*01f4*/ 	.word	.L_x_413@srel
        /*01f8*/ 	.word	.L_x_414@srel
        /*01fc*/ 	.word	.L_x_50@srel


	//   ....[15]....
        /*0200*/ 	.word	.L_x_416@srel
        /*0204*/ 	.short	0x0
        /*0206*/ 	.short	0x0
        /*0208*/ 	.word	0x3
        /*020c*/ 	.word	.L_x_417@srel
        /*0210*/ 	.word	.L_x_418@srel
        /*0214*/ 	.word	.L_x_50@srel


	//   ....[16]....
        /*0218*/ 	.word	.L_x_420@srel
        /*021c*/ 	.short	0x0
        /*021e*/ 	.short	0x0
        /*0220*/ 	.word	0x3
        /*0224*/ 	.word	.L_x_421@srel
        /*0228*/ 	.word	.L_x_422@srel
        /*022c*/ 	.word	.L_x_53@srel


	//   ....[17]....
        /*0230*/ 	.word	.L_x_424@srel
        /*0234*/ 	.short	0x0
        /*0236*/ 	.short	0x0
        /*0238*/ 	.word	0x3
        /*023c*/ 	.word	.L_x_425@srel
        /*0240*/ 	.word	.L_x_426@srel
        /*0244*/ 	.word	.L_x_53@srel


	//   ....[18]....
        /*0248*/ 	.word	.L_x_428@srel
        /*024c*/ 	.short	0x0
        /*024e*/ 	.short	0x0
        /*0250*/ 	.word	0x3
        /*0254*/ 	.word	.L_x_429@srel
        /*0258*/ 	.word	.L_x_430@srel
        /*025c*/ 	.word	.L_x_56@srel


	//   ....[19]....
        /*0260*/ 	.word	.L_x_432@srel
        /*0264*/ 	.short	0x0
        /*0266*/ 	.short	0x0
        /*0268*/ 	.word	0x3
        /*026c*/ 	.word	.L_x_433@srel
        /*0270*/ 	.word	.L_x_434@srel
        /*0274*/ 	.word	.L_x_56@srel


	//   ....[20]....
        /*0278*/ 	.word	.L_x_436@srel
        /*027c*/ 	.short	0x0
        /*027e*/ 	.short	0x0
        /*0280*/ 	.word	0x3
        /*0284*/ 	.word	.L_x_437@srel
        /*0288*/ 	.word	.L_x_438@srel
        /*028c*/ 	.word	.L_x_59@srel


	//   ....[21]....
        /*0290*/ 	.word	.L_x_440@srel
        /*0294*/ 	.short	0x0
        /*0296*/ 	.short	0x0
        /*0298*/ 	.word	0x3
        /*029c*/ 	.word	.L_x_441@srel
        /*02a0*/ 	.word	.L_x_442@srel
        /*02a4*/ 	.word	.L_x_59@srel


	//   ....[22]....
        /*02a8*/ 	.word	.L_x_444@srel
        /*02ac*/ 	.short	0x0
        /*02ae*/ 	.short	0x0
        /*02b0*/ 	.word	0x3
        /*02b4*/ 	.word	.L_x_445@srel
        /*02b8*/ 	.word	.L_x_446@srel
        /*02bc*/ 	.word	.L_x_62@srel


	//   ....[23]....
        /*02c0*/ 	.word	.L_x_448@srel
        /*02c4*/ 	.short	0x0
        /*02c6*/ 	.short	0x0
        /*02c8*/ 	.word	0x3
        /*02cc*/ 	.word	.L_x_449@srel
        /*02d0*/ 	.word	.L_x_450@srel
        /*02d4*/ 	.word	.L_x_62@srel


	//----- nvinfo : EIATTR_CRS_STACK_SIZE
	.align		4
.L_49:
        /*02d8*/ 	.byte	0x04, 0x1e
        /*02da*/ 	.short	(.L_51 - .L_50)
.L_50:
        /*02dc*/ 	.word	0x00000000


	//----- nvinfo : EIATTR_CBANK_PARAM_SIZE
	.align		4
.L_51:
        /*02e0*/ 	.byte	0x03, 0x19
        /*02e2*/ 	.short	0x0034


	//----- nvinfo : EIATTR_PARAM_CBANK
	.align		4
        /*02e4*/ 	.byte	0x04, 0x0a
        /*02e6*/ 	.short	(.L_53 - .L_52)
	.align		4
.L_52:
        /*02e8*/ 	.word	index@(.nv.constant0._Z29evaluate_poker_scenarios_realPiS_S_PfS_S_i)
        /*02ec*/ 	.short	0x0380
        /*02ee*/ 	.short	0x0034


	//----- nvinfo : EIATTR_SW_WAR
	.align		4
.L_53:
        /*02f0*/ 	.byte	0x04, 0x36
        /*02f2*/ 	.short	(.L_55 - .L_54)
.L_54:
        /*02f4*/ 	.word	0x00000008
.L_55:


//--------------------- .nv.info._Z25evaluate_hands_batch_realPiS_S_ii --------------------------
	.section	.nv.info._Z25evaluate_hands_batch_realPiS_S_ii,"",@"SHT_CUDA_INFO"
	.sectionflags	@""
	.align	4


	//----- nvinfo : EIATTR_CUDA_API_VERSION
	.align		4
        /*0000*/ 	.byte	0x04, 0x37
        /*0002*/ 	.short	(.L_57 - .L_56)
.L_56:
        /*0004*/ 	.word	0x00000082


	//----- nvinfo : EIATTR_KPARAM_INFO
	.align		4
.L_57:
        /*0008*/ 	.byte	0x04, 0x17
        /*000a*/ 	.short	(.L_59 - .L_58)
.L_58:
        /*000c*/ 	.word	0x00000000
        /*0010*/ 	.short	0x0004
        /*0012*/ 	.short	0x001c
        /*0014*/ 	.byte	0x00, 0xf0, 0x11, 0x00


	//----- nvinfo : EIATTR_KPARAM_INFO
	.align		4
.L_59:
        /*0018*/ 	.byte	0x04, 0x17
        /*001a*/ 	.short	(.L_61 - .L_60)
.L_60:
        /*001c*/ 	.word	0x00000000
        /*0020*/ 	.short	0x0003
        /*0022*/ 	.short	0x0018
        /*0024*/ 	.byte	0x00, 0xf0, 0x11, 0x00


	//----- nvinfo : EIATTR_KPARAM_INFO
	.align		4
.L_61:
        /*0028*/ 	.byte	0x04, 0x17
        /*002a*/ 	.short	(.L_63 - .L_62)
.L_62:
        /*002c*/ 	.word	0x00000000
        /*0030*/ 	.short	0x0002
        /*0032*/ 	.short	0x0010
        /*0034*/ 	.byte	0x00, 0xf5, 0x21, 0x00


	//----- nvinfo : EIATTR_KPARAM_INFO
	.align		4
.L_63:
        /*0038*/ 	.byte	0x04, 0x17
        /*003a*/ 	.short	(.L_65 - .L_64)
.L_64:
        /*003c*/ 	.word	0x00000000
        /*0040*/ 	.short	0x0001
        /*0042*/ 	.short	0x0008
        /*0044*/ 	.byte	0x00, 0xf5, 0x21, 0x00


	//----- nvinfo : EIATTR_KPARAM_INFO
	.align		4
.L_65:
        /*0048*/ 	.byte	0x04, 0x17
        /*004a*/ 	.short	(.L_67 - .L_66)
.L_66:
        /*004c*/ 	.word	0x00000000
        /*0050*/ 	.short	0x0000
        /*0052*/ 	.short	0x0000
        /*0054*/ 	.byte	0x00, 0xf5, 0x21, 0x00


	//----- nvinfo : EIATTR_SPARSE_MMA_MASK
	.align		4
.L_67:
        /*0058*/ 	.byte	0x03, 0x50
        /*005a*/ 	.short	0x0000


	//----- nvinfo : EIATTR_MAXREG_COUNT
	.align		4
        /*005c*/ 	.byte	0x03, 0x1b
        /*005e*/ 	.short	0x00ff


	//----- nvinfo : EIATTR_MERCURY_ISA_VERSION
	.align		4
        /*0060*/ 	.byte	0x03, 0x5f
        /*0062*/ 	.short	0x0101


	//----- nvinfo : EIATTR_VRC_CTA_INIT_COUNT
	.align		4
        /*0064*/ 	.byte	0x02, 0x4a
	.zero		1
	.zero		1


	//----- nvinfo : EIATTR_EXIT_INSTR_OFFSETS
	.align		4
        /*0068*/ 	.byte	0x04, 0x1c
        /*006a*/ 	.short	(.L_69 - .L_68)


	//   ....[0]....
.L_68:
        /*006c*/ 	.word	0x00000090


	//   ....[1]....
        /*0070*/ 	.word	0x000063c0


	//----- nvinfo : EIATTR_INDIRECT_BRANCH_TARGETS
	.align		4
.L_69:
        /*0074*/ 	.byte	0x04, 0x34
        /*0076*/ 	.short	(.L_71 - .L_70)


	//   ....[0]....
.L_70:
        /*0078*/ 	.word	.L_x_452@srel
        /*007c*/ 	.short	0x0
        /*007e*/ 	.short	0x0
        /*0080*/ 	.word	0x3
        /*0084*/ 	.word	.L_x_453@srel
        /*0088*/ 	.word	.L_x_454@srel
        /*008c*/ 	.word	.L_x_148@srel


	//   ....[1]....
        /*0090*/ 	.word	.L_x_456@srel
        /*0094*/ 	.short	0x0
        /*0096*/ 	.short	0x0
        /*0098*/ 	.word	0x3
        /*009c*/ 	.word	.L_x_457@srel
        /*00a0*/ 	.word	.L_x_458@srel
        /*00a4*/ 	.word	.L_x_148@srel


	//   ....[2]....
        /*00a8*/ 	.word	.L_x_460@srel
        /*00ac*/ 	.short	0x0
        /*00ae*/ 	.short	0x0
        /*00b0*/ 	.word	0x3
        /*00b4*/ 	.word	.L_x_461@srel
        /*00b8*/ 	.word	.L_x_462@srel
        /*00bc*/ 	.word	.L_x_151@srel


	//   ....[3]....
        /*00c0*/ 	.word	.L_x_464@srel
        /*00c4*/ 	.short	0x0
        /*00c6*/ 	.short	0x0
        /*00c8*/ 	.word	0x3
        /*00cc*/ 	.word	.L_x_465@srel
        /*00d0*/ 	.word	.L_x_466@srel
        /*00d4*/ 	.word	.L_x_151@srel


	//   ....[4]....
        /*00d8*/ 	.word	.L_x_468@srel
        /*00dc*/ 	.short	0x0
        /*00de*/ 	.short	0x0
        /*00e0*/ 	.word	0x3
        /*00e4*/ 	.word	.L_x_469@srel
        /*00e8*/ 	.word	.L_x_470@srel
        /*00ec*/ 	.word	.L_x_154@srel


	//   ....[5]....
        /*00f0*/ 	.word	.L_x_472@srel
        /*00f4*/ 	.short	0x0
        /*00f6*/ 	.short	0x0
        /*00f8*/ 	.word	0x3
        /*00fc*/ 	.word	.L_x_473@srel
        /*0100*/ 	.word	.L_x_474@srel
        /*0104*/ 	.word	.L_x_154@srel


	//   ....[6]....
        /*0108*/ 	.word	.L_x_476@srel
        /*010c*/ 	.short	0x0
        /*010e*/ 	.short	0x0
        /*0110*/ 	.word	0x3
        /*0114*/ 	.word	.L_x_477@srel
        /*0118*/ 	.word	.L_x_478@srel
        /*011c*/ 	.word	.L_x_157@srel


	//   ....[7]....
        /*0120*/ 	.word	.L_x_480@srel
        /*0124*/ 	.short	0x0
        /*0126*/ 	.short	0x0
        /*0128*/ 	.word	0x3
        /*012c*/ 	.word	.L_x_481@srel
        /*0130*/ 	.word	.L_x_482@srel
        /*0134*/ 	.word	.L_x_157@srel


	//   ....[8]....
        /*0138*/ 	.word	.L_x_484@srel
        /*013c*/ 	.short	0x0
        /*013e*/ 	.short	0x0
        /*0140*/ 	.word	0x3
        /*0144*/ 	.word	.L_x_485@srel
        /*0148*/ 	.word	.L_x_486@srel
        /*014c*/ 	.word	.L_x_160@srel


	//   ....[9]....
        /*0150*/ 	.word	.L_x_488@srel
        /*0154*/ 	.short	0x0
        /*0156*/ 	.short	0x0
        /*0158*/ 	.word	0x3
        /*015c*/ 	.word	.L_x_489@srel
        /*0160*/ 	.word	.L_x_490@srel
        /*0164*/ 	.word	.L_x_160@srel


	//   ....[10]....
        /*0168*/ 	.word	.L_x_492@srel
        /*016c*/ 	.short	0x0
        /*016e*/ 	.short	0x0
        /*0170*/ 	.word	0x3
        /*0174*/ 	.word	.L_x_493@srel
        /*0178*/ 	.word	.L_x_494@srel
        /*017c*/ 	.word	.L_x_163@srel


	//   ....[11]....
        /*0180*/ 	.word	.L_x_496@srel
        /*0184*/ 	.short	0x0
        /*0186*/ 	.short	0x0
        /*0188*/ 	.word	0x3
        /*018c*/ 	.word	.L_x_497@srel
        /*0190*/ 	.word	.L_x_498@srel
        /*0194*/ 	.word	.L_x_163@srel


	//   ....[12]....
        /*0198*/ 	.word	.L_x_500@srel
        /*019c*/ 	.short	0x0
        /*019e*/ 	.short	0x0
        /*01a0*/ 	.word	0x3
        /*01a4*/ 	.word	.L_x_501@srel
        /*01a8*/ 	.word	.L_x_502@srel
        /*01ac*/ 	.word	.L_x_166@srel


	//   ....[13]....
        /*01b0*/ 	.word	.L_x_504@srel
        /*01b4*/ 	.short	0x0
        /*01b6*/ 	.short	0x0
        /*01b8*/ 	.word	0x3
        /*01bc*/ 	.word	.L_x_505@srel
        /*01c0*/ 	.word	.L_x_506@srel
        /*01c4*/ 	.word	.L_x_166@srel


	//   ....[14]....
        /*01c8*/ 	.word	.L_x_508@srel
        /*01cc*/ 	.short	0x0
        /*01ce*/ 	.short	0x0
        /*01d0*/ 	.word	0x3
        /*01d4*/ 	.word	.L_x_509@srel
        /*01d8*/ 	.word	.L_x_510@srel
        /*01dc*/ 	.word	.L_x_169@srel


	//   ....[15]....
        /*01e0*/ 	.word	.L_x_512@srel
        /*01e4*/ 	.short	0x0
        /*01e6*/ 	.short	0x0
        /*01e8*/ 	.word	0x3
        /*01ec*/ 	.word	.L_x_513@srel
        /*01f0*/ 	.word	.L_x_514@srel
        /*01f4*/ 	.word	.L_x_169@srel


	//   ....[16]....
        /*01f8*/ 	.word	.L_x_516@srel
        /*01fc*/ 	.short	0x0
        /*01fe*/ 	.short	0x0
        /*0200*/ 	.word	0x3
        /*0204*/ 	.word	.L_x_517@srel
        /*0208*/ 	.word	.L_x_518@srel
        /*020c*/ 	.word	.L_x_172@srel


	//   ....[17]....
        /*0210*/ 	.word	.L_x_520@srel
        /*0214*/ 	.short	0x0
        /*0216*/ 	.short	0x0
        /*0218*/ 	.word	0x3
        /*021c*/ 	.word	.L_x_521@srel
        /*0220*/ 	.word	.L_x_522@srel
        /*0224*/ 	.word	.L_x_172@srel


	//   ....[18]....
        /*0228*/ 	.word	.L_x_524@srel
        /*022c*/ 	.short	0x0
        /*022e*/ 	.short	0x0
        /*0230*/ 	.word	0x3
        /*0234*/ 	.word	.L_x_525@srel
        /*0238*/ 	.word	.L_x_526@srel
        /*023c*/ 	.word	.L_x_175@srel


	//   ....[19]....
        /*0240*/ 	.word	.L_x_528@srel
        /*0244*/ 	.short	0x0
        /*0246*/ 	.short	0x0
        /*0248*/ 	.word	0x3
        /*024c*/ 	.word	.L_x_529@srel
        /*0250*/ 	.word	.L_x_530@srel
        /*0254*/ 	.word	.L_x_175@srel


	//   ....[20]....
        /*0258*/ 	.word	.L_x_532@srel
        /*025c*/ 	.short	0x0
        /*025e*/ 	.short	0x0
        /*0260*/ 	.word	0x3
        /*0264*/ 	.word	.L_x_533@srel
        /*0268*/ 	.word	.L_x_534@srel
        /*026c*/ 	.word	.L_x_178@srel


	//   ....[21]....
        /*0270*/ 	.word	.L_x_536@srel
        /*0274*/ 	.short	0x0
        /*0276*/ 	.short	0x0
        /*0278*/ 	.word	0x3
        /*027c*/ 	.word	.L_x_537@srel
        /*0280*/ 	.word	.L_x_538@srel
        /*0284*/ 	.word	.L_x_178@srel


	//   ....[22]....
        /*0288*/ 	.word	.L_x_540@srel
        /*028c*/ 	.short	0x0
        /*028e*/ 	.short	0x0
        /*0290*/ 	.word	0x3
        /*0294*/ 	.word	.L_x_541@srel
        /*0298*/ 	.word	.L_x_542@srel
        /*029c*/ 	.word	.L_x_181@srel


	//   ....[23]....
        /*02a0*/ 	.word	.L_x_544@srel
        /*02a4*/ 	.short	0x0
        /*02a6*/ 	.short	0x0
        /*02a8*/ 	.word	0x3
        /*02ac*/ 	.word	.L_x_545@srel
        /*02b0*/ 	.word	.L_x_546@srel
        /*02b4*/ 	.word	.L_x_181@srel


	//----- nvinfo : EIATTR_CRS_STACK_SIZE
	.align		4
.L_71:
        /*02b8*/ 	.byte	0x04, 0x1e
        /*02ba*/ 	.short	(.L_73 - .L_72)
.L_72:
        /*02bc*/ 	.word	0x00000000


	//----- nvinfo : EIATTR_CBANK_PARAM_SIZE
	.align		4
.L_73:
        /*02c0*/ 	.byte	0x03, 0x19
        /*02c2*/ 	.short	0x0020


	//----- nvinfo : EIATTR_PARAM_CBANK
	.align		4
        /*02c4*/ 	.byte	0x04, 0x0a
        /*02c6*/ 	.short	(.L_75 - .L_74)
	.align		4
.L_74:
        /*02c8*/ 	.word	index@(.nv.constant0._Z25evaluate_hands_batch_realPiS_S_ii)
        /*02cc*/ 	.short	0x0380
        /*02ce*/ 	.short	0x0020


	//----- nvinfo : EIATTR_SW_WAR
	.align		4
.L_75:
        /*02d0*/ 	.byte	0x04, 0x36
        /*02d2*/ 	.short	(.L_77 - .L_76)
.L_76:
        /*02d4*/ 	.word	0x00000008
.L_77:


//--------------------- .nv.callgraph             --------------------------
	.section	.nv.callgraph,"",@"SHT_CUDA_CALLGRAPH"
	.align	4
	.sectionentsize	8
	.align		4
        /*0000*/ 	.word	0x00000000
	.align		4
        /*0004*/ 	.word	0xffffffff
	.align		4
        /*0008*/ 	.word	0x00000000
	.align		4
        /*000c*/ 	.word	0xfffffffe
	.align		4
        /*0010*/ 	.word	0x00000000
	.align		4
        /*0014*/ 	.word	0xfffffffd
	.align		4
        /*0018*/ 	.word	0x00000000
	.align		4
        /*001c*/ 	.word	0xfffffffc


//--------------------- .nv.constant3             --------------------------
	.section	.nv.constant3,"a",@progbits
	.align	4
.nv.constant3:
	.type		RANK_VALUES,@object
	.size		RANK_VALUES,(RANK_PRIMES - RANK_VALUES)
RANK_VALUES:
        /*0000*/ 	.byte	0x02, 0x00, 0x00, 0x00, 0x03, 0x00, 0x00, 0x00, 0x04, 0x00, 0x00, 0x00, 0x05, 0x00, 0x00, 0x00
        /*0010*/ 	.byte	0x06, 0x00, 0x00, 0x00, 0x07, 0x00, 0x00, 0x00, 0x08, 0x00, 0x00, 0x00, 0x09, 0x00, 0x00, 0x00
        /*0020*/ 	.byte	0x0a, 0x00, 0x00, 0x00, 0x0b, 0x00, 0x00, 0x00, 0x0c, 0x00, 0x00, 0x00, 0x0d, 0x00, 0x00, 0x00
        /*0030*/ 	.byte	0x0e, 0x00, 0x00, 0x00
	.type		RANK_PRIMES,@object
	.size		RANK_PRIMES,(CARD_RANKS - RANK_PRIMES)
RANK_PRIMES:
        /*0034*/ 	.byte	0x02, 0x00, 0x00, 0x00, 0x03, 0x00, 0x00, 0x00, 0x05, 0x00, 0x00, 0x00, 0x07, 0x00, 0x00, 0x00
        /*0044*/ 	.byte	0x0b, 0x00, 0x00, 0x00, 0x0d, 0x00, 0x00, 0x00, 0x11, 0x00, 0x00, 0x00, 0x13, 0x00, 0x00, 0x00
        /*0054*/ 	.byte	0x17, 0x00, 0x00, 0x00, 0x1d, 0x00, 0x00, 0x00, 0x1f, 0x00, 0x00, 0x00, 0x25, 0x00, 0x00, 0x00
        /*0064*/ 	.byte	0x29, 0x00, 0x00, 0x00
	.type		CARD_RANKS,@object
	.size		CARD_RANKS,(CARD_SUITS - CARD_RANKS)
CARD_RANKS:
        /*0068*/ 	.byte	0x00, 0x00, 0x00, 0x00, 0x00, 0x00, 0x00, 0x00, 0x00, 0x00, 0x00, 0x00, 0x00, 0x00, 0x00, 0x00
        /* <DEDUP_REMOVED lines=12> */
	.type		CARD_SUITS,@object
	.size		CARD_SUITS,(.L_3 - CARD_SUITS)
CARD_SUITS:
        /* <DEDUP_REMOVED lines=13> */
.L_3:


//--------------------- .nv.constant2._Z29evaluate_poker_scenarios_realPiS_S_PfS_S_i --------------------------
	.section	.nv.constant2._Z29evaluate_poker_scenarios_realPiS_S_PfS_S_i,"a",@progbits
	.sectionflags	@""
	.align	4
.nv.constant2._Z29evaluate_poker_scenarios_realPiS_S_PfS_S_i:
        /* <DEDUP_REMOVED lines=18> */


//--------------------- .nv.constant2._Z25evaluate_hands_batch_realPiS_S_ii --------------------------
	.section	.nv.constant2._Z25evaluate_hands_batch_realPiS_S_ii,"a",@progbits
	.sectionflags	@""
	.align	4
.nv.constant2._Z25evaluate_hands_batch_realPiS_S_ii:
        /* <DEDUP_REMOVED lines=18> */


//--------------------- .text._Z23validate_hand_evaluatorv --------------------------
	.section	.text._Z23validate_hand_evaluatorv,"ax",@progbits
	.align	128
        .global         _Z23validate_hand_evaluatorv
        .type           _Z23validate_hand_evaluatorv,@function
        .size           _Z23validate_hand_evaluatorv,(.L_x_549 - _Z23validate_hand_evaluatorv)
        .other          _Z23validate_hand_evaluatorv,@"STO_CUDA_ENTRY STV_DEFAULT"
_Z23validate_hand_evaluatorv:
.text._Z23validate_hand_evaluatorv:
[----:B------:R-:W0:Y:S01]  /*0000*/  LDC R1, c[0x0][0x37c] ;  /* 0x0000df00ff017b82 */ /* 0x000e220000000800 */
[----:B------:R-:W1:Y:S07]  /*0010*/  S2R R0, SR_TID.X ;  /* 0x0000000000007919 */ /* 0x000e6e0000002100 */
[----:B------:R-:W1:Y:S01]  /*0020*/  S2UR UR4, SR_CTAID.X ;  /* 0x00000000000479c3 */ /* 0x000e620000002500 */
[----:B0-----:R-:W-:Y:S01]  /*0030*/  VIADD R1, R1, 0xffffffb0 ;  /* 0xffffffb001017836 */ /* 0x001fe20000000000 */
[----:B-1----:R-:W-:-:S13]  /*0040*/  LOP3.LUT P0, RZ, R0, UR4, RZ, 0xfc, !PT ;  /* 0x0000000400ff7c12 */ /* 0x002fda000f80fcff */
[----:B------:R-:W-:Y:S05]  /*0050*/  @P0 EXIT ;  /* 0x000000000000094d */ /* 0x000fea0003800000 */
[----:B------:R-:W0:Y:S01]  /*0060*/  LDC R8, c[0x3][0x134] ;  /* 0x00c04d00ff087b82 */ /* 0x000e220000000800 */
[----:B------:R-:W-:Y:S04]  /*0070*/  STL.128 [R1], RZ ;  /* 0x000000ff01007387 */ /* 0x000fe80000100c00 */
[----:B------:R-:W-:Y:S04]  /*0080*/  STL.128 [R1+0x10], RZ ;  /* 0x000010ff01007387 */ /* 0x000fe80000100c00 */
[----:B------:R-:W-:Y:S04]  /*0090*/  STL.128 [R1+0x20], RZ ;  /* 0x000020ff01007387 */ /* 0x000fe80000100c00 */
[----:B------:R-:W-:Y:S04]  /*00a0*/  STL [R1+0x30], RZ ;  /* 0x000030ff01007387 */ /* 0x000fe80000100800 */
[----:B------:R-:W-:Y:S01]  /*00b0*/  STL.128 [R1+0x40], RZ ;  /* 0x000040ff01007387 */ /* 0x000fe20000100c00 */
[----:B------:R-:W-:Y:S01]  /*00c0*/  IADD3 R0, PT, PT, R1, 0x40, RZ ;  /* 0x0000004001007810 */ /* 0x000fe20007ffe0ff */
[----:B------:R-:W1:Y:S01]  /*00d0*/  LDC R6, c[0x3][0x130] ;  /* 0x00c04c00ff067b82 */ /* 0x000e620000000800 */
[----:B0-----:R-:W-:-:S07]  /*00e0*/  ISETP.GT.U32.AND P0, PT, R8, 0xc, PT ;  /* 0x0000000c0800780c */ /* 0x001fce0003f04070 */
[----:B------:R-:W0:Y:S06]  /*00f0*/  LDC R10, c[0x3][0x12c] ;  /* 0x00c04b00ff0a7b82 */ /* 0x000e2c0000000800 */
[----:B------:R-:W-:Y:S02]  /*0100*/  @!P0 IMAD R2, R8, 0x4, R1 ;  /* 0x0000000408028824 */ /* 0x000fe400078e0201 */
[----:B------:R-:W2:Y:S03]  /*0110*/  @!P0 LDC R5, c[0x3][0x204] ;  /* 0x00c08100ff058b82 */ /* 0x000ea60000000800 */
[----:B------:R-:W3:Y:S01]  /*0120*/  @!P0 LDL R3, [R2] ;  /* 0x0000000002038983 */ /* 0x000ee20000100800 */
[----:B--2---:R-:W-:-:S02]  /*0130*/  @!P0 IMAD R4, R5, 0x4, R0 ;  /* 0x0000000405048824 */ /* 0x004fc400078e0200 */
[----:B---3--:R-:W-:-:S05]  /*0140*/  @!P0 VIADD R3, R3, 0x1 ;  /* 0x0000000103038836 */ /* 0x008fca0000000000 */
[----:B------:R-:W-:Y:S04]  /*0150*/  @!P0 STL [R2], R3 ;  /* 0x0000000302008387 */ /* 0x000fe80000100800 */
[----:B------:R-:W2:Y:S01]  /*0160*/  @!P0 LDL R5, [R4] ;  /* 0x0000000004058983 */ /* 0x000ea20000100800 */
[----:B-1----:R-:W-:-:S13]  /*0170*/  ISETP.GT.U32.AND P1, PT, R6, 0xc, PT ;  /* 0x0000000c0600780c */ /* 0x002fda0003f24070 */
[----:B------:R-:W-:Y:S01]  /*0180*/  @!P1 IMAD R6, R6, 0x4, R1 ;  /* 0x0000000406069824 */ /* 0x000fe200078e0201 */
[----:B------:R-:W1:Y:S01]  /*0190*/  @!P1 LDC R9, c[0x3][0x200] ;  /* 0x00c08000ff099b82 */ /* 0x000e620000000800 */
[----:B--2---:R-:W-:-:S05]  /*01a0*/  @!P0 IADD3 R5, PT, PT, R5, 0x1, RZ ;  /* 0x0000000105058810 */ /* 0x004fca0007ffe0ff */
[----:B------:R2:W-:Y:S04]  /*01b0*/  @!P0 STL [R4], R5 ;  /* 0x0000000504008387 */ /* 0x0005e80000100800 */
[----:B------:R-:W3:Y:S01]  /*01c0*/  @!P1 LDL R7, [R6] ;  /* 0x0000000006079983 */ /* 0x000ee20000100800 */
[----:B-1----:R-:W-:Y:S02]  /*01d0*/  @!P1 LEA R9, R9, R0, 0x2 ;  /* 0x0000000009099211 */ /* 0x002fe400078e10ff */
[----:B0-----:R-:W-:Y:S01]  /*01e0*/  ISETP.GT.U32.AND P2, PT, R10, 0xc, PT ;  /* 0x0000000c0a00780c */ /* 0x001fe20003f44070 */
[----:B---3--:R-:W-:-:S12]  /*01f0*/  @!P1 VIADD R7, R7, 0x1 ;  /* 0x0000000107079836 */ /* 0x008fd80000000000 */
[----:B--2---:R-:W0:Y:S01]  /*0200*/  @!P2 LDC R5, c[0x3][0x1fc] ;  /* 0x00c07f00ff05ab82 */ /* 0x004e220000000800 */
[----:B------:R-:W-:Y:S04]  /*0210*/  @!P1 STL [R6], R7 ;  /* 0x0000000706009387 */ /* 0x000fe80000100800 */
[----:B------:R-:W2:Y:S01]  /*0220*/  @!P1 LDL R2, [R9] ;  /* 0x0000000009029983 */ /* 0x000ea20000100800 */
[----:B------:R-:W-:Y:S02]  /*0230*/  @!P2 IMAD R3, R10, 0x4, R1 ;  /* 0x000000040a03a824 */ /* 0x000fe400078e0201 */
[----:B------:R-:W1:Y:S01]  /*0240*/  LDC R10, c[0x3][0x128] ;  /* 0x00c04a00ff0a7b82 */ /* 0x000e620000000800 */
[----:B--2---:R-:W-:-:S05]  /*0250*/  @!P1 VIADD R2, R2, 0x1 ;  /* 0x0000000102029836 */ /* 0x004fca0000000000 */
[----:B------:R2:W-:Y:S04]  /*0260*/  @!P1 STL [R9], R2 ;  /* 0x0000000209009387 */ /* 0x0005e80000100800 */
[----:B------:R-:W3:Y:S01]  /*0270*/  @!P2 LDL R4, [R3] ;  /* 0x000000000304a983 */ /* 0x000ee20000100800 */
[----:B0-----:R-:W-:Y:S01]  /*0280*/  @!P2 IMAD R5, R5, 0x4, R0 ;  /* 0x000000040505a824 */ /* 0x001fe200078e0200 */
[----:B-1----:R-:W-:Y:S02]  /*0290*/  ISETP.GT.U32.AND P1, PT, R10, 0xc, PT ;  /* 0x0000000c0a00780c */ /* 0x002fe40003f24070 */
[----:B---3--:R-:W-:-:S11]  /*02a0*/  @!P2 IADD3 R4, PT, PT, R4, 0x1, RZ ;  /* 0x000000010404a810 */ /* 0x008fd60007ffe0ff */
[----:B--2---:R-:W0:Y:S01]  /*02b0*/  @!P1 LDC R9, c[0x3][0x1f8] ;  /* 0x00c07e00ff099b82 */ /* 0x004e220000000800 */
[----:B------:R1:W-:Y:S04]  /*02c0*/  @!P2 STL [R3], R4 ;  /* 0x000000040300a387 */ /* 0x0003e80000100800 */
[----:B------:R-:W2:Y:S01]  /*02d0*/  @!P2 LDL R6, [R5] ;  /* 0x000000000506a983 */ /* 0x000ea20000100800 */
[----:B------:R-:W-:Y:S02]  /*02e0*/  @!P1 LEA R7, R10, R1, 0x2 ;  /* 0x000000010a079211 */ /* 0x000fe400078e10ff */
[----:B------:R-:W3:Y:S01]  /*02f0*/  LDC R10, c[0x3][0x124] ;  /* 0x00c04900ff0a7b82 */ /* 0x000ee20000000800 */
[----:B--2---:R-:W-:-:S05]  /*0300*/  @!P2 VIADD R6, R6, 0x1 ;  /* 0x000000010606a836 */ /* 0x004fca0000000000 */
[----:B------:R2:W-:Y:S04]  /*0310*/  @!P2 STL [R5], R6 ;  /* 0x000000060500a387 */ /* 0x0005e80000100800 */
[----:B------:R-:W4:Y:S01]  /*0320*/  @!P1 LDL R2, [R7] ;  /* 0x0000000007029983 */ /* 0x000f220000100800 */
[----:B0-----:R-:W-:Y:S01]  /*0330*/  @!P1 IMAD R9, R9, 0x4, R0 ;  /* 0x0000000409099824 */ /* 0x001fe200078e0200 */
[----:B---3--:R-:W-:-:S13]  /*0340*/  ISETP.GT.U32.AND P2, PT, R10, 0xc, PT ;  /* 0x0000000c0a00780c */ /* 0x008fda0003f44070 */
[----:B------:R-:W0:Y:S01]  /*0350*/  @!P2 LDC R11, c[0x3][0x1f4] ;  /* 0x00c07d00ff0bab82 */ /* 0x000e220000000800 */
[----:B----4-:R-:W-:-:S05]  /*0360*/  @!P1 VIADD R2, R2, 0x1 ;  /* 0x0000000102029836 */ /* 0x010fca0000000000 */
[----:B------:R2:W-:Y:S04]  /*0370*/  @!P1 STL [R7], R2 ;  /* 0x0000000207009387 */ /* 0x0005e80000100800 */
[----:B-1----:R-:W3:Y:S01]  /*0380*/  @!P1 LDL R3, [R9] ;  /* 0x0000000009039983 */ /* 0x002ee20000100800 */
[----:B------:R-:W-:Y:S02]  /*0390*/  @!P2 IMAD R12, R10, 0x4, R1 ;  /* 0x000000040a0ca824 */ /* 0x000fe400078e0201 */
[----:B0-----:R-:W-:Y:S01]  /*03a0*/  @!P2 IMAD R11, R11, 0x4, R0 ;  /* 0x000000040b0ba824 */ /* 0x001fe200078e0200 */
[----:B---3--:R-:W-:-:S05]  /*03b0*/  @!P1 IADD3 R4, PT, PT, R3, 0x1, RZ ;  /* 0x0000000103049810 */ /* 0x008fca0007ffe0ff */
[----:B------:R2:W-:Y:S01]  /*03c0*/  @!P1 STL [R9], R4 ;  /* 0x0000000409009387 */ /* 0x0005e20000100800 */
[----:B------:R-:W-:Y:S05]  /*03d0*/  @P2 BRA `(.L_x_0) ;  /* 0x0000000000242947 */ /* 0x000fea0003800000 */
[----:B--2---:R-:W-:Y:S01]  /*03e0*/  LEA R2, R10, R1, 0x2 ;  /* 0x000000010a027211 */ /* 0x004fe200078e10ff */
[----:B------:R-:W0:Y:S04]  /*03f0*/  LDC R5, c[0x3][0x1f4] ;  /* 0x00c07d00ff057b82 */ /* 0x000e280000000800 */
[----:B------:R-:W2:Y:S01]  /*0400*/  LDL R3, [R2] ;  /* 0x0000000002037983 */ /* 0x000ea20000100800 */
[----:B0-----:R-:W-:Y:S02]  /*0410*/  IMAD R4, R5, 0x4, R0 ;  /* 0x0000000405047824 */ /* 0x001fe400078e0200 */
[----:B--2---:R-:W-:-:S05]  /*0420*/  VIADD R3, R3, 0x1 ;  /* 0x0000000103037836 */ /* 0x004fca0000000000 */
[----:B------:R0:W-:Y:S04]  /*0430*/  STL [R2], R3 ;  /* 0x0000000302007387 */ /* 0x0001e80000100800 */
[----:B------:R-:W2:Y:S02]  /*0440*/  LDL R5, [R4] ;  /* 0x0000000004057983 */ /* 0x000ea40000100800 */
[----:B--2---:R-:W-:-:S05]  /*0450*/  IADD3 R5, PT, PT, R5, 0x1, RZ ;  /* 0x0000000105057810 */ /* 0x004fca0007ffe0ff */
[----:B------:R0:W-:Y:S02]  /*0460*/  STL [R4], R5 ;  /* 0x0000000504007387 */ /* 0x0001e40000100800 */
.L_x_0:
[----:B------:R1:W-:Y:S04]  /*0470*/  STL.128 [R1], RZ ;  /* 0x000000ff01007387 */ /* 0x0003e80000100c00 */
[----:B------:R1:W-:Y:S04]  /*0480*/  STL.128 [R1+0x10], RZ ;  /* 0x000010ff01007387 */ /* 0x0003e80000100c00 */
[----:B------:R1:W-:Y:S04]  /*0490*/  STL.128 [R1+0x20], RZ ;  /* 0x000020ff01007387 */ /* 0x0003e80000100c00 */
[----:B------:R1:W-:Y:S04]  /*04a0*/  STL [R1+0x30], RZ ;  /* 0x000030ff01007387 */ /* 0x0003e80000100800 */
[----:B------:R1:W-:Y:S01]  /*04b0*/  STL.128 [R1+0x40], RZ ;  /* 0x000040ff01007387 */ /* 0x0003e20000100c00 */
[----:B------:R-:W-:Y:S05]  /*04c0*/  @P0 BRA `(.L_x_1) ;  /* 0x0000000000240947 */ /* 0x000fea0003800000 */
[----:B0-----:R-:W2:Y:S01]  /*04d0*/  LDC R3, c[0x3][0x204] ;  /* 0x00c08100ff037b82 */ /* 0x001ea20000000800 */
[----:B------:R-:W-:Y:S02]  /*04e0*/  IMAD R8, R8, 0x4, R1 ;  /* 0x0000000408087824 */ /* 0x000fe400078e0201 */
[----:B--2---:R-:W-:-:S03]  /*04f0*/  IMAD R5, R3, 0x4, R0 ;  /* 0x0000000403057824 */ /* 0x004fc600078e0200 */
[----:B------:R-:W2:Y:S04]  /*0500*/  LDL R3, [R8] ;  /* 0x0000000008037983 */ /* 0x000ea80000100800 */
[----:B------:R-:W3:Y:S01]  /*0510*/  LDL R2, [R5] ;  /* 0x0000000005027983 */ /* 0x000ee20000100800 */
[----:B--2---:R-:W-:Y:S01]  /*0520*/  IADD3 R3, PT, PT, R3, 0x1, RZ ;  /* 0x0000000103037810 */ /* 0x004fe20007ffe0ff */
[----:B---3--:R-:W-:-:S04]  /*0530*/  VIADD R2, R2, 0x1 ;  /* 0x0000000102027836 */ /* 0x008fc80000000000 */
[----:B------:R3:W-:Y:S04]  /*0540*/  STL [R8], R3 ;  /* 0x0000000308007387 */ /* 0x0007e80000100800 */
[----:B------:R3:W-:Y:S02]  /*0550*/  STL [R5], R2 ;  /* 0x0000000205007387 */ /* 0x0007e40000100800 */
.L_x_1:
[----:B0--3--:R-:W3:Y:S01]  /*0560*/  @!P2 LDL R3, [R12] ;  /* 0x000000000c03a983 */ /* 0x009ee20000100800 */
[----:B------:R-:W0:Y:S03]  /*0570*/  LDC R8, c[0x3][0x120] ;  /* 0x00c04800ff087b82 */ /* 0x000e260000000800 */
[----:B--2---:R-:W2:Y:S05]  /*0580*/  @!P2 LDL R2, [R11] ;  /* 0x000000000b02a983 */ /* 0x004eaa0000100800 */
[----:B------:R-:W4:Y:S08]  /*0590*/  LDC R10, c[0x3][0x110] ;  /* 0x00c04400ff0a7b82 */ /* 0x000f300000000800 */
[----:B------:R-:W5:Y:S01]  /*05a0*/  LDC R14, c[0x3][0xf4] ;  /* 0x00c03d00ff0e7b82 */ /* 0x000f620000000800 */
[----:B0-----:R-:W-:-:S07]  /*05b0*/  ISETP.GT.U32.AND P0, PT, R8, 0xc, PT ;  /* 0x0000000c0800780c */ /* 0x001fce0003f04070 */
[----:B------:R-:W0:Y:S08]  /*05c0*/  LDC R16, c[0x3][0xe8] ;  /* 0x00c03a00ff107b82 */ /* 0x000e300000000800 */
[----:B------:R-:W1:Y:S01]  /*05d0*/  LDC R18, c[0x3][0xc4] ;  /* 0x00c03100ff127b82 */ /* 0x000e620000000800 */
[----:B------:R-:W-:-:S07]  /*05e0*/  @!P0 IMAD R4, R8, 0x4, R1 ;  /* 0x0000000408048824 */ /* 0x000fce00078e0201 */
[----:B------:R-:W4:Y:S01]  /*05f0*/  @!P0 LDC R7, c[0x3][0x1f0] ;  /* 0x00c07c00ff078b82 */ /* 0x000f220000000800 */
[----:B---3--:R-:W-:Y:S01]  /*0600*/  @!P2 VIADD R3, R3, 0x1 ;  /* 0x000000010303a836 */ /* 0x008fe20000000000 */
[----:B--2---:R-:W-:-:S04]  /*0610*/  @!P2 IADD3 R2, PT, PT, R2, 0x1, RZ ;  /* 0x000000010202a810 */ /* 0x004fc80007ffe0ff */
[----:B------:R2:W-:Y:S04]  /*0620*/  @!P2 STL [R12], R3 ;  /* 0x000000030c00a387 */ /* 0x0005e80000100800 */
[----:B------:R3:W-:Y:S04]  /*0630*/  @!P2 STL [R11], R2 ;  /* 0x000000020b00a387 */ /* 0x0007e80000100800 */
[----:B------:R-:W5:Y:S01]  /*0640*/  @!P0 LDL R5, [R4] ;  /* 0x0000000004058983 */ /* 0x000f620000100800 */
[----:B----4-:R-:W-:Y:S01]  /*0650*/  @!P0 IMAD R6, R7, 0x4, R0 ;  /* 0x0000000407068824 */ /* 0x010fe200078e0200 */
[----:B------:R-:W-:Y:S01]  /*0660*/  ISETP.GT.U32.AND P1, PT, R10, 0xc, PT ;  /* 0x0000000c0a00780c */ /* 0x000fe20003f24070 */
[----:B--2---:R-:W2:Y:S01]  /*0670*/  LDC R12, c[0x3][0xfc] ;  /* 0x00c03f00ff0c7b82 */ /* 0x004ea20000000800 */
[----:B-----5:R-:W-:-:S11]  /*0680*/  @!P0 IADD3 R5, PT, PT, R5, 0x1, RZ ;  /* 0x0000000105058810 */ /* 0x020fd60007ffe0ff */
[----:B------:R-:W4:Y:S01]  /*0690*/  @!P1 LDC R9, c[0x3][0x1e0] ;  /* 0x00c07800ff099b82 */ /* 0x000f220000000800 */
[----:B------:R-:W-:Y:S04]  /*06a0*/  @!P0 STL [R4], R5 ;  /* 0x0000000504008387 */ /* 0x000fe80000100800 */
[----:B------:R-:W5:Y:S01]  /*06b0*/  @!P0 LDL R7, [R6] ;  /* 0x0000000006078983 */ /* 0x000f620000100800 */
[----:B------:R-:W-:Y:S01]  /*06c0*/  @!P1 IMAD R3, R10, 0x4, R1 ;  /* 0x000000040a039824 */ /* 0x000fe200078e0201 */
[----:B-----5:R-:W-:-:S05]  /*06d0*/  @!P0 IADD3 R7, PT, PT, R7, 0x1, RZ ;  /* 0x0000000107078810 */ /* 0x020fca0007ffe0ff */
[----:B------:R5:W-:Y:S04]  /*06e0*/  @!P0 STL [R6], R7 ;  /* 0x0000000706008387 */ /* 0x000be80000100800 */
[----:B---3--:R-:W3:Y:S01]  /*06f0*/  @!P1 LDL R2, [R3] ;  /* 0x0000000003029983 */ /* 0x008ee20000100800 */
[----:B----4-:R-:W-:Y:S01]  /*0700*/  @!P1 IMAD R9, R9, 0x4, R0 ;  /* 0x0000000409099824 */ /* 0x010fe200078e0200 */
[----:B--2---:R-:W-:Y:S02]  /*0710*/  ISETP.GT.U32.AND P2, PT, R12, 0xc, PT ;  /* 0x0000000c0c00780c */ /* 0x004fe40003f44070 */
[----:B---3--:R-:W-:-:S11]  /*0720*/  @!P1 IADD3 R2, PT, PT, R2, 0x1, RZ ;  /* 0x0000000102029810 */ /* 0x008fd60007ffe0ff */
[----:B-----5:R-:W2:Y:S01]  /*0730*/  @!P2 LDC R7, c[0x3][0x1cc] ;  /* 0x00c07300ff07ab82 */ /* 0x020ea20000000800 */
[----:B------:R-:W-:Y:S04]  /*0740*/  @!P1 STL [R3], R2 ;  /* 0x0000000203009387 */ /* 0x000fe80000100800 */
[----:B------:R-:W3:Y:S01]  /*0750*/  @!P1 LDL R4, [R9] ;  /* 0x0000000009049983 */ /* 0x000ee20000100800 */
[----:B------:R-:W-:Y:S01]  /*0760*/  @!P2 IMAD R5, R12, 0x4, R1 ;  /* 0x000000040c05a824 */ /* 0x000fe200078e0201 */
[----:B---3--:R-:W-:-:S05]  /*0770*/  @!P1 IADD3 R4, PT, PT, R4, 0x1, RZ ;  /* 0x0000000104049810 */ /* 0x008fca0007ffe0ff */
[----:B------:R3:W-:Y:S04]  /*0780*/  @!P1 STL [R9], R4 ;  /* 0x0000000409009387 */ /* 0x0007e80000100800 */
[----:B------:R-:W4:Y:S01]  /*0790*/  @!P2 LDL R6, [R5] ;  /* 0x000000000506a983 */ /* 0x000f220000100800 */
[----:B--2---:R-:W-:Y:S01]  /*07a0*/  @!P2 IMAD R7, R7, 0x4, R0 ;  /* 0x000000040707a824 */ /* 0x004fe200078e0200 */
[----:B------:R-:W-:Y:S02]  /*07b0*/  ISETP.GT.U32.AND P3, PT, R14, 0xc, PT ;  /* 0x0000000c0e00780c */ /* 0x000fe40003f64070 */
[----:B----4-:R-:W-:-:S11]  /*07c0*/  @!P2 IADD3 R6, PT, PT, R6, 0x1, RZ ;  /* 0x000000010606a810 */ /* 0x010fd60007ffe0ff */
[----:B---3--:R-:W2:Y:S01]  /*07d0*/  @!P3 LDC R9, c[0x3][0x1c4] ;  /* 0x00c07100ff09bb82 */ /* 0x008ea20000000800 */
[----:B------:R-:W-:Y:S04]  /*07e0*/  @!P2 STL [R5], R6 ;  /* 0x000000060500a387 */ /* 0x000fe80000100800 */
[----:B------:R-:W3:Y:S01]  /*07f0*/  @!P2 LDL R2, [R7] ;  /* 0x000000000702a983 */ /* 0x000ee20000100800 */
[----:B------:R-:W-:Y:S01]  /*0800*/  @!P3 IMAD R3, R14, 0x4, R1 ;  /* 0x000000040e03b824 */ /* 0x000fe200078e0201 */
[----:B---3--:R-:W-:-:S05]  /*0810*/  @!P2 IADD3 R2, PT, PT, R2, 0x1, RZ ;  /* 0x000000010202a810 */ /* 0x008fca0007ffe0ff */
[----:B------:R3:W-:Y:S04]  /*0820*/  @!P2 STL [R7], R2 ;  /* 0x000000020700a387 */ /* 0x0007e80000100800 */
[----:B------:R-:W4:Y:S01]  /*0830*/  @!P3 LDL R4, [R3] ;  /* 0x000000000304b983 */ /* 0x000f220000100800 */
[----:B--2---:R-:W-:Y:S01]  /*0840*/  @!P3 IMAD R9, R9, 0x4, R0 ;  /* 0x000000040909b824 */ /* 0x004fe200078e0200 */
[----:B0-----:R-:W-:-:S13]  /*0850*/  ISETP.GT.U32.AND P4, PT, R16, 0xc, PT ;  /* 0x0000000c1000780c */ /* 0x001fda0003f84070 */
[----:B---3--:R-:W0:Y:S01]  /*0860*/  @!P4 LDC R7, c[0x3][0x1b8] ;  /* 0x00c06e00ff07cb82 */ /* 0x008e220000000800 */
[----:B----4-:R-:W-:-:S05]  /*0870*/  @!P3 IADD3 R4, PT, PT, R4, 0x1, RZ ;  /* 0x000000010404b810 */ /* 0x010fca0007ffe0ff */
[----:B------:R-:W-:Y:S04]  /*0880*/  @!P3 STL [R3], R4 ;  /* 0x000000040300b387 */ /* 0x000fe80000100800 */
[----:B------:R-:W2:Y:S02]  /*0890*/  @!P3 LDL R5, [R9] ;  /* 0x000000000905b983 */ /* 0x000ea40000100800 */
[----:B--2---:R-:W-:Y:S01]  /*08a0*/  @!P3 IADD3 R6, PT, PT, R5, 0x1, RZ ;  /* 0x000000010506b810 */ /* 0x004fe20007ffe0ff */
[----:B------:R-:W-:-:S04]  /*08b0*/  @!P4 IMAD R5, R16, 0x4, R1 ;  /* 0x000000041005c824 */ /* 0x000fc800078e0201 */
[----:B------:R2:W-:Y:S04]  /*08c0*/  @!P3 STL [R9], R6 ;  /* 0x000000060900b387 */ /* 0x0005e80000100800 */
[----:B------:R-:W3:Y:S01]  /*08d0*/  @!P4 LDL R2, [R5] ;  /* 0x000000000502c983 */ /* 0x000ee20000100800 */
[----:B0-----:R-:W-:Y:S01]  /*08e0*/  @!P4 IMAD R7, R7, 0x4, R0 ;  /* 0x000000040707c824 */ /* 0x001fe200078e0200 */
[----:B-1----:R-:W-:Y:S01]  /*08f0*/  ISETP.GT.U32.AND P5, PT, R18, 0xc, PT ;  /* 0x0000000c1200780c */ /* 0x002fe20003fa4070 */
[----:B--2---:R-:W0:Y:S01]  /*0900*/  LDC R6, c[0x3][0x68] ;  /* 0x00c01a00ff067b82 */ /* 0x004e220000000800 */
[----:B---3--:R-:W-:-:S05]  /*0910*/  @!P4 IADD3 R2, PT, PT, R2, 0x1, RZ ;  /* 0x000000010202c810 */ /* 0x008fca0007ffe0ff */
[----:B------:R1:W-:Y:S04]  /*0920*/  @!P4 STL [R5], R2 ;  /* 0x000000020500c387 */ /* 0x0003e80000100800 */
[----:B------:R-:W2:Y:S02]  /*0930*/  @!P4 LDL R3, [R7] ;  /* 0x000000000703c983 */ /* 0x000ea40000100800 */
[----:B------:R-:W-:Y:S01]  /*0940*/  @!P5 IMAD R11, R18, 0x4, R1 ;  /* 0x00000004120bd824 */ /* 0x000fe200078e0201 */
[----:B--2---:R-:W-:Y:S02]  /*0950*/  @!P4 IADD3 R4, PT, PT, R3, 0x1, RZ ;  /* 0x000000010304c810 */ /* 0x004fe40007ffe0ff */
[----:B------:R-:W2:Y:S03]  /*0960*/  @!P5 LDC R3, c[0x3][0x194] ;  /* 0x00c06500ff03db82 */ /* 0x000ea60000000800 */
[----:B------:R3:W-:Y:S04]  /*0970*/  @!P4 STL [R7], R4 ;  /* 0x000000040700c387 */ /* 0x0007e80000100800 */
[----:B------:R-:W-:Y:S04]  /*0980*/  STL.128 [R1], RZ ;  /* 0x000000ff01007387 */ /* 0x000fe80000100c00 */
[----:B------:R-:W-:Y:S04]  /*0990*/  STL.128 [R1+0x10], RZ ;  /* 0x000010ff01007387 */ /* 0x000fe80000100c00 */
[----:B------:R-:W-:Y:S04]  /*09a0*/  STL.128 [R1+0x20], RZ ;  /* 0x000020ff01007387 */ /* 0x000fe80000100c00 */
[----:B------:R-:W-:Y:S04]  /*09b0*/  STL [R1+0x30], RZ ;  /* 0x000030ff01007387 */ /* 0x000fe80000100800 */
[----:B------:R-:W-:Y:S04]  /*09c0*/  STL.128 [R1+0x40], RZ ;  /* 0x000040ff01007387 */ /* 0x000fe80000100c00 */
[----:B-1----:R-:W4:Y:S01]  /*09d0*/  @!P5 LDL R2, [R11] ;  /* 0x000000000b02d983 */ /* 0x002f220000100800 */
[----:B--2---:R-:W-:Y:S01]  /*09e0*/  @!P5 IMAD R3, R3, 0x4, R0 ;  /* 0x000000040303d824 */ /* 0x004fe200078e0200 */
[----:B0-----:R-:W-:-:S02]  /*09f0*/  ISETP.GT.U32.AND P6, PT, R6, 0xc, PT ;  /* 0x0000000c0600780c */ /* 0x001fc40003fc4070 */
[----:B----4-:R-:W-:-:S11]  /*0a00*/  @!P5 IADD3 R2, PT, PT, R2, 0x1, RZ ;  /* 0x000000010202d810 */ /* 0x010fd60007ffe0ff */
[----:B---3--:R-:W0:Y:S01]  /*0a10*/  @!P6 LDC R7, c[0x3][0x138] ;  /* 0x00c04e00ff07eb82 */ /* 0x008e220000000800 */
[----:B------:R1:W-:Y:S04]  /*0a20*/  @!P5 STL [R11], R2 ;  /* 0x000000020b00d387 */ /* 0x0003e80000100800 */
[----:B------:R-:W2:Y:S01]  /*0a30*/  @!P5 LDL R4, [R3] ;  /* 0x000000000304d983 */ /* 0x000ea20000100800 */
[----:B------:R-:W-:Y:S01]  /*0a40*/  @!P6 IMAD R5, R6, 0x4, R1 ;  /* 0x000000040605e824 */ /* 0x000fe200078e0201 */
[----:B--2---:R-:W-:-:S05]  /*0a50*/  @!P5 IADD3 R4, PT, PT, R4, 0x1, RZ ;  /* 0x000000010404d810 */ /* 0x004fca0007ffe0ff */
[----:B------:R2:W-:Y:S04]  /*0a60*/  @!P5 STL [R3], R4 ;  /* 0x000000040300d387 */ /* 0x0005e80000100800 */
[----:B------:R-:W3:Y:S01]  /*0a70*/  @!P6 LDL R6, [R5] ;  /* 0x000000000506e983 */ /* 0x000ee20000100800 */
[----:B0-----:R-:W-:Y:S01]  /*0a80*/  @!P6 IMAD R7, R7, 0x4, R0 ;  /* 0x000000040707e824 */ /* 0x001fe200078e0200 */
[----:B---3--:R-:W-:-:S05]  /*0a90*/  @!P6 IADD3 R6, PT, PT, R6, 0x1, RZ ;  /* 0x000000010606e810 */ /* 0x008fca0007ffe0ff */
[----:B------:R2:W-:Y:S04]  /*0aa0*/  @!P6 STL [R5], R6 ;  /* 0x000000060500e387 */ /* 0x0005e80000100800 */
[----:B-1----:R-:W3:Y:S02]  /*0ab0*/  @!P6 LDL R2, [R7] ;  /* 0x000000000702e983 */ /* 0x002ee40000100800 */
[----:B---3--:R-:W-:-:S05]  /*0ac0*/  @!P6 IADD3 R2, PT, PT, R2, 0x1, RZ ;  /* 0x000000010202e810 */ /* 0x008fca0007ffe0ff */
[----:B------:R2:W-:Y:S01]  /*0ad0*/  @!P6 STL [R7], R2 ;  /* 0x000000020700e387 */ /* 0x0005e20000100800 */
[----:B------:R-:W-:Y:S05]  /*0ae0*/  @P0 BRA `(.L_x_2) ;  /* 0x0000000000240947 */ /* 0x000fea0003800000 */
[----:B--2---:R-:W-:Y:S01]  /*0af0*/  IMAD R5, R8, 0x4, R1 ;  /* 0x0000000408057824 */ /* 0x004fe200078e0201 */
[----:B------:R-:W0:Y:S04]  /*0b00*/  LDC R3, c[0x3][0x1f0] ;  /* 0x00c07c00ff037b82 */ /* 0x000e280000000800 */
[----:B------:R-:W2:Y:S01]  /*0b10*/  LDL R2, [R5] ;  /* 0x0000000005027983 */ /* 0x000ea20000100800 */
[----:B0-----:R-:W-:Y:S01]  /*0b20*/  IMAD R4, R3, 0x4, R0 ;  /* 0x0000000403047824 */ /* 0x001fe200078e0200 */
[----:B--2---:R-:W-:-:S05]  /*0b30*/  IADD3 R2, PT, PT, R2, 0x1, RZ ;  /* 0x0000000102027810 */ /* 0x004fca0007ffe0ff */
[----:B------:R0:W-:Y:S04]  /*0b40*/  STL [R5], R2 ;  /* 0x0000000205007387 */ /* 0x0001e80000100800 */
[----:B------:R-:W2:Y:S02]  /*0b50*/  LDL R3, [R4] ;  /* 0x0000000004037983 */ /* 0x000ea40000100800 */
[----:B--2---:R-:W-:-:S05]  /*0b60*/  IADD3 R3, PT, PT, R3, 0x1, RZ ;  /* 0x0000000103037810 */ /* 0x004fca0007ffe0ff */
[----:B------:R0:W-:Y:S02]  /*0b70*/  STL [R4], R3 ;  /* 0x0000000304007387 */ /* 0x0001e40000100800 */
.L_x_2:
[----:B------:R-:W-:Y:S05]  /*0b80*/  @P1 BRA `(.L_x_3) ;  /* 0x0000000000241947 */ /* 0x000fea0003800000 */
[----:B0-2---:R-:W-:Y:S01]  /*0b90*/  IMAD R5, R10, 0x4, R1 ;  /* 0x000000040a057824 */ /* 0x005fe200078e0201 */
        /* <DEDUP_REMOVED lines=8> */
.L_x_3:
[----:B------:R-:W-:Y:S05]  /*0c20*/  @P2 BRA `(.L_x_4) ;  /* 0x0000000000242947 */ /* 0x000fea0003800000 */
[----:B012---:R-:W-:Y:S01]  /*0c30*/  IMAD R5, R12, 0x4, R1 ;  /* 0x000000040c057824 */ /* 0x007fe200078e0201 */
        /* <DEDUP_REMOVED lines=8> */
.L_x_4:
[----:B------:R-:W-:Y:S05]  /*0cc0*/  @P3 BRA `(.L_x_5) ;  /* 0x0000000000243947 */ /* 0x000fea0003800000 */
[----:B0123--:R-:W-:Y:S01]  /*0cd0*/  IMAD R5, R14, 0x4, R1 ;  /* 0x000000040e057824 */ /* 0x00ffe200078e0201 */
        /* <DEDUP_REMOVED lines=8> */
.L_x_5:
[----:B------:R-:W-:Y:S05]  /*0d60*/  @P4 EXIT ;  /* 0x000000000000494d */ /* 0x000fea0003800000 */
[----:B01234-:R-:W-:Y:S01]  /*0d70*/  IMAD R3, R16, 0x4, R1 ;  /* 0x0000000410037824 */ /* 0x01ffe200078e0201 */
[----:B------:R-:W0:Y:S04]  /*0d80*/  LDC R5, c[0x3][0x1b8] ;  /* 0x00c06e00ff057b82 */ /* 0x000e280000000800 */
[----:B------:R-:W2:Y:S01]  /*0d90*/  LDL R2, [R3] ;  /* 0x0000000003027983 */ /* 0x000ea20000100800 */
[----:B0-----:R-:W-:Y:S01]  /*0da0*/  IMAD R5, R5, 0x4, R0 ;  /* 0x0000000405057824 */ /* 0x001fe200078e0200 */
[----:B--2---:R-:W-:-:S05]  /*0db0*/  IADD3 R2, PT, PT, R2, 0x1, RZ ;  /* 0x0000000102027810 */ /* 0x004fca0007ffe0ff */
[----:B------:R-:W-:Y:S04]  /*0dc0*/  STL [R3], R2 ;  /* 0x0000000203007387 */ /* 0x000fe80000100800 */
[----:B------:R-:W2:Y:S02]  /*0dd0*/  LDL R0, [R5] ;  /* 0x0000000005007983 */ /* 0x000ea40000100800 */
[----:B--2---:R-:W-:-:S05]  /*0de0*/  IADD3 R0, PT, PT, R0, 0x1, RZ ;  /* 0x0000000100007810 */ /* 0x004fca0007ffe0ff */
[----:B------:R-:W-:Y:S01]  /*0df0*/  STL [R5], R0 ;  /* 0x0000000005007387 */ /* 0x000fe20000100800 */
[----:B------:R-:W-:Y:S05]  /*0e00*/  EXIT ;  /* 0x000000000000794d */ /* 0x000fea0003800000 */
.L_x_6:
[----:B------:R-:W-:-:S00]  /*0e10*/  BRA `(.L_x_6) ;  /* 0xfffffffc00fc7947 */ /* 0x000fc0000383ffff */
[----:B------:R-:W-:-:S00]  /*0e20*/  NOP ;  /* 0x0000000000007918 */ /* 0x000fc00000000000 */
        /* <DEDUP_REMOVED lines=13> */
.L_x_549:


//--------------------- .text._Z29evaluate_poker_scenarios_realPiS_S_PfS_S_i --------------------------
	.section	.text._Z29evaluate_poker_scenarios_realPiS_S_PfS_S_i,"ax",@progbits
	.align	128
        .global         _Z29evaluate_poker_scenarios_realPiS_S_PfS_S_i
        .type           _Z29evaluate_poker_scenarios_realPiS_S_PfS_S_i,@function
        .size           _Z29evaluate_poker_scenarios_realPiS_S_PfS_S_i,(.L_x_548 - _Z29evaluate_poker_scenarios_realPiS_S_PfS_S_i)
        .other          _Z29evaluate_poker_scenarios_realPiS_S_PfS_S_i,@"STO_CUDA_ENTRY STV_DEFAULT"
_Z29evaluate_poker_scenarios_realPiS_S_PfS_S_i:
.text._Z29evaluate_poker_scenarios_realPiS_S_PfS_S_i:
[----:B------:R-:W0:Y:S01]  /*0000*/  LDC R1, c[0x0][0x37c] ;  /* 0x0000df00ff017b82 */ /* 0x000e220000000800 */
[----:B------:R-:W1:Y:S07]  /*0010*/  S2R R0, SR_TID.X ;  /* 0x0000000000007919 */ /* 0x000e6e0000002100 */
[----:B------:R-:W1:Y:S01]  /*0020*/  S2UR UR4, SR_CTAID.X ;  /* 0x00000000000479c3 */ /* 0x000e620000002500 */
[----:B------:R-:W2:Y:S01]  /*0030*/  LDCU UR5, c[0x0][0x3b0] ;  /* 0x00007600ff0577ac */ /* 0x000ea20008000800 */
[----:B0-----:R-:W-:-:S05]  /*0040*/  VIADD R1, R1, 0xffffff20 ;  /* 0xffffff2001017836 */ /* 0x001fca0000000000 */
[----:B------:R-:W-:Y:S01]  /*0050*/  R2UR UR11, R1 ;  /* 0x00000000010b72ca */ /* 0x000fe200000e0000 */
[----:B------:R-:W1:Y:S02]  /*0060*/  LDC R19, c[0x0][0x360] ;  /* 0x0000d800ff137b82 */ /* 0x000e640000000800 */
[----:B-1----:R-:W-:Y:S01]  /*0070*/  IMAD R19, R19, UR4, R0 ;  /* 0x0000000413137c24 */ /* 0x002fe2000f8e0200 */
[----:B------:R-:W-:-:S04]  /*0080*/  R2UR UR4, R1 ;  /* 0x00000000010472ca */ /* 0x000fc800000e0000 */
[----:B--2---:R-:W-:-:S13]  /*0090*/  ISETP.GE.AND P0, PT, R19, UR5, PT ;  /* 0x0000000513007c0c */ /* 0x004fda000bf06270 */
[----:B------:R-:W-:Y:S05]  /*00a0*/  @P0 EXIT ;  /* 0x000000000000094d */ /* 0x000fea0003800000 */
[----:B------:R-:W0:Y:S01]  /*00b0*/  LDC.64 R10, c[0x0][0x388] ;  /* 0x0000e200ff0a7b82 */ /* 0x000e220000000a00 */
[----:B------:R-:W0:Y:S07]  /*00c0*/  LDCU.64 UR6, c[0x0][0x358] ;  /* 0x00006b00ff0677ac */ /* 0x000e2e0008000a00 */
[----:B------:R-:W1:Y:S01]  /*00d0*/  LDC.64 R8, c[0x0][0x380] ;  /* 0x0000e000ff087b82 */ /* 0x000e620000000a00 */
[----:B0-----:R-:W2:Y:S04]  /*00e0*/  LDG.E R6, desc[UR6][R10.64] ;  /* 0x000000060a067981 */ /* 0x001ea8000c1e1900 */
[----:B------:R-:W3:Y:S04]  /*00f0*/  LDG.E R5, desc[UR6][R10.64+0x4] ;  /* 0x000004060a057981 */ /* 0x000ee8000c1e1900 */
[----:B------:R-:W4:Y:S04]  /*0100*/  LDG.E R7, desc[UR6][R10.64+0x8] ;  /* 0x000008060a077981 */ /* 0x000f28000c1e1900 */
[----:B------:R-:W5:Y:S04]  /*0110*/  LDG.E R12, desc[UR6][R10.64+0xc] ;  /* 0x00000c060a0c7981 */ /* 0x000f68000c1e1900 */
[----:B------:R-:W5:Y:S01]  /*0120*/  LDG.E R14, desc[UR6][R10.64+0x10] ;  /* 0x000010060a0e7981 */ /* 0x000f62000c1e1900 */
[----:B------:R-:W-:-:S04]  /*0130*/  IMAD.SHL.U32 R3, R19, 0x2, RZ ;  /* 0x0000000213037824 */ /* 0x000fc800078e00ff */
[----:B-1----:R-:W-:-:S05]  /*0140*/  IMAD.WIDE R8, R3, 0x4, R8 ;  /* 0x0000000403087825 */ /* 0x002fca00078e0208 */
[----:B------:R-:W5:Y:S04]  /*0150*/  LDG.E R0, desc[UR6][R8.64] ;  /* 0x0000000608007981 */ /* 0x000f68000c1e1900 */
[----:B------:R0:W5:Y:S01]  /*0160*/  LDG.E R2, desc[UR6][R8.64+0x4] ;  /* 0x0000040608027981 */ /* 0x000162000c1e1900 */
[----:B------:R-:W-:Y:S02]  /*0170*/  IMAD.MOV.U32 R4, RZ, RZ, RZ ;  /* 0x000000ffff047224 */ /* 0x000fe400078e00ff */
[----:B------:R-:W-:Y:S02]  /*0180*/  VIADD R3, R1, 0x84 ;  /* 0x0000008401037836 */ /* 0x000fe40000000000 */
[----:B------:R-:W-:Y:S01]  /*0190*/  IMAD.MOV.U32 R18, RZ, RZ, RZ ;  /* 0x000000ffff127224 */ /* 0x000fe200078e00ff */
[----:B--2---:R-:W-:-:S02]  /*01a0*/  ISETP.GE.AND P0, PT, R6, RZ, PT ;  /* 0x000000ff0600720c */ /* 0x004fc40003f06270 */
[----:B---3--:R-:W-:Y:S02]  /*01b0*/  ISETP.GE.AND P1, PT, R5, RZ, PT ;  /* 0x000000ff0500720c */ /* 0x008fe40003f26270 */
[----:B----4-:R-:W-:Y:S02]  /*01c0*/  ISETP.GE.AND P2, PT, R7, RZ, PT ;  /* 0x000000ff0700720c */ /* 0x010fe40003f46270 */
[----:B-----5:R-:W-:-:S07]  /*01d0*/  ISETP.GE.AND P3, PT, R12, RZ, PT ;  /* 0x000000ff0c00720c */ /* 0x020fce0003f66270 */
[----:B------:R-:W-:Y:S01]  /*01e0*/  @P0 IMAD.MOV.U32 R4, RZ, RZ, 0x1 ;  /* 0x00000001ff040424 */ /* 0x000fe200078e00ff */
[----:B------:R1:W-:Y:S01]  /*01f0*/  @P0 STL [R1+0x8c], R6 ;  /* 0x00008c0601000387 */ /* 0x0003e20000100800 */
[----:B------:R-:W-:Y:S02]  /*0200*/  ISETP.GE.AND P4, PT, R14, RZ, PT ;  /* 0x000000ff0e00720c */ /* 0x000fe40003f86270 */
[C---:B------:R-:W-:Y:S02]  /*0210*/  @P1 IMAD R10, R4.reuse, 0x4, R3 ;  /* 0x00000004040a1824 */ /* 0x040fe400078e0203 */
[----:B------:R-:W-:-:S04]  /*0220*/  @P1 VIADD R4, R4, 0x1 ;  /* 0x0000000104041836 */ /* 0x000fc80000000000 */
[C-C-:B0-----:R-:W-:Y:S02]  /*0230*/  @P2 IMAD R8, R4.reuse, 0x4, R3.reuse ;  /* 0x0000000404082824 */ /* 0x141fe400078e0203 */
[----:B------:R-:W-:Y:S01]  /*0240*/  @P2 VIADD R4, R4, 0x1 ;  /* 0x0000000104042836 */ /* 0x000fe20000000000 */
[----:B------:R1:W-:Y:S03]  /*0250*/  STL [R1+0x84], R0 ;  /* 0x0000840001007387 */ /* 0x0003e60000100800 */
[C---:B------:R-:W-:Y:S01]  /*0260*/  @P3 IMAD R9, R4.reuse, 0x4, R3 ;  /* 0x0000000404093824 */ /* 0x040fe200078e0203 */
[----:B------:R1:W-:Y:S01]  /*0270*/  STL [R1+0x88], R2 ;  /* 0x0000880201007387 */ /* 0x0003e20000100800 */
[----:B------:R-:W-:-:S03]  /*0280*/  @P3 VIADD R4, R4, 0x1 ;  /* 0x0000000104043836 */ /* 0x000fc60000000000 */
[----:B------:R1:W-:Y:S01]  /*0290*/  @P1 STL [R10+0x8], R5 ;  /* 0x000008050a001387 */ /* 0x0003e20000100800 */
[C---:B------:R-:W-:Y:S02]  /*02a0*/  @P4 IMAD R3, R4.reuse, 0x4, R3 ;  /* 0x0000000404034824 */ /* 0x040fe400078e0203 */
[----:B------:R-:W-:Y:S01]  /*02b0*/  @P4 VIADD R4, R4, 0x1 ;  /* 0x0000000104044836 */ /* 0x000fe20000000000 */
[----:B------:R1:W-:Y:S04]  /*02c0*/  @P2 STL [R8+0x8], R7 ;  /* 0x0000080708002387 */ /* 0x0003e80000100800 */
[----:B------:R1:W-:Y:S01]  /*02d0*/  @P3 STL [R9+0x8], R12 ;  /* 0x0000080c09003387 */ /* 0x0003e20000100800 */
[----:B------:R-:W-:-:S03]  /*02e0*/  ISETP.GE.U32.AND P0, PT, R4, 0x3, PT ;  /* 0x000000030400780c */ /* 0x000fc60003f06070 */
[----:B------:R1:W-:Y:S10]  /*02f0*/  @P4 STL [R3+0x8], R14 ;  /* 0x0000080e03004387 */ /* 0x0003f40000100800 */
[----:B-1----:R-:W-:Y:S05]  /*0300*/  @!P0 BRA `(.L_x_7) ;  /* 0x0000004400948947 */ /* 0x002fea0003800000 */
[----:B------:R0:W-:Y:S01]  /*0310*/  STL.128 [R1], RZ ;  /* 0x000000ff01007387 */ /* 0x0001e20000100c00 */
[----:B------:R-:W-:Y:S01]  /*0320*/  ISETP.GT.U32.AND P2, PT, R0, 0x33, PT ;  /* 0x000000330000780c */ /* 0x000fe20003f44070 */
[----:B------:R-:W-:Y:S01]  /*0330*/  UIADD3 UR5, UPT, UPT, UR4, 0x68, URZ ;  /* 0x0000006804057890 */ /* 0x000fe2000fffe0ff */
[----:B------:R-:W-:Y:S01]  /*0340*/  BSSY.RECONVERGENT B0, `(.L_x_8) ;  /* 0x0000015000007945 */ /* 0x000fe20003800200 */
[----:B------:R0:W-:Y:S01]  /*0350*/  STL.128 [R1+0x10], RZ ;  /* 0x000010ff01007387 */ /* 0x0001e20000100c00 */
[----:B------:R-:W-:Y:S01]  /*0360*/  ISETP.GT.U32.AND P1, PT, R2, 0x33, PT ;  /* 0x000000330200780c */ /* 0x000fe20003f24070 */
[----:B------:R-:W-:Y:S02]  /*0370*/  IMAD.SHL.U32 R3, R0, 0x4, RZ ;  /* 0x0000000400037824 */ /* 0x000fe400078e00ff */
[----:B------:R0:W-:Y:S04]  /*0380*/  STL.128 [R1+0x20], RZ ;  /* 0x000020ff01007387 */ /* 0x0001e80000100c00 */
[----:B------:R0:W-:Y:S04]  /*0390*/  STL [R1+0x30], RZ ;  /* 0x000030ff01007387 */ /* 0x0001e80000100800 */
[----:B------:R0:W-:Y:S04]  /*03a0*/  STL.64 [R1+0x68], RZ ;  /* 0x000068ff01007387 */ /* 0x0001e80000100a00 */
[----:B------:R0:W-:Y:S01]  /*03b0*/  STL.64 [R1+0x70], RZ ;  /* 0x000070ff01007387 */ /* 0x0001e20000100a00 */
[----:B------:R-:W-:Y:S05]  /*03c0*/  @P2 BRA `(.L_x_9) ;  /* 0x0000000000302947 */ /* 0x000fea0003800000 */
[----:B------:R-:W1:Y:S02]  /*03d0*/  LDC R5, c[0x3][R3+0x68] ;  /* 0x00c01a0003057b82 */ /* 0x000e640000000800 */
[----:B-1----:R-:W-:-:S13]  /*03e0*/  ISETP.GT.U32.AND P0, PT, R5, 0xc, PT ;  /* 0x0000000c0500780c */ /* 0x002fda0003f04070 */
[----:B------:R-:W-:Y:S05]  /*03f0*/  @P0 BRA `(.L_x_9) ;  /* 0x0000000000240947 */ /* 0x000fea0003800000 */
[----:B------:R-:W-:-:S05]  /*0400*/  LEA R6, R5, UR11, 0x2 ;  /* 0x0000000b05067c11 */ /* 0x000fca000f8e10ff */
[----:B------:R-:W2:Y:S01]  /*0410*/  LDL R7, [R6] ;  /* 0x0000000006077983 */ /* 0x000ea20000100800 */
[----:B------:R-:W1:Y:S02]  /*0420*/  LDC R5, c[0x3][R3+0x138] ;  /* 0x00c04e0003057b82 */ /* 0x000e640000000800 */
[----:B-1----:R-:W-:Y:S01]  /*0430*/  LEA R5, R5, UR5, 0x2 ;  /* 0x0000000505057c11 */ /* 0x002fe2000f8e10ff */
[----:B--2---:R-:W-:-:S05]  /*0440*/  VIADD R7, R7, 0x1 ;  /* 0x0000000107077836 */ /* 0x004fca0000000000 */
[----:B------:R1:W-:Y:S04]  /*0450*/  STL [R6], R7 ;  /* 0x0000000706007387 */ /* 0x0003e80000100800 */
[----:B------:R-:W2:Y:S02]  /*0460*/  LDL R8, [R5] ;  /* 0x0000000005087983 */ /* 0x000ea40000100800 */
[----:B--2---:R-:W-:-:S05]  /*0470*/  VIADD R8, R8, 0x1 ;  /* 0x0000000108087836 */ /* 0x004fca0000000000 */
[----:B------:R1:W-:Y:S02]  /*0480*/  STL [R5], R8 ;  /* 0x0000000805007387 */ /* 0x0003e40000100800 */
.L_x_9:
[----:B------:R-:W-:Y:S05]  /*0490*/  BSYNC.RECONVERGENT B0 ;  /* 0x0000000000007941 */ /* 0x000fea0003800200 */
.L_x_8:
[----:B------:R-:W-:Y:S04]  /*04a0*/  BSSY.RECONVERGENT B0, `(.L_x_10) ;  /* 0x000000f000007945 */ /* 0x000fe80003800200 */
[----:B------:R-:W-:Y:S05]  /*04b0*/  @P1 BRA `(.L_x_11) ;  /* 0x0000000000341947 */ /* 0x000fea0003800000 */
[----:B-1----:R-:W-:-:S04]  /*04c0*/  IMAD.SHL.U32 R5, R2, 0x4, RZ ;  /* 0x0000000402057824 */ /* 0x002fc800078e00ff */
        /* <DEDUP_REMOVED lines=9> */
[----:B------:R-:W3:Y:S02]  /*0560*/  LDL R9, [R8] ;  /* 0x0000000008097983 */ /* 0x000ee40000100800 */
[----:B---3--:R-:W-:-:S05]  /*0570*/  VIADD R9, R9, 0x1 ;  /* 0x0000000109097836 */ /* 0x008fca0000000000 */
[----:B------:R2:W-:Y:S02]  /*0580*/  STL [R8], R9 ;  /* 0x0000000908007387 */ /* 0x0005e40000100800 */
.L_x_11:
[----:B------:R-:W-:Y:S05]  /*0590*/  BSYNC.RECONVERGENT B0 ;  /* 0x0000000000007941 */ /* 0x000fea0003800200 */
.L_x_10:
[----:B------:R-:W3:Y:S01]  /*05a0*/  LDL R20, [R1+0x8c] ;  /* 0x00008c0001147983 */ /* 0x000ee20000100800 */
[----:B------:R-:W-:Y:S01]  /*05b0*/  BSSY.RECONVERGENT B0, `(.L_x_12) ;  /* 0x0000010000007945 */ /* 0x000fe20003800200 */
[----:B---3--:R-:W-:-:S13]  /*05c0*/  ISETP.GT.U32.AND P0, PT, R20, 0x33, PT ;  /* 0x000000331400780c */ /* 0x008fda0003f04070 */
[----:B------:R-:W-:Y:S05]  /*05d0*/  @P0 BRA `(.L_x_13) ;  /* 0x0000000000340947 */ /* 0x000fea0003800000 */
[----:B-1----:R-:W-:-:S04]  /*05e0*/  IMAD.SHL.U32 R5, R20, 0x4, RZ ;  /* 0x0000000414057824 */ /* 0x002fc800078e00ff */
[----:B--2---:R-:W1:Y:S02]  /*05f0*/  LDC R6, c[0x3][R5+0x68] ;  /* 0x00c01a0005067b82 */ /* 0x004e640000000800 */
        /* <DEDUP_REMOVED lines=11> */
.L_x_13:
[----:B------:R-:W-:Y:S05]  /*06b0*/  BSYNC.RECONVERGENT B0 ;  /* 0x0000000000007941 */ /* 0x000fea0003800200 */
.L_x_12:
[----:B------:R-:W4:Y:S01]  /*06c0*/  LDL R21, [R1+0x90] ;  /* 0x0000900001157983 */ /* 0x000f220000100800 */
[----:B------:R-:W-:Y:S01]  /*06d0*/  BSSY.RECONVERGENT B0, `(.L_x_14) ;  /* 0x0000010000007945 */ /* 0x000fe20003800200 */
[----:B----4-:R-:W-:-:S13]  /*06e0*/  ISETP.GT.U32.AND P0, PT, R21, 0x33, PT ;  /* 0x000000331500780c */ /* 0x010fda0003f04070 */
[----:B------:R-:W-:Y:S05]  /*06f0*/  @P0 BRA `(.L_x_15) ;  /* 0x0000000000340947 */ /* 0x000fea0003800000 */
[----:B-1----:R-:W-:-:S04]  /*0700*/  IMAD.SHL.U32 R5, R21, 0x4, RZ ;  /* 0x0000000415057824 */ /* 0x002fc800078e00ff */
[----:B--23--:R-:W1:Y:S02]  /*0710*/  LDC R6, c[0x3][R5+0x68] ;  /* 0x00c01a0005067b82 */ /* 0x00ce640000000800 */
        /* <DEDUP_REMOVED lines=11> */
.L_x_15:
[----:B------:R-:W-:Y:S05]  /*07d0*/  BSYNC.RECONVERGENT B0 ;  /* 0x0000000000007941 */ /* 0x000fea0003800200 */
.L_x_14:
[----:B------:R-:W5:Y:S01]  /*07e0*/  LDL R22, [R1+0x94] ;  /* 0x0000940001167983 */ /* 0x000f620000100800 */
[----:B------:R-:W-:Y:S01]  /*07f0*/  VIADD R4, R4, 0x2 ;  /* 0x0000000204047836 */ /* 0x000fe20000000000 */
[----:B------:R-:W-:Y:S04]  /*0800*/  BSSY.RECONVERGENT B0, `(.L_x_16) ;  /* 0x0000011000007945 */ /* 0x000fe80003800200 */
[----:B------:R-:W-:Y:S02]  /*0810*/  ISETP.NE.AND P1, PT, R4, 0x5, PT ;  /* 0x000000050400780c */ /* 0x000fe40003f25270 */
[----:B-----5:R-:W-:-:S13]  /*0820*/  ISETP.GT.U32.AND P0, PT, R22, 0x33, PT ;  /* 0x000000331600780c */ /* 0x020fda0003f04070 */
[----:B------:R-:W-:Y:S05]  /*0830*/  @P0 BRA `(.L_x_17) ;  /* 0x0000000000340947 */ /* 0x000fea0003800000 */
[----:B-1----:R-:W-:-:S04]  /*0840*/  IMAD.SHL.U32 R5, R22, 0x4, RZ ;  /* 0x0000000416057824 */ /* 0x002fc800078e00ff */
[----:B--234-:R-:W1:Y:S02]  /*0850*/  LDC R6, c[0x3][R5+0x68] ;  /* 0x00c01a0005067b82 */ /* 0x01ce640000000800 */
        /* <DEDUP_REMOVED lines=11> */
.L_x_17:
[----:B------:R-:W-:Y:S05]  /*0910*/  BSYNC.RECONVERGENT B0 ;  /* 0x0000000000007941 */ /* 0x000fea0003800200 */
.L_x_16:
[----:B------:R-:W-:Y:S01]  /*0920*/  VIADD R10, R1, 0x70 ;  /* 0x00000070010a7836 */ /* 0x000fe20000000000 */
[----:B------:R-:W-:Y:S06]  /*0930*/  @!P1 BRA `(.L_x_18) ;  /* 0x0000000000989947 */ /* 0x000fec0003800000 */
[----:B-1----:R-:W5:Y:S01]  /*0940*/  LDL R5, [R1+0x98] ;  /* 0x0000980001057983 */ /* 0x002f620000100800 */
[----:B------:R-:W-:Y:S01]  /*0950*/  BSSY.RECONVERGENT B0, `(.L_x_19) ;  /* 0x0000011000007945 */ /* 0x000fe20003800200 */
[----:B------:R-:W-:Y:S02]  /*0960*/  ISETP.NE.AND P1, PT, R4, 0x6, PT ;  /* 0x000000060400780c */ /* 0x000fe40003f25270 */
[----:B-----5:R-:W-:-:S13]  /*0970*/  ISETP.GT.U32.AND P0, PT, R5, 0x33, PT ;  /* 0x000000330500780c */ /* 0x020fda0003f04070 */
[----:B------:R-:W-:Y:S05]  /*0980*/  @P0 BRA `(.L_x_20) ;  /* 0x0000000000340947 */ /* 0x000fea0003800000 */
[----:B------:R-:W-:-:S04]  /*0990*/  IMAD.SHL.U32 R5, R5, 0x4, RZ ;  /* 0x0000000405057824 */ /* 0x000fc800078e00ff */
        /* <DEDUP_REMOVED lines=12> */
.L_x_20:
[----:B------:R-:W-:Y:S05]  /*0a60*/  BSYNC.RECONVERGENT B0 ;  /* 0x0000000000007941 */ /* 0x000fea0003800200 */
.L_x_19:
[----:B------:R-:W-:Y:S05]  /*0a70*/  @!P1 BRA `(.L_x_18) ;  /* 0x0000000000489947 */ /* 0x000fea0003800000 */
[----:B------:R-:W5:Y:S01]  /*0a80*/  LDL R5, [R1+0x9c] ;  /* 0x00009c0001057983 */ /* 0x000f620000100800 */
[----:B------:R-:W-:Y:S01]  /*0a90*/  BSSY.RECONVERGENT B0, `(.L_x_18) ;  /* 0x0000010000007945 */ /* 0x000fe20003800200 */
[----:B-----5:R-:W-:-:S13]  /*0aa0*/  ISETP.GT.U32.AND P0, PT, R5, 0x33, PT ;  /* 0x000000330500780c */ /* 0x020fda0003f04070 */
[----:B------:R-:W-:Y:S05]  /*0ab0*/  @P0 BRA `(.L_x_21) ;  /* 0x0000000000340947 */ /* 0x000fea0003800000 */
[----:B------:R-:W-:-:S04]  /*0ac0*/  IMAD.SHL.U32 R5, R5, 0x4, RZ ;  /* 0x0000000405057824 */ /* 0x000fc800078e00ff */
[----:B-1234-:R-:W1:Y:S02]  /*0ad0*/  LDC R6, c[0x3][R5+0x68] ;  /* 0x00c01a0005067b82 */ /* 0x01ee640000000800 */
        /* <DEDUP_REMOVED lines=11> */
.L_x_21:
[----:B------:R-:W-:Y:S05]  /*0b90*/  BSYNC.RECONVERGENT B0 ;  /* 0x0000000000007941 */ /* 0x000fea0003800200 */
.L_x_18:
[----:B------:R-:W5:Y:S01]  /*0ba0*/  LDL R30, [R1+0x30] ;  /* 0x00003000011e7983 */ /* 0x000f620000100800 */
[----:B------:R-:W-:Y:S01]  /*0bb0*/  UIADD3 UR8, UPT, UPT, UR4, 0xc0, URZ ;  /* 0x000000c004087890 */ /* 0x000fe2000fffe0ff */
[----:B------:R-:W-:Y:S01]  /*0bc0*/  BSSY.RECONVERGENT B0, `(.L_x_22) ;  /* 0x0000029000007945 */ /* 0x000fe20003800200 */
[----:B------:R-:W-:Y:S01]  /*0bd0*/  UIADD3 UR9, UPT, UPT, UR4, 0xd0, URZ ;  /* 0x000000d004097890 */ /* 0x000fe2000fffe0ff */
[----:B-1----:R-:W-:Y:S01]  /*0be0*/  IMAD.MOV.U32 R5, RZ, RZ, RZ ;  /* 0x000000ffff057224 */ /* 0x002fe200078e00ff */
[----:B------:R-:W-:Y:S02]  /*0bf0*/  UIADD3 UR10, UPT, UPT, UR4, 0xa0, URZ ;  /* 0x000000a0040a7890 */ /* 0x000fe4000fffe0ff */
[----:B------:R-:W-:Y:S01]  /*0c00*/  UIADD3 UR4, UPT, UPT, UR4, 0x34, URZ ;  /* 0x0000003404047890 */ /* 0x000fe2000fffe0ff */
[----:B-----5:R-:W-:-:S13]  /*0c10*/  ISETP.GT.AND P0, PT, R30, 0x2, PT ;  /* 0x000000021e00780c */ /* 0x020fda0003f04270 */
[----:B------:R-:W-:Y:S05]  /*0c20*/  @P0 BRA `(.L_x_23) ;  /* 0x0000000000440947 */ /* 0x000fea0003800000 */
[----:B------:R-:W-:-:S13]  /*0c30*/  ISETP.NE.AND P0, PT, R30, 0x1, PT ;  /* 0x000000011e00780c */ /* 0x000fda0003f05270 */
[----:B------:R-:W-:Y:S05]  /*0c40*/  @!P0 BRA `(.L_x_24) ;  /* 0x0000000000248947 */ /* 0x000fea0003800000 */
[----:B------:R-:W-:Y:S02]  /*0c50*/  ISETP.NE.AND P0, PT, R30, 0x2, PT ;  /* 0x000000021e00780c */ /* 0x000fe40003f05270 */
[----:B--234-:R-:W-:Y:S01]  /*0c60*/  CS2R R6, SRZ ;  /* 0x0000000000067805 */ /* 0x01cfe2000001ff00 */
[----:B------:R-:W-:-:S10]  /*0c70*/  IMAD.MOV.U32 R16, RZ, RZ, RZ ;  /* 0x000000ffff107224 */ /* 0x000fd400078e00ff */
[----:B------:R-:W-:Y:S05]  /*0c80*/  @P0 BRA `(.L_x_25) ;  /* 0x0000000000700947 */ /* 0x000fea0003800000 */
[----:B------:R-:W-:Y:S01]  /*0c90*/  IMAD.MOV.U32 R8, RZ, RZ, 0xc ;  /* 0x0000000cff087424 */ /* 0x000fe200078e00ff */
[----:B------:R-:W-:Y:S01]  /*0ca0*/  CS2R R6, SRZ ;  /* 0x0000000000067805 */ /* 0x000fe2000001ff00 */
[----:B------:R-:W-:-:S03]  /*0cb0*/  IMAD.MOV.U32 R16, RZ, RZ, 0x1 ;  /* 0x00000001ff107424 */ /* 0x000fc600078e00ff */
[----:B------:R1:W-:Y:S01]  /*0cc0*/  STL [R1+0xa0], R8 ;  /* 0x0000a00801007387 */ /* 0x0003e20000100800 */
[----:B------:R-:W-:Y:S05]  /*0cd0*/  BRA `(.L_x_25) ;  /* 0x00000000005c7947 */ /* 0x000fea0003800000 */
.L_x_24:
[----:B--234-:R-:W-:Y:S01]  /*0ce0*/  IMAD.MOV.U32 R8, RZ, RZ, 0xc ;  /* 0x0000000cff087424 */ /* 0x01cfe200078e00ff */
[----:B------:R-:W-:Y:S01]  /*0cf0*/  CS2R R6, SRZ ;  /* 0x0000000000067805 */ /* 0x000fe2000001ff00 */
[----:B------:R-:W-:Y:S02]  /*0d00*/  IMAD.MOV.U32 R16, RZ, RZ, RZ ;  /* 0x000000ffff107224 */ /* 0x000fe400078e00ff */
[----:B------:R-:W-:Y:S01]  /*0d10*/  IMAD.MOV.U32 R5, RZ, RZ, 0x1 ;  /* 0x00000001ff057424 */ /* 0x000fe200078e00ff */
[----:B------:R2:W-:Y:S01]  /*0d20*/  STL [R1+0x34], R8 ;  /* 0x0000340801007387 */ /* 0x0005e20000100800 */
[----:B------:R-:W-:Y:S05]  /*0d30*/  BRA `(.L_x_25) ;  /* 0x0000000000447947 */ /* 0x000fea0003800000 */
.L_x_23:
[----:B------:R-:W-:-:S13]  /*0d40*/  ISETP.NE.AND P0, PT, R30, 0x3, PT ;  /* 0x000000031e00780c */ /* 0x000fda0003f05270 */
[----:B------:R-:W-:Y:S05]  /*0d50*/  @!P0 BRA `(.L_x_26) ;  /* 0x0000000000288947 */ /* 0x000fea0003800000 */
[----:B------:R-:W-:Y:S02]  /*0d60*/  ISETP.NE.AND P0, PT, R30, 0x4, PT ;  /* 0x000000041e00780c */ /* 0x000fe40003f05270 */
[----:B--234-:R-:W-:Y:S01]  /*0d70*/  CS2R R6, SRZ ;  /* 0x0000000000067805 */ /* 0x01cfe2000001ff00 */
[----:B------:R-:W-:-:S10]  /*0d80*/  IMAD.MOV.U32 R16, RZ, RZ, RZ ;  /* 0x000000ffff107224 */ /* 0x000fd400078e00ff */
[----:B------:R-:W-:Y:S05]  /*0d90*/  @P0 BRA `(.L_x_25) ;  /* 0x00000000002c0947 */ /* 0x000fea0003800000 */
[----:B------:R-:W-:Y:S02]  /*0da0*/  IMAD.MOV.U32 R8, RZ, RZ, 0xc ;  /* 0x0000000cff087424 */ /* 0x000fe400078e00ff */
[----:B------:R-:W-:Y:S02]  /*0db0*/  IMAD.MOV.U32 R6, RZ, RZ, 0x1 ;  /* 0x00000001ff067424 */ /* 0x000fe400078e00ff */
[----:B------:R-:W-:Y:S01]  /*0dc0*/  IMAD.MOV.U32 R7, RZ, RZ, RZ ;  /* 0x000000ffff077224 */ /* 0x000fe200078e00ff */
[----:B------:R4:W-:Y:S01]  /*0dd0*/  STL [R1+0xc0], R8 ;  /* 0x0000c00801007387 */ /* 0x0009e20000100800 */
[----:B------:R-:W-:Y:S01]  /*0de0*/  IMAD.MOV.U32 R16, RZ, RZ, RZ ;  /* 0x000000ffff107224 */ /* 0x000fe200078e00ff */
[----:B------:R-:W-:Y:S06]  /*0df0*/  BRA `(.L_x_25) ;  /* 0x0000000000147947 */ /* 0x000fec0003800000 */
.L_x_26:
[----:B--234-:R-:W-:Y:S02]  /*0e00*/  IMAD.MOV.U32 R8, RZ, RZ, 0xc ;  /* 0x0000000cff087424 */ /* 0x01cfe400078e00ff */
[----:B------:R-:W-:Y:S02]  /*0e10*/  IMAD.MOV.U32 R7, RZ, RZ, 0x1 ;  /* 0x00000001ff077424 */ /* 0x000fe400078e00ff */
[----:B------:R-:W-:Y:S01]  /*0e20*/  IMAD.MOV.U32 R6, RZ, RZ, RZ ;  /* 0x000000ffff067224 */ /* 0x000fe200078e00ff */
[----:B------:R3:W-:Y:S01]  /*0e30*/  STL [R1+0xd0], R8 ;  /* 0x0000d00801007387 */ /* 0x0007e20000100800 */
[----:B------:R-:W-:-:S07]  /*0e40*/  IMAD.MOV.U32 R16, RZ, RZ, RZ ;  /* 0x000000ffff107224 */ /* 0x000fce00078e00ff */
.L_x_25:
[----:B------:R-:W-:Y:S05]  /*0e50*/  BSYNC.RECONVERGENT B0 ;  /* 0x0000000000007941 */ /* 0x000fea0003800200 */
.L_x_22:
[----:B------:R-:W5:Y:S01]  /*0e60*/  LDL R11, [R1+0x2c] ;  /* 0x00002c00010b7983 */ /* 0x000f620000100800 */
[----:B------:R-:W-:Y:S01]  /*0e70*/  BSSY.RECONVERGENT B0, `(.L_x_27) ;  /* 0x0000022000007945 */ /* 0x000fe20003800200 */
[----:B-----5:R-:W-:-:S13]  /*0e80*/  ISETP.GT.AND P0, PT, R11, 0x2, PT ;  /* 0x000000020b00780c */ /* 0x020fda0003f04270 */
[----:B------:R-:W-:Y:S05]  /*0e90*/  @P0 BRA `(.L_x_28) ;  /* 0x0000000000400947 */ /* 0x000fea0003800000 */
[----:B-1234-:R-:W-:-:S05]  /*0ea0*/  IMAD.MOV.U32 R8, RZ, RZ, -0x1 ;  /* 0xffffffffff087424 */ /* 0x01efca00078e00ff */
[----:B------:R-:W-:-:S05]  /*0eb0*/  VIADDMNMX.U32 R8, R11, R8, 0x2, PT ;  /* 0x000000020b087446 */ /* 0x000fca0003800008 */
[----:B------:R-:W-:-:S04]  /*0ec0*/  IMAD.SHL.U32 R12, R8, 0x4, RZ ;  /* 0x00000004080c7824 */ /* 0x000fc800078e00ff */
[----:B------:R-:W1:Y:S02]  /*0ed0*/  LDC R8, c[0x2][R12] ;  /* 0x008000000c087b82 */ /* 0x000e640000000800 */
[----:B-1----:R-:W-:-:S04]  /*0ee0*/  SHF.R.S32.HI R9, RZ, 0x1f, R8 ;  /* 0x0000001fff097819 */ /* 0x002fc80000011408 */
.L_x_356:
[----:B------:R-:W-:Y:S05]  /*0ef0*/  BRX R8 -0xf00                                                           (*"BRANCH_TARGETS .L_x_357,.L_x_358,.L_x_29"*) ;  /* 0xfffffff008407949 */ /* 0x000fea000383ffff */
.L_x_358:
[C---:B------:R-:W-:Y:S01]  /*0f00*/  LEA R8, R16.reuse, UR10, 0x2 ;  /* 0x0000000a10087c11 */ /* 0x040fe2000f8e10ff */
[----:B------:R-:W-:Y:S02]  /*0f10*/  IMAD.MOV.U32 R9, RZ, RZ, 0xb ;  /* 0x0000000bff097424 */ /* 0x000fe400078e00ff */
[----:B------:R-:W-:-:S03]  /*0f20*/  VIADD R16, R16, 0x1 ;  /* 0x0000000110107836 */ /* 0x000fc60000000000 */
[----:B------:R1:W-:Y:S01]  /*0f30*/  STL [R8], R9 ;  /* 0x0000000908007387 */ /* 0x0003e20000100800 */
[----:B------:R-:W-:Y:S05]  /*0f40*/  BRA `(.L_x_29) ;  /* 0x0000000000507947 */ /* 0x000fea0003800000 */
.L_x_357:
[C---:B------:R-:W-:Y:S01]  /*0f50*/  LEA R8, R5.reuse, UR4, 0x2 ;  /* 0x0000000405087c11 */ /* 0x040fe2000f8e10ff */
[----:B------:R-:W-:Y:S02]  /*0f60*/  IMAD.MOV.U32 R9, RZ, RZ, 0xb ;  /* 0x0000000bff097424 */ /* 0x000fe400078e00ff */
[----:B------:R-:W-:-:S03]  /*0f70*/  VIADD R5, R5, 0x1 ;  /* 0x0000000105057836 */ /* 0x000fc60000000000 */
[----:B------:R2:W-:Y:S01]  /*0f80*/  STL [R8], R9 ;  /* 0x0000000908007387 */ /* 0x0005e20000100800 */
[----:B------:R-:W-:Y:S05]  /*0f90*/  BRA `(.L_x_29) ;  /* 0x00000000003c7947 */ /* 0x000fea0003800000 */
.L_x_28:
[----:B-1234-:R-:W-:-:S05]  /*0fa0*/  IMAD.MOV.U32 R8, RZ, RZ, -0x3 ;  /* 0xfffffffdff087424 */ /* 0x01efca00078e00ff */
[----:B------:R-:W-:-:S05]  /*0fb0*/  VIADDMNMX.U32 R8, R11, R8, 0x2, PT ;  /* 0x000000020b087446 */ /* 0x000fca0003800008 */
[----:B------:R-:W-:-:S04]  /*0fc0*/  IMAD.SHL.U32 R12, R8, 0x4, RZ ;  /* 0x00000004080c7824 */ /* 0x000fc800078e00ff */
[----:B------:R-:W1:Y:S02]  /*0fd0*/  LDC R8, c[0x2][R12+0xc] ;  /* 0x008003000c087b82 */ /* 0x000e640000000800 */
[----:B-1----:R-:W-:-:S04]  /*0fe0*/  SHF.R.S32.HI R9, RZ, 0x1f, R8 ;  /* 0x0000001fff097819 */ /* 0x002fc80000011408 */
.L_x_360:
[----:B------:R-:W-:Y:S05]  /*0ff0*/  BRX R8 -0x1000                                                          (*"BRANCH_TARGETS .L_x_361,.L_x_362,.L_x_29"*) ;  /* 0xfffffff008007949 */ /* 0x000fea000383ffff */
.L_x_362:
[C---:B------:R-:W-:Y:S01]  /*1000*/  LEA R8, R6.reuse, UR8, 0x2 ;  /* 0x0000000806087c11 */ /* 0x040fe2000f8e10ff */
[----:B------:R-:W-:Y:S02]  /*1010*/  IMAD.MOV.U32 R9, RZ, RZ, 0xb ;  /* 0x0000000bff097424 */ /* 0x000fe400078e00ff */
[----:B------:R-:W-:-:S03]  /*1020*/  VIADD R6, R6, 0x1 ;  /* 0x0000000106067836 */ /* 0x000fc60000000000 */
[----:B------:R4:W-:Y:S01]  /*1030*/  STL [R8], R9 ;  /* 0x0000000908007387 */ /* 0x0009e20000100800 */
[----:B------:R-:W-:Y:S05]  /*1040*/  BRA `(.L_x_29) ;  /* 0x0000000000107947 */ /* 0x000fea0003800000 */
.L_x_361:
[C---:B------:R-:W-:Y:S01]  /*1050*/  LEA R8, R7.reuse, UR9, 0x2 ;  /* 0x0000000907087c11 */ /* 0x040fe2000f8e10ff */
[----:B------:R-:W-:Y:S02]  /*1060*/  IMAD.MOV.U32 R9, RZ, RZ, 0xb ;  /* 0x0000000bff097424 */ /* 0x000fe400078e00ff */
[----:B------:R-:W-:-:S03]  /*1070*/  VIADD R7, R7, 0x1 ;  /* 0x0000000107077836 */ /* 0x000fc60000000000 */
[----:B------:R3:W-:Y:S04]  /*1080*/  STL [R8], R9 ;  /* 0x0000000908007387 */ /* 0x0007e80000100800 */
.L_x_29:
[----:B------:R-:W-:Y:S05]  /*1090*/  BSYNC.RECONVERGENT B0 ;  /* 0x0000000000007941 */ /* 0x000fea0003800200 */
.L_x_27:
        /* <DEDUP_REMOVED lines=9> */
.L_x_364:
[----:B------:R-:W-:Y:S05]  /*1130*/  BRX R8 -0x1140                                                          (*"BRANCH_TARGETS .L_x_365,.L_x_366,.L_x_32"*) ;  /* 0xffffffec08b07949 */ /* 0x000fea000383ffff */
.L_x_366:
[C---:B------:R-:W-:Y:S01]  /*1140*/  LEA R9, R16.reuse, UR10, 0x2 ;  /* 0x0000000a10097c11 */ /* 0x040fe2000f8e10ff */
[----:B------:R-:W-:Y:S02]  /*1150*/  IMAD.MOV.U32 R8, RZ, RZ, 0xa ;  /* 0x0000000aff087424 */ /* 0x000fe400078e00ff */
[----:B------:R-:W-:-:S03]  /*1160*/  VIADD R16, R16, 0x1 ;  /* 0x0000000110107836 */ /* 0x000fc60000000000 */
[----:B------:R1:W-:Y:S01]  /*1170*/  STL [R9], R8 ;  /* 0x0000000809007387 */ /* 0x0003e20000100800 */
[----:B------:R-:W-:Y:S05]  /*1180*/  BRA `(.L_x_32) ;  /* 0x0000000000507947 */ /* 0x000fea0003800000 */
.L_x_365:
[C---:B------:R-:W-:Y:S01]  /*1190*/  LEA R8, R5.reuse, UR4, 0x2 ;  /* 0x0000000405087c11 */ /* 0x040fe2000f8e10ff */
[----:B------:R-:W-:Y:S02]  /*11a0*/  IMAD.MOV.U32 R9, RZ, RZ, 0xa ;  /* 0x0000000aff097424 */ /* 0x000fe400078e00ff */
[----:B------:R-:W-:-:S03]  /*11b0*/  VIADD R5, R5, 0x1 ;  /* 0x0000000105057836 */ /* 0x000fc60000000000 */
[----:B------:R2:W-:Y:S01]  /*11c0*/  STL [R8], R9 ;  /* 0x0000000908007387 */ /* 0x0005e20000100800 */
[----:B------:R-:W-:Y:S05]  /*11d0*/  BRA `(.L_x_32) ;  /* 0x00000000003c7947 */ /* 0x000fea0003800000 */
.L_x_31:
[----:B-1234-:R-:W-:-:S05]  /*11e0*/  IMAD.MOV.U32 R9, RZ, RZ, -0x3 ;  /* 0xfffffffdff097424 */ /* 0x01efca00078e00ff */
[----:B------:R-:W-:-:S05]  /*11f0*/  VIADDMNMX.U32 R8, R12, R9, 0x2, PT ;  /* 0x000000020c087446 */ /* 0x000fca0003800009 */
[----:B------:R-:W-:-:S04]  /*1200*/  IMAD.SHL.U32 R13, R8, 0x4, RZ ;  /* 0x00000004080d7824 */ /* 0x000fc800078e00ff */
[----:B------:R-:W1:Y:S02]  /*1210*/  LDC R8, c[0x2][R13+0x24] ;  /* 0x008009000d087b82 */ /* 0x000e640000000800 */
[----:B-1----:R-:W-:-:S04]  /*1220*/  SHF.R.S32.HI R9, RZ, 0x1f, R8 ;  /* 0x0000001fff097819 */ /* 0x002fc80000011408 */
.L_x_368:
[----:B------:R-:W-:Y:S05]  /*1230*/  BRX R8 -0x1240                                                          (*"BRANCH_TARGETS .L_x_369,.L_x_370,.L_x_32"*) ;  /* 0xffffffec08707949 */ /* 0x000fea000383ffff */
.L_x_370:
[C---:B------:R-:W-:Y:S01]  /*1240*/  LEA R8, R6.reuse, UR8, 0x2 ;  /* 0x0000000806087c11 */ /* 0x040fe2000f8e10ff */
[----:B------:R-:W-:Y:S02]  /*1250*/  IMAD.MOV.U32 R9, RZ, RZ, 0xa ;  /* 0x0000000aff097424 */ /* 0x000fe400078e00ff */
[----:B------:R-:W-:-:S03]  /*1260*/  VIADD R6, R6, 0x1 ;  /* 0x0000000106067836 */ /* 0x000fc60000000000 */
[----:B------:R4:W-:Y:S01]  /*1270*/  STL [R8], R9 ;  /* 0x0000000908007387 */ /* 0x0009e20000100800 */
[----:B------:R-:W-:Y:S05]  /*1280*/  BRA `(.L_x_32) ;  /* 0x0000000000107947 */ /* 0x000fea0003800000 */
.L_x_369:
[C---:B------:R-:W-:Y:S01]  /*1290*/  LEA R8, R7.reuse, UR9, 0x2 ;  /* 0x0000000907087c11 */ /* 0x040fe2000f8e10ff */
[----:B------:R-:W-:Y:S02]  /*12a0*/  IMAD.MOV.U32 R9, RZ, RZ, 0xa ;  /* 0x0000000aff097424 */ /* 0x000fe400078e00ff */
[----:B------:R-:W-:-:S03]  /*12b0*/  VIADD R7, R7, 0x1 ;  /* 0x0000000107077836 */ /* 0x000fc60000000000 */
[----:B------:R3:W-:Y:S04]  /*12c0*/  STL [R8], R9 ;  /* 0x0000000908007387 */ /* 0x0007e80000100800 */
.L_x_32:
[----:B------:R-:W-:Y:S05]  /*12d0*/  BSYNC.RECONVERGENT B0 ;  /* 0x0000000000007941 */ /* 0x000fea0003800200 */
.L_x_30:
        /* <DEDUP_REMOVED lines=9> */
.L_x_372:
[----:B------:R-:W-:Y:S05]  /*1370*/  BRX R8 -0x1380                                                          (*"BRANCH_TARGETS .L_x_373,.L_x_374,.L_x_35"*) ;  /* 0xffffffec08207949 */ /* 0x000fea000383ffff */
.L_x_374:
[C---:B------:R-:W-:Y:S01]  /*1380*/  LEA R9, R16.reuse, UR10, 0x2 ;  /* 0x0000000a10097c11 */ /* 0x040fe2000f8e10ff */
[----:B------:R-:W-:Y:S02]  /*1390*/  IMAD.MOV.U32 R8, RZ, RZ, 0x9 ;  /* 0x00000009ff087424 */ /* 0x000fe400078e00ff */
[----:B------:R-:W-:-:S03]  /*13a0*/  VIADD R16, R16, 0x1 ;  /* 0x0000000110107836 */ /* 0x000fc60000000000 */
[----:B------:R1:W-:Y:S01]  /*13b0*/  STL [R9], R8 ;  /* 0x0000000809007387 */ /* 0x0003e20000100800 */
[----:B------:R-:W-:Y:S05]  /*13c0*/  BRA `(.L_x_35) ;  /* 0x0000000000507947 */ /* 0x000fea0003800000 */
.L_x_373:
[C---:B------:R-:W-:Y:S01]  /*13d0*/  LEA R8, R5.reuse, UR4, 0x2 ;  /* 0x0000000405087c11 */ /* 0x040fe2000f8e10ff */
[----:B------:R-:W-:Y:S02]  /*13e0*/  IMAD.MOV.U32 R9, RZ, RZ, 0x9 ;  /* 0x00000009ff097424 */ /* 0x000fe400078e00ff */
[----:B------:R-:W-:-:S03]  /*13f0*/  VIADD R5, R5, 0x1 ;  /* 0x0000000105057836 */ /* 0x000fc60000000000 */
[----:B------:R2:W-:Y:S01]  /*1400*/  STL [R8], R9 ;  /* 0x0000000908007387 */ /* 0x0005e20000100800 */
[----:B------:R-:W-:Y:S05]  /*1410*/  BRA `(.L_x_35) ;  /* 0x00000000003c7947 */ /* 0x000fea0003800000 */
.L_x_34:
[----:B-1234-:R-:W-:-:S05]  /*1420*/  IMAD.MOV.U32 R8, RZ, RZ, -0x3 ;  /* 0xfffffffdff087424 */ /* 0x01efca00078e00ff */
[----:B------:R-:W-:-:S05]  /*1430*/  VIADDMNMX.U32 R8, R13, R8, 0x2, PT ;  /* 0x000000020d087446 */ /* 0x000fca0003800008 */
[----:B------:R-:W-:-:S04]  /*1440*/  IMAD.SHL.U32 R14, R8, 0x4, RZ ;  /* 0x00000004080e7824 */ /* 0x000fc800078e00ff */
[----:B------:R-:W1:Y:S02]  /*1450*/  LDC R8, c[0x2][R14+0x3c] ;  /* 0x00800f000e087b82 */ /* 0x000e640000000800 */
[----:B-1----:R-:W-:-:S04]  /*1460*/  SHF.R.S32.HI R9, RZ, 0x1f, R8 ;  /* 0x0000001fff097819 */ /* 0x002fc80000011408 */
.L_x_376:
[----:B------:R-:W-:Y:S05]  /*1470*/  BRX R8 -0x1480                                                          (*"BRANCH_TARGETS .L_x_377,.L_x_378,.L_x_35"*) ;  /* 0xffffffe808e07949 */ /* 0x000fea000383ffff */
.L_x_378:
[C---:B------:R-:W-:Y:S01]  /*1480*/  LEA R8, R6.reuse, UR8, 0x2 ;  /* 0x0000000806087c11 */ /* 0x040fe2000f8e10ff */
[----:B------:R-:W-:Y:S02]  /*1490*/  IMAD.MOV.U32 R9, RZ, RZ, 0x9 ;  /* 0x00000009ff097424 */ /* 0x000fe400078e00ff */
[----:B------:R-:W-:-:S03]  /*14a0*/  VIADD R6, R6, 0x1 ;  /* 0x0000000106067836 */ /* 0x000fc60000000000 */
[----:B------:R4:W-:Y:S01]  /*14b0*/  STL [R8], R9 ;  /* 0x0000000908007387 */ /* 0x0009e20000100800 */
[----:B------:R-:W-:Y:S05]  /*14c0*/  BRA `(.L_x_35) ;  /* 0x0000000000107947 */ /* 0x000fea0003800000 */
.L_x_377:
[C---:B------:R-:W-:Y:S01]  /*14d0*/  LEA R8, R7.reuse, UR9, 0x2 ;  /* 0x0000000907087c11 */ /* 0x040fe2000f8e10ff */
[----:B------:R-:W-:Y:S02]  /*14e0*/  IMAD.MOV.U32 R9, RZ, RZ, 0x9 ;  /* 0x00000009ff097424 */ /* 0x000fe400078e00ff */
[----:B------:R-:W-:-:S03]  /*14f0*/  VIADD R7, R7, 0x1 ;  /* 0x0000000107077836 */ /* 0x000fc60000000000 */
[----:B------:R3:W-:Y:S04]  /*1500*/  STL [R8], R9 ;  /* 0x0000000908007387 */ /* 0x0007e80000100800 */
.L_x_35:
[----:B------:R-:W-:Y:S05]  /*1510*/  BSYNC.RECONVERGENT B0 ;  /* 0x0000000000007941 */ /* 0x000fea0003800200 */
.L_x_33:
        /* <DEDUP_REMOVED lines=9> */
.L_x_380:
[----:B------:R-:W-:Y:S05]  /*15b0*/  BRX R8 -0x15c0                                                          (*"BRANCH_TARGETS .L_x_381,.L_x_382,.L_x_38"*) ;  /* 0xffffffe808907949 */ /* 0x000fea000383ffff */
.L_x_382:
[C---:B------:R-:W-:Y:S01]  /*15c0*/  LEA R9, R16.reuse, UR10, 0x2 ;  /* 0x0000000a10097c11 */ /* 0x040fe2000f8e10ff */
[----:B------:R-:W-:Y:S02]  /*15d0*/  IMAD.MOV.U32 R8, RZ, RZ, 0x8 ;  /* 0x00000008ff087424 */ /* 0x000fe400078e00ff */
[----:B------:R-:W-:-:S03]  /*15e0*/  VIADD R16, R16, 0x1 ;  /* 0x0000000110107836 */ /* 0x000fc60000000000 */
[----:B------:R1:W-:Y:S01]  /*15f0*/  STL [R9], R8 ;  /* 0x0000000809007387 */ /* 0x0003e20000100800 */
[----:B------:R-:W-:Y:S05]  /*1600*/  BRA `(.L_x_38) ;  /* 0x0000000000507947 */ /* 0x000fea0003800000 */
.L_x_381:
[C---:B------:R-:W-:Y:S01]  /*1610*/  LEA R8, R5.reuse, UR4, 0x2 ;  /* 0x0000000405087c11 */ /* 0x040fe2000f8e10ff */
[----:B------:R-:W-:Y:S02]  /*1620*/  IMAD.MOV.U32 R9, RZ, RZ, 0x8 ;  /* 0x00000008ff097424 */ /* 0x000fe400078e00ff */
[----:B------:R-:W-:-:S03]  /*1630*/  VIADD R5, R5, 0x1 ;  /* 0x0000000105057836 */ /* 0x000fc60000000000 */
[----:B------:R2:W-:Y:S01]  /*1640*/  STL [R8], R9 ;  /* 0x0000000908007387 */ /* 0x0005e20000100800 */
[----:B------:R-:W-:Y:S05]  /*1650*/  BRA `(.L_x_38) ;  /* 0x00000000003c7947 */ /* 0x000fea0003800000 */
.L_x_37:
[----:B-1234-:R-:W-:-:S05]  /*1660*/  IMAD.MOV.U32 R9, RZ, RZ, -0x3 ;  /* 0xfffffffdff097424 */ /* 0x01efca00078e00ff */
[----:B------:R-:W-:-:S05]  /*1670*/  VIADDMNMX.U32 R8, R14, R9, 0x2, PT ;  /* 0x000000020e087446 */ /* 0x000fca0003800009 */
[----:B------:R-:W-:-:S04]  /*1680*/  IMAD.SHL.U32 R15, R8, 0x4, RZ ;  /* 0x00000004080f7824 */ /* 0x000fc800078e00ff */
[----:B------:R-:W1:Y:S02]  /*1690*/  LDC R8, c[0x2][R15+0x54] ;  /* 0x008015000f087b82 */ /* 0x000e640000000800 */
[----:B-1----:R-:W-:-:S04]  /*16a0*/  SHF.R.S32.HI R9, RZ, 0x1f, R8 ;  /* 0x0000001fff097819 */ /* 0x002fc80000011408 */
.L_x_384:
[----:B------:R-:W-:Y:S05]  /*16b0*/  BRX R8 -0x16c0                                                          (*"BRANCH_TARGETS .L_x_385,.L_x_386,.L_x_38"*) ;  /* 0xffffffe808507949 */ /* 0x000fea000383ffff */
.L_x_386:
[C---:B------:R-:W-:Y:S01]  /*16c0*/  LEA R8, R6.reuse, UR8, 0x2 ;  /* 0x0000000806087c11 */ /* 0x040fe2000f8e10ff */
[----:B------:R-:W-:Y:S02]  /*16d0*/  IMAD.MOV.U32 R9, RZ, RZ, 0x8 ;  /* 0x00000008ff097424 */ /* 0x000fe400078e00ff */
[----:B------:R-:W-:-:S03]  /*16e0*/  VIADD R6, R6, 0x1 ;  /* 0x0000000106067836 */ /* 0x000fc60000000000 */
[----:B------:R4:W-:Y:S01]  /*16f0*/  STL [R8], R9 ;  /* 0x0000000908007387 */ /* 0x0009e20000100800 */
[----:B------:R-:W-:Y:S05]  /*1700*/  BRA `(.L_x_38) ;  /* 0x0000000000107947 */ /* 0x000fea0003800000 */
.L_x_385:
[C---:B------:R-:W-:Y:S01]  /*1710*/  LEA R8, R7.reuse, UR9, 0x2 ;  /* 0x0000000907087c11 */ /* 0x040fe2000f8e10ff */
[----:B------:R-:W-:Y:S02]  /*1720*/  IMAD.MOV.U32 R9, RZ, RZ, 0x8 ;  /* 0x00000008ff097424 */ /* 0x000fe400078e00ff */
[----:B------:R-:W-:-:S03]  /*1730*/  VIADD R7, R7, 0x1 ;  /* 0x0000000107077836 */ /* 0x000fc60000000000 */
[----:B------:R3:W-:Y:S04]  /*1740*/  STL [R8], R9 ;  /* 0x0000000908007387 */ /* 0x0007e80000100800 */
.L_x_38:
[----:B------:R-:W-:Y:S05]  /*1750*/  BSYNC.RECONVERGENT B0 ;  /* 0x0000000000007941 */ /* 0x000fea0003800200 */
.L_x_36:
        /* <DEDUP_REMOVED lines=9> */
.L_x_388:
[----:B------:R-:W-:Y:S05]  /*17f0*/  BRX R8 -0x1800                                                          (*"BRANCH_TARGETS .L_x_389,.L_x_390,.L_x_41"*) ;  /* 0xffffffe808007949 */ /* 0x000fea000383ffff */
.L_x_390:
[C---:B------:R-:W-:Y:S01]  /*1800*/  LEA R9, R16.reuse, UR10, 0x2 ;  /* 0x0000000a10097c11 */ /* 0x040fe2000f8e10ff */
[----:B------:R-:W-:Y:S02]  /*1810*/  IMAD.MOV.U32 R8, RZ, RZ, 0x7 ;  /* 0x00000007ff087424 */ /* 0x000fe400078e00ff */
[----:B------:R-:W-:-:S03]  /*1820*/  VIADD R16, R16, 0x1 ;  /* 0x0000000110107836 */ /* 0x000fc60000000000 */
[----:B------:R1:W-:Y:S01]  /*1830*/  STL [R9], R8 ;  /* 0x0000000809007387 */ /* 0x0003e20000100800 */
[----:B------:R-:W-:Y:S05]  /*1840*/  BRA `(.L_x_41) ;  /* 0x0000000000507947 */ /* 0x000fea0003800000 */
.L_x_389:
[C---:B------:R-:W-:Y:S01]  /*1850*/  LEA R8, R5.reuse, UR4, 0x2 ;  /* 0x0000000405087c11 */ /* 0x040fe2000f8e10ff */
[----:B------:R-:W-:Y:S02]  /*1860*/  IMAD.MOV.U32 R9, RZ, RZ, 0x7 ;  /* 0x00000007ff097424 */ /* 0x000fe400078e00ff */
[----:B------:R-:W-:-:S03]  /*1870*/  VIADD R5, R5, 0x1 ;  /* 0x0000000105057836 */ /* 0x000fc60000000000 */
[----:B------:R2:W-:Y:S01]  /*1880*/  STL [R8], R9 ;  /* 0x0000000908007387 */ /* 0x0005e20000100800 */
[----:B------:R-:W-:Y:S05]  /*1890*/  BRA `(.L_x_41) ;  /* 0x00000000003c7947 */ /* 0x000fea0003800000 */
.L_x_40:
[----:B-1234-:R-:W-:-:S05]  /*18a0*/  IMAD.MOV.U32 R8, RZ, RZ, -0x3 ;  /* 0xfffffffdff087424 */ /* 0x01efca00078e00ff */
[----:B------:R-:W-:-:S05]  /*18b0*/  VIADDMNMX.U32 R8, R15, R8, 0x2, PT ;  /* 0x000000020f087446 */ /* 0x000fca0003800008 */
[----:B------:R-:W-:-:S04]  /*18c0*/  IMAD.SHL.U32 R17, R8, 0x4, RZ ;  /* 0x0000000408117824 */ /* 0x000fc800078e00ff */
[----:B------:R-:W1:Y:S02]  /*18d0*/  LDC R8, c[0x2][R17+0x6c] ;  /* 0x00801b0011087b82 */ /* 0x000e640000000800 */
[----:B-1----:R-:W-:-:S04]  /*18e0*/  SHF.R.S32.HI R9, RZ, 0x1f, R8 ;  /* 0x0000001fff097819 */ /* 0x002fc80000011408 */
.L_x_392:
[----:B------:R-:W-:Y:S05]  /*18f0*/  BRX R8 -0x1900                                                          (*"BRANCH_TARGETS .L_x_393,.L_x_394,.L_x_41"*) ;  /* 0xffffffe408c07949 */ /* 0x000fea000383ffff */
.L_x_394:
[C---:B------:R-:W-:Y:S01]  /*1900*/  LEA R8, R6.reuse, UR8, 0x2 ;  /* 0x0000000806087c11 */ /* 0x040fe2000f8e10ff */
[----:B------:R-:W-:Y:S02]  /*1910*/  IMAD.MOV.U32 R9, RZ, RZ, 0x7 ;  /* 0x00000007ff097424 */ /* 0x000fe400078e00ff */
[----:B------:R-:W-:-:S03]  /*1920*/  VIADD R6, R6, 0x1 ;  /* 0x0000000106067836 */ /* 0x000fc60000000000 */
[----:B------:R4:W-:Y:S01]  /*1930*/  STL [R8], R9 ;  /* 0x0000000908007387 */ /* 0x0009e20000100800 */
[----:B------:R-:W-:Y:S05]  /*1940*/  BRA `(.L_x_41) ;  /* 0x0000000000107947 */ /* 0x000fea0003800000 */
.L_x_393:
[C---:B------:R-:W-:Y:S01]  /*1950*/  LEA R8, R7.reuse, UR9, 0x2 ;  /* 0x0000000907087c11 */ /* 0x040fe2000f8e10ff */
[----:B------:R-:W-:Y:S02]  /*1960*/  IMAD.MOV.U32 R9, RZ, RZ, 0x7 ;  /* 0x00000007ff097424 */ /* 0x000fe400078e00ff */
[----:B------:R-:W-:-:S03]  /*1970*/  VIADD R7, R7, 0x1 ;  /* 0x0000000107077836 */ /* 0x000fc60000000000 */
[----:B------:R3:W-:Y:S04]  /*1980*/  STL [R8], R9 ;  /* 0x0000000908007387 */ /* 0x0007e80000100800 */
.L_x_41:
[----:B------:R-:W-:Y:S05]  /*1990*/  BSYNC.RECONVERGENT B0 ;  /* 0x0000000000007941 */ /* 0x000fea0003800200 */
.L_x_39:
        /* <DEDUP_REMOVED lines=9> */
.L_x_396:
[----:B------:R-:W-:Y:S05]  /*1a30*/  BRX R8 -0x1a40                                                          (*"BRANCH_TARGETS .L_x_397,.L_x_398,.L_x_44"*) ;  /* 0xffffffe408707949 */ /* 0x000fea000383ffff */
.L_x_398:
[C---:B------:R-:W-:Y:S01]  /*1a40*/  LEA R9, R16.reuse, UR10, 0x2 ;  /* 0x0000000a10097c11 */ /* 0x040fe2000f8e10ff */
[----:B------:R-:W-:Y:S02]  /*1a50*/  IMAD.MOV.U32 R8, RZ, RZ, 0x6 ;  /* 0x00000006ff087424 */ /* 0x000fe400078e00ff */
[----:B------:R-:W-:-:S03]  /*1a60*/  VIADD R16, R16, 0x1 ;  /* 0x0000000110107836 */ /* 0x000fc60000000000 */
[----:B------:R1:W-:Y:S01]  /*1a70*/  STL [R9], R8 ;  /* 0x0000000809007387 */ /* 0x0003e20000100800 */
[----:B------:R-:W-:Y:S05]  /*1a80*/  BRA `(.L_x_44) ;  /* 0x0000000000507947 */ /* 0x000fea0003800000 */
.L_x_397:
[C---:B------:R-:W-:Y:S01]  /*1a90*/  LEA R8, R5.reuse, UR4, 0x2 ;  /* 0x0000000405087c11 */ /* 0x040fe2000f8e10ff */
[----:B------:R-:W-:Y:S02]  /*1aa0*/  IMAD.MOV.U32 R9, RZ, RZ, 0x6 ;  /* 0x00000006ff097424 */ /* 0x000fe400078e00ff */
[----:B------:R-:W-:-:S03]  /*1ab0*/  VIADD R5, R5, 0x1 ;  /* 0x0000000105057836 */ /* 0x000fc60000000000 */
[----:B------:R2:W-:Y:S01]  /*1ac0*/  STL [R8], R9 ;  /* 0x0000000908007387 */ /* 0x0005e20000100800 */
[----:B------:R-:W-:Y:S05]  /*1ad0*/  BRA `(.L_x_44) ;  /* 0x00000000003c7947 */ /* 0x000fea0003800000 */
.L_x_43:
[----:B-1234-:R-:W-:-:S05]  /*1ae0*/  IMAD.MOV.U32 R8, RZ, RZ, -0x3 ;  /* 0xfffffffdff087424 */ /* 0x01efca00078e00ff */
[----:B------:R-:W-:-:S05]  /*1af0*/  VIADDMNMX.U32 R8, R23, R8, 0x2, PT ;  /* 0x0000000217087446 */ /* 0x000fca0003800008 */
[----:B------:R-:W-:-:S04]  /*1b00*/  IMAD.SHL.U32 R17, R8, 0x4, RZ ;  /* 0x0000000408117824 */ /* 0x000fc800078e00ff */
[----:B------:R-:W1:Y:S02]  /*1b10*/  LDC R8, c[0x2][R17+0x84] ;  /* 0x0080210011087b82 */ /* 0x000e640000000800 */
[----:B-1----:R-:W-:-:S04]  /*1b20*/  SHF.R.S32.HI R9, RZ, 0x1f, R8 ;  /* 0x0000001fff097819 */ /* 0x002fc80000011408 */
.L_x_400:
[----:B------:R-:W-:Y:S05]  /*1b30*/  BRX R8 -0x1b40                                                          (*"BRANCH_TARGETS .L_x_401,.L_x_402,.L_x_44"*) ;  /* 0xffffffe408307949 */ /* 0x000fea000383ffff */
.L_x_402:
[C---:B------:R-:W-:Y:S01]  /*1b40*/  LEA R8, R6.reuse, UR8, 0x2 ;  /* 0x0000000806087c11 */ /* 0x040fe2000f8e10ff */
[----:B------:R-:W-:Y:S02]  /*1b50*/  IMAD.MOV.U32 R9, RZ, RZ, 0x6 ;  /* 0x00000006ff097424 */ /* 0x000fe400078e00ff */
[----:B------:R-:W-:-:S03]  /*1b60*/  VIADD R6, R6, 0x1 ;  /* 0x0000000106067836 */ /* 0x000fc60000000000 */
[----:B------:R4:W-:Y:S01]  /*1b70*/  STL [R8], R9 ;  /* 0x0000000908007387 */ /* 0x0009e20000100800 */
[----:B------:R-:W-:Y:S05]  /*1b80*/  BRA `(.L_x_44) ;  /* 0x0000000000107947 */ /* 0x000fea0003800000 */
.L_x_401:
[C---:B------:R-:W-:Y:S01]  /*1b90*/  LEA R8, R7.reuse, UR9, 0x2 ;  /* 0x0000000907087c11 */ /* 0x040fe2000f8e10ff */
[----:B------:R-:W-:Y:S02]  /*1ba0*/  IMAD.MOV.U32 R9, RZ, RZ, 0x6 ;  /* 0x00000006ff097424 */ /* 0x000fe400078e00ff */
[----:B------:R-:W-:-:S03]  /*1bb0*/  VIADD R7, R7, 0x1 ;  /* 0x0000000107077836 */ /* 0x000fc60000000000 */
[----:B------:R3:W-:Y:S04]  /*1bc0*/  STL [R8], R9 ;  /* 0x0000000908007387 */ /* 0x0007e80000100800 */
.L_x_44:
[----:B------:R-:W-:Y:S05]  /*1bd0*/  BSYNC.RECONVERGENT B0 ;  /* 0x0000000000007941 */ /* 0x000fea0003800200 */
.L_x_42:
        /* <DEDUP_REMOVED lines=9> */
.L_x_404:
[----:B------:R-:W-:Y:S05]  /*1c70*/  BRX R8 -0x1c80                                                          (*"BRANCH_TARGETS .L_x_405,.L_x_406,.L_x_47"*) ;  /* 0xffffffe008e07949 */ /* 0x000fea000383ffff */
.L_x_406:
[C---:B------:R-:W-:Y:S01]  /*1c80*/  LEA R9, R16.reuse, UR10, 0x2 ;  /* 0x0000000a10097c11 */ /* 0x040fe2000f8e10ff */
[----:B------:R-:W-:Y:S02]  /*1c90*/  IMAD.MOV.U32 R8, RZ, RZ, 0x5 ;  /* 0x00000005ff087424 */ /* 0x000fe400078e00ff */
[----:B------:R-:W-:-:S03]  /*1ca0*/  VIADD R16, R16, 0x1 ;  /* 0x0000000110107836 */ /* 0x000fc60000000000 */
[----:B------:R1:W-:Y:S01]  /*1cb0*/  STL [R9], R8 ;  /* 0x0000000809007387 */ /* 0x0003e20000100800 */
[----:B------:R-:W-:Y:S05]  /*1cc0*/  BRA `(.L_x_47) ;  /* 0x0000000000507947 */ /* 0x000fea0003800000 */
.L_x_405:
[C---:B------:R-:W-:Y:S01]  /*1cd0*/  LEA R8, R5.reuse, UR4, 0x2 ;  /* 0x0000000405087c11 */ /* 0x040fe2000f8e10ff */
[----:B------:R-:W-:Y:S02]  /*1ce0*/  IMAD.MOV.U32 R9, RZ, RZ, 0x5 ;  /* 0x00000005ff097424 */ /* 0x000fe400078e00ff */
[----:B------:R-:W-:-:S03]  /*1cf0*/  VIADD R5, R5, 0x1 ;  /* 0x0000000105057836 */ /* 0x000fc60000000000 */
[----:B------:R2:W-:Y:S01]  /*1d00*/  STL [R8], R9 ;  /* 0x0000000908007387 */ /* 0x0005e20000100800 */
[----:B------:R-:W-:Y:S05]  /*1d10*/  BRA `(.L_x_47) ;  /* 0x00000000003c7947 */ /* 0x000fea0003800000 */
.L_x_46:
[----:B-1234-:R-:W-:-:S05]  /*1d20*/  IMAD.MOV.U32 R9, RZ, RZ, -0x3 ;  /* 0xfffffffdff097424 */ /* 0x01efca00078e00ff */
[----:B------:R-:W-:-:S05]  /*1d30*/  VIADDMNMX.U32 R8, R24, R9, 0x2, PT ;  /* 0x0000000218087446 */ /* 0x000fca0003800009 */
[----:B------:R-:W-:-:S04]  /*1d40*/  IMAD.SHL.U32 R17, R8, 0x4, RZ ;  /* 0x0000000408117824 */ /* 0x000fc800078e00ff */
[----:B------:R-:W1:Y:S02]  /*1d50*/  LDC R8, c[0x2][R17+0x9c] ;  /* 0x0080270011087b82 */ /* 0x000e640000000800 */
[----:B-1----:R-:W-:-:S04]  /*1d60*/  SHF.R.S32.HI R9, RZ, 0x1f, R8 ;  /* 0x0000001fff097819 */ /* 0x002fc80000011408 */
.L_x_408:
[----:B------:R-:W-:Y:S05]  /*1d70*/  BRX R8 -0x1d80                                                          (*"BRANCH_TARGETS .L_x_409,.L_x_410,.L_x_47"*) ;  /* 0xffffffe008a07949 */ /* 0x000fea000383ffff */
.L_x_410:
[C---:B------:R-:W-:Y:S01]  /*1d80*/  LEA R8, R6.reuse, UR8, 0x2 ;  /* 0x0000000806087c11 */ /* 0x040fe2000f8e10ff */
[----:B------:R-:W-:Y:S02]  /*1d90*/  IMAD.MOV.U32 R9, RZ, RZ, 0x5 ;  /* 0x00000005ff097424 */ /* 0x000fe400078e00ff */
[----:B------:R-:W-:-:S03]  /*1da0*/  VIADD R6, R6, 0x1 ;  /* 0x0000000106067836 */ /* 0x000fc60000000000 */
[----:B------:R4:W-:Y:S01]  /*1db0*/  STL [R8], R9 ;  /* 0x0000000908007387 */ /* 0x0009e20000100800 */
[----:B------:R-:W-:Y:S05]  /*1dc0*/  BRA `(.L_x_47) ;  /* 0x0000000000107947 */ /* 0x000fea0003800000 */
.L_x_409:
[C---:B------:R-:W-:Y:S01]  /*1dd0*/  LEA R8, R7.reuse, UR9, 0x2 ;  /* 0x0000000907087c11 */ /* 0x040fe2000f8e10ff */
[----:B------:R-:W-:Y:S02]  /*1de0*/  IMAD.MOV.U32 R9, RZ, RZ, 0x5 ;  /* 0x00000005ff097424 */ /* 0x000fe400078e00ff */
[----:B------:R-:W-:-:S03]  /*1df0*/  VIADD R7, R7, 0x1 ;  /* 0x0000000107077836 */ /* 0x000fc60000000000 */
[----:B------:R3:W-:Y:S04]  /*1e00*/  STL [R8], R9 ;  /* 0x0000000908007387 */ /* 0x0007e80000100800 */
.L_x_47:
[----:B------:R-:W-:Y:S05]  /*1e10*/  BSYNC.RECONVERGENT B0 ;  /* 0x0000000000007941 */ /* 0x000fea0003800200 */
.L_x_45:
        /* <DEDUP_REMOVED lines=9> */
.L_x_412:
[----:B------:R-:W-:Y:S05]  /*1eb0*/  BRX R8 -0x1ec0                                                          (*"BRANCH_TARGETS .L_x_413,.L_x_414,.L_x_50"*) ;  /* 0xffffffe008507949 */ /* 0x000fea000383ffff */
.L_x_414:
[C---:B------:R-:W-:Y:S01]  /*1ec0*/  LEA R9, R16.reuse, UR10, 0x2 ;  /* 0x0000000a10097c11 */ /* 0x040fe2000f8e10ff */
[----:B------:R-:W-:Y:S02]  /*1ed0*/  IMAD.MOV.U32 R8, RZ, RZ, 0x4 ;  /* 0x00000004ff087424 */ /* 0x000fe400078e00ff */
[----:B------:R-:W-:-:S03]  /*1ee0*/  VIADD R16, R16, 0x1 ;  /* 0x0000000110107836 */ /* 0x000fc60000000000 */
[----:B------:R1:W-:Y:S01]  /*1ef0*/  STL [R9], R8 ;  /* 0x0000000809007387 */ /* 0x0003e20000100800 */
[----:B------:R-:W-:Y:S05]  /*1f00*/  BRA `(.L_x_50) ;  /* 0x0000000000507947 */ /* 0x000fea0003800000 */
.L_x_413:
[C---:B------:R-:W-:Y:S01]  /*1f10*/  LEA R8, R5.reuse, UR4, 0x2 ;  /* 0x0000000405087c11 */ /* 0x040fe2000f8e10ff */
[----:B------:R-:W-:Y:S02]  /*1f20*/  IMAD.MOV.U32 R9, RZ, RZ, 0x4 ;  /* 0x00000004ff097424 */ /* 0x000fe400078e00ff */
[----:B------:R-:W-:-:S03]  /*1f30*/  VIADD R5, R5, 0x1 ;  /* 0x0000000105057836 */ /* 0x000fc60000000000 */
[----:B------:R2:W-:Y:S01]  /*1f40*/  STL [R8], R9 ;  /* 0x0000000908007387 */ /* 0x0005e20000100800 */
[----:B------:R-:W-:Y:S05]  /*1f50*/  BRA `(.L_x_50) ;  /* 0x00000000003c7947 */ /* 0x000fea0003800000 */
.L_x_49:
[----:B-1234-:R-:W-:-:S05]  /*1f60*/  IMAD.MOV.U32 R8, RZ, RZ, -0x3 ;  /* 0xfffffffdff087424 */ /* 0x01efca00078e00ff */
[----:B------:R-:W-:-:S05]  /*1f70*/  VIADDMNMX.U32 R8, R25, R8, 0x2, PT ;  /* 0x0000000219087446 */ /* 0x000fca0003800008 */
[----:B------:R-:W-:-:S04]  /*1f80*/  IMAD.SHL.U32 R17, R8, 0x4, RZ ;  /* 0x0000000408117824 */ /* 0x000fc800078e00ff */
[----:B------:R-:W1:Y:S02]  /*1f90*/  LDC R8, c[0x2][R17+0xb4] ;  /* 0x00802d0011087b82 */ /* 0x000e640000000800 */
[----:B-1----:R-:W-:-:S04]  /*1fa0*/  SHF.R.S32.HI R9, RZ, 0x1f, R8 ;  /* 0x0000001fff097819 */ /* 0x002fc80000011408 */
.L_x_416:
[----:B------:R-:W-:Y:S05]  /*1fb0*/  BRX R8 -0x1fc0                                                          (*"BRANCH_TARGETS .L_x_417,.L_x_418,.L_x_50"*) ;  /* 0xffffffe008107949 */ /* 0x000fea000383ffff */
.L_x_418:
[C---:B------:R-:W-:Y:S01]  /*1fc0*/  LEA R8, R6.reuse, UR8, 0x2 ;  /* 0x0000000806087c11 */ /* 0x040fe2000f8e10ff */
[----:B------:R-:W-:Y:S02]  /*1fd0*/  IMAD.MOV.U32 R9, RZ, RZ, 0x4 ;  /* 0x00000004ff097424 */ /* 0x000fe400078e00ff */
[----:B------:R-:W-:-:S03]  /*1fe0*/  VIADD R6, R6, 0x1 ;  /* 0x0000000106067836 */ /* 0x000fc60000000000 */
[----:B------:R4:W-:Y:S01]  /*1ff0*/  STL [R8], R9 ;  /* 0x0000000908007387 */ /* 0x0009e20000100800 */
[----:B------:R-:W-:Y:S05]  /*2000*/  BRA `(.L_x_50) ;  /* 0x0000000000107947 */ /* 0x000fea0003800000 */
.L_x_417:
[C---:B------:R-:W-:Y:S01]  /*2010*/  LEA R8, R7.reuse, UR9, 0x2 ;  /* 0x0000000907087c11 */ /* 0x040fe2000f8e10ff */
[----:B------:R-:W-:Y:S02]  /*2020*/  IMAD.MOV.U32 R9, RZ, RZ, 0x4 ;  /* 0x00000004ff097424 */ /* 0x000fe400078e00ff */
[----:B------:R-:W-:-:S03]  /*2030*/  VIADD R7, R7, 0x1 ;  /* 0x0000000107077836 */ /* 0x000fc60000000000 */
[----:B------:R3:W-:Y:S04]  /*2040*/  STL [R8], R9 ;  /* 0x0000000908007387 */ /* 0x0007e80000100800 */
.L_x_50:
[----:B------:R-:W-:Y:S05]  /*2050*/  BSYNC.RECONVERGENT B0 ;  /* 0x0000000000007941 */ /* 0x000fea0003800200 */
.L_x_48:
        /* <DEDUP_REMOVED lines=9> */
.L_x_420:
[----:B------:R-:W-:Y:S05]  /*20f0*/  BRX R8 -0x2100                                                          (*"BRANCH_TARGETS .L_x_421,.L_x_422,.L_x_53"*) ;  /* 0xffffffdc08c07949 */ /* 0x000fea000383ffff */
.L_x_422:
[C---:B------:R-:W-:Y:S01]  /*2100*/  LEA R9, R16.reuse, UR10, 0x2 ;  /* 0x0000000a10097c11 */ /* 0x040fe2000f8e10ff */
[----:B------:R-:W-:Y:S02]  /*2110*/  IMAD.MOV.U32 R8, RZ, RZ, 0x3 ;  /* 0x00000003ff087424 */ /* 0x000fe400078e00ff */
[----:B------:R-:W-:-:S03]  /*2120*/  VIADD R16, R16, 0x1 ;  /* 0x0000000110107836 */ /* 0x000fc60000000000 */
[----:B------:R1:W-:Y:S01]  /*2130*/  STL [R9], R8 ;  /* 0x0000000809007387 */ /* 0x0003e20000100800 */
[----:B------:R-:W-:Y:S05]  /*2140*/  BRA `(.L_x_53) ;  /* 0x0000000000507947 */ /* 0x000fea0003800000 */
.L_x_421:
[C---:B------:R-:W-:Y:S01]  /*2150*/  LEA R8, R5.reuse, UR4, 0x2 ;  /* 0x0000000405087c11 */ /* 0x040fe2000f8e10ff */
[----:B------:R-:W-:Y:S02]  /*2160*/  IMAD.MOV.U32 R9, RZ, RZ, 0x3 ;  /* 0x00000003ff097424 */ /* 0x000fe400078e00ff */
[----:B------:R-:W-:-:S03]  /*2170*/  VIADD R5, R5, 0x1 ;  /* 0x0000000105057836 */ /* 0x000fc60000000000 */
[----:B------:R2:W-:Y:S01]  /*2180*/  STL [R8], R9 ;  /* 0x0000000908007387 */ /* 0x0005e20000100800 */
[----:B------:R-:W-:Y:S05]  /*2190*/  BRA `(.L_x_53) ;  /* 0x00000000003c7947 */ /* 0x000fea0003800000 */
.L_x_52:
[----:B-1234-:R-:W-:-:S05]  /*21a0*/  IMAD.MOV.U32 R9, RZ, RZ, -0x3 ;  /* 0xfffffffdff097424 */ /* 0x01efca00078e00ff */
[----:B------:R-:W-:-:S05]  /*21b0*/  VIADDMNMX.U32 R8, R26, R9, 0x2, PT ;  /* 0x000000021a087446 */ /* 0x000fca0003800009 */
[----:B------:R-:W-:-:S04]  /*21c0*/  IMAD.SHL.U32 R17, R8, 0x4, RZ ;  /* 0x0000000408117824 */ /* 0x000fc800078e00ff */
[----:B------:R-:W1:Y:S02]  /*21d0*/  LDC R8, c[0x2][R17+0xcc] ;  /* 0x0080330011087b82 */ /* 0x000e640000000800 */
[----:B-1----:R-:W-:-:S04]  /*21e0*/  SHF.R.S32.HI R9, RZ, 0x1f, R8 ;  /* 0x0000001fff097819 */ /* 0x002fc80000011408 */
.L_x_424:
[----:B------:R-:W-:Y:S05]  /*21f0*/  BRX R8 -0x2200                                                          (*"BRANCH_TARGETS .L_x_425,.L_x_426,.L_x_53"*) ;  /* 0xffffffdc08807949 */ /* 0x000fea000383ffff */
.L_x_426:
[C---:B------:R-:W-:Y:S01]  /*2200*/  LEA R8, R6.reuse, UR8, 0x2 ;  /* 0x0000000806087c11 */ /* 0x040fe2000f8e10ff */
[----:B------:R-:W-:Y:S02]  /*2210*/  IMAD.MOV.U32 R9, RZ, RZ, 0x3 ;  /* 0x00000003ff097424 */ /* 0x000fe400078e00ff */
[----:B------:R-:W-:-:S03]  /*2220*/  VIADD R6, R6, 0x1 ;  /* 0x0000000106067836 */ /* 0x000fc60000000000 */
[----:B------:R4:W-:Y:S01]  /*2230*/  STL [R8], R9 ;  /* 0x0000000908007387 */ /* 0x0009e20000100800 */
[----:B------:R-:W-:Y:S05]  /*2240*/  BRA `(.L_x_53) ;  /* 0x0000000000107947 */ /* 0x000fea0003800000 */
.L_x_425:
[C---:B------:R-:W-:Y:S01]  /*2250*/  LEA R8, R7.reuse, UR9, 0x2 ;  /* 0x0000000907087c11 */ /* 0x040fe2000f8e10ff */
[----:B------:R-:W-:Y:S02]  /*2260*/  IMAD.MOV.U32 R9, RZ, RZ, 0x3 ;  /* 0x00000003ff097424 */ /* 0x000fe400078e00ff */
[----:B------:R-:W-:-:S03]  /*2270*/  VIADD R7, R7, 0x1 ;  /* 0x0000000107077836 */ /* 0x000fc60000000000 */
[----:B------:R3:W-:Y:S04]  /*2280*/  STL [R8], R9 ;  /* 0x0000000908007387 */ /* 0x0007e80000100800 */
.L_x_53:
[----:B------:R-:W-:Y:S05]  /*2290*/  BSYNC.RECONVERGENT B0 ;  /* 0x0000000000007941 */ /* 0x000fea0003800200 */
.L_x_51:
        /* <DEDUP_REMOVED lines=9> */
.L_x_428:
[----:B------:R-:W-:Y:S05]  /*2330*/  BRX R8 -0x2340                                                          (*"BRANCH_TARGETS .L_x_429,.L_x_430,.L_x_56"*) ;  /* 0xffffffdc08307949 */ /* 0x000fea000383ffff */
.L_x_430:
[C---:B------:R-:W-:Y:S01]  /*2340*/  LEA R9, R16.reuse, UR10, 0x2 ;  /* 0x0000000a10097c11 */ /* 0x040fe2000f8e10ff */
[----:B------:R-:W-:Y:S02]  /*2350*/  IMAD.MOV.U32 R8, RZ, RZ, 0x2 ;  /* 0x00000002ff087424 */ /* 0x000fe400078e00ff */
[----:B------:R-:W-:-:S03]  /*2360*/  VIADD R16, R16, 0x1 ;  /* 0x0000000110107836 */ /* 0x000fc60000000000 */
[----:B------:R1:W-:Y:S01]  /*2370*/  STL [R9], R8 ;  /* 0x0000000809007387 */ /* 0x0003e20000100800 */
[----:B------:R-:W-:Y:S05]  /*2380*/  BRA `(.L_x_56) ;  /* 0x0000000000507947 */ /* 0x000fea0003800000 */
.L_x_429:
[C---:B------:R-:W-:Y:S01]  /*2390*/  LEA R8, R5.reuse, UR4, 0x2 ;  /* 0x0000000405087c11 */ /* 0x040fe2000f8e10ff */
[----:B------:R-:W-:Y:S02]  /*23a0*/  IMAD.MOV.U32 R9, RZ, RZ, 0x2 ;  /* 0x00000002ff097424 */ /* 0x000fe400078e00ff */
[----:B------:R-:W-:-:S03]  /*23b0*/  VIADD R5, R5, 0x1 ;  /* 0x0000000105057836 */ /* 0x000fc60000000000 */
[----:B------:R2:W-:Y:S01]  /*23c0*/  STL [R8], R9 ;  /* 0x0000000908007387 */ /* 0x0005e20000100800 */
[----:B------:R-:W-:Y:S05]  /*23d0*/  BRA `(.L_x_56) ;  /* 0x00000000003c7947 */ /* 0x000fea0003800000 */
.L_x_55:
[----:B-1234-:R-:W-:-:S05]  /*23e0*/  IMAD.MOV.U32 R8, RZ, RZ, -0x3 ;  /* 0xfffffffdff087424 */ /* 0x01efca00078e00ff */
[----:B------:R-:W-:-:S05]  /*23f0*/  VIADDMNMX.U32 R8, R27, R8, 0x2, PT ;  /* 0x000000021b087446 */ /* 0x000fca0003800008 */
[----:B------:R-:W-:-:S04]  /*2400*/  IMAD.SHL.U32 R17, R8, 0x4, RZ ;  /* 0x0000000408117824 */ /* 0x000fc800078e00ff */
[----:B------:R-:W1:Y:S02]  /*2410*/  LDC R8, c[0x2][R17+0xe4] ;  /* 0x0080390011087b82 */ /* 0x000e640000000800 */
[----:B-1----:R-:W-:-:S04]  /*2420*/  SHF.R.S32.HI R9, RZ, 0x1f, R8 ;  /* 0x0000001fff097819 */ /* 0x002fc80000011408 */
.L_x_432:
[----:B------:R-:W-:Y:S05]  /*2430*/  BRX R8 -0x2440                                                          (*"BRANCH_TARGETS .L_x_433,.L_x_434,.L_x_56"*) ;  /* 0xffffffd808f07949 */ /* 0x000fea000383ffff */
.L_x_434:
[C---:B------:R-:W-:Y:S01]  /*2440*/  LEA R8, R6.reuse, UR8, 0x2 ;  /* 0x0000000806087c11 */ /* 0x040fe2000f8e10ff */
[----:B------:R-:W-:Y:S02]  /*2450*/  IMAD.MOV.U32 R9, RZ, RZ, 0x2 ;  /* 0x00000002ff097424 */ /* 0x000fe400078e00ff */
[----:B------:R-:W-:-:S03]  /*2460*/  VIADD R6, R6, 0x1 ;  /* 0x0000000106067836 */ /* 0x000fc60000000000 */
[----:B------:R4:W-:Y:S01]  /*2470*/  STL [R8], R9 ;  /* 0x0000000908007387 */ /* 0x0009e20000100800 */
[----:B------:R-:W-:Y:S05]  /*2480*/  BRA `(.L_x_56) ;  /* 0x0000000000107947 */ /* 0x000fea0003800000 */
.L_x_433:
[C---:B------:R-:W-:Y:S01]  /*2490*/  LEA R8, R7.reuse, UR9, 0x2 ;  /* 0x0000000907087c11 */ /* 0x040fe2000f8e10ff */
[----:B------:R-:W-:Y:S02]  /*24a0*/  IMAD.MOV.U32 R9, RZ, RZ, 0x2 ;  /* 0x00000002ff097424 */ /* 0x000fe400078e00ff */
[----:B------:R-:W-:-:S03]  /*24b0*/  VIADD R7, R7, 0x1 ;  /* 0x0000000107077836 */ /* 0x000fc60000000000 */
[----:B------:R3:W-:Y:S04]  /*24c0*/  STL [R8], R9 ;  /* 0x0000000908007387 */ /* 0x0007e80000100800 */
.L_x_56:
[----:B------:R-:W-:Y:S05]  /*24d0*/  BSYNC.RECONVERGENT B0 ;  /* 0x0000000000007941 */ /* 0x000fea0003800200 */
.L_x_54:
        /* <DEDUP_REMOVED lines=9> */
.L_x_436:
[----:B------:R-:W-:Y:S05]  /*2570*/  BRX R8 -0x2580                                                          (*"BRANCH_TARGETS .L_x_437,.L_x_438,.L_x_59"*) ;  /* 0xffffffd808a07949 */ /* 0x000fea000383ffff */
.L_x_438:
[C---:B------:R-:W-:Y:S01]  /*2580*/  LEA R9, R16.reuse, UR10, 0x2 ;  /* 0x0000000a10097c11 */ /* 0x040fe2000f8e10ff */
[----:B------:R-:W-:Y:S02]  /*2590*/  IMAD.MOV.U32 R8, RZ, RZ, 0x1 ;  /* 0x00000001ff087424 */ /* 0x000fe400078e00ff */
[----:B------:R-:W-:-:S03]  /*25a0*/  VIADD R16, R16, 0x1 ;  /* 0x0000000110107836 */ /* 0x000fc60000000000 */
[----:B------:R1:W-:Y:S01]  /*25b0*/  STL [R9], R8 ;  /* 0x0000000809007387 */ /* 0x0003e20000100800 */
[----:B------:R-:W-:Y:S05]  /*25c0*/  BRA `(.L_x_59) ;  /* 0x0000000000507947 */ /* 0x000fea0003800000 */
.L_x_437:
[C---:B------:R-:W-:Y:S01]  /*25d0*/  LEA R8, R5.reuse, UR4, 0x2 ;  /* 0x0000000405087c11 */ /* 0x040fe2000f8e10ff */
[----:B------:R-:W-:Y:S02]  /*25e0*/  IMAD.MOV.U32 R9, RZ, RZ, 0x1 ;  /* 0x00000001ff097424 */ /* 0x000fe400078e00ff */
[----:B------:R-:W-:-:S03]  /*25f0*/  VIADD R5, R5, 0x1 ;  /* 0x0000000105057836 */ /* 0x000fc60000000000 */
[----:B------:R2:W-:Y:S01]  /*2600*/  STL [R8], R9 ;  /* 0x0000000908007387 */ /* 0x0005e20000100800 */
[----:B------:R-:W-:Y:S05]  /*2610*/  BRA `(.L_x_59) ;  /* 0x00000000003c7947 */ /* 0x000fea0003800000 */
.L_x_58:
[----:B-1234-:R-:W-:-:S05]  /*2620*/  IMAD.MOV.U32 R9, RZ, RZ, -0x3 ;  /* 0xfffffffdff097424 */ /* 0x01efca00078e00ff */
[----:B------:R-:W-:-:S05]  /*2630*/  VIADDMNMX.U32 R8, R28, R9, 0x2, PT ;  /* 0x000000021c087446 */ /* 0x000fca0003800009 */
[----:B------:R-:W-:-:S04]  /*2640*/  IMAD.SHL.U32 R17, R8, 0x4, RZ ;  /* 0x0000000408117824 */ /* 0x000fc800078e00ff */
[----:B------:R-:W1:Y:S02]  /*2650*/  LDC R8, c[0x2][R17+0xfc] ;  /* 0x00803f0011087b82 */ /* 0x000e640000000800 */
[----:B-1----:R-:W-:-:S04]  /*2660*/  SHF.R.S32.HI R9, RZ, 0x1f, R8 ;  /* 0x0000001fff097819 */ /* 0x002fc80000011408 */
.L_x_440:
[----:B------:R-:W-:Y:S05]  /*2670*/  BRX R8 -0x2680                                                          (*"BRANCH_TARGETS .L_x_441,.L_x_442,.L_x_59"*) ;  /* 0xffffffd808607949 */ /* 0x000fea000383ffff */
.L_x_442:
[C---:B------:R-:W-:Y:S01]  /*2680*/  LEA R8, R6.reuse, UR8, 0x2 ;  /* 0x0000000806087c11 */ /* 0x040fe2000f8e10ff */
[----:B------:R-:W-:Y:S02]  /*2690*/  IMAD.MOV.U32 R9, RZ, RZ, 0x1 ;  /* 0x00000001ff097424 */ /* 0x000fe400078e00ff */
[----:B------:R-:W-:-:S03]  /*26a0*/  VIADD R6, R6, 0x1 ;  /* 0x0000000106067836 */ /* 0x000fc60000000000 */
[----:B------:R4:W-:Y:S01]  /*26b0*/  STL [R8], R9 ;  /* 0x0000000908007387 */ /* 0x0009e20000100800 */
[----:B------:R-:W-:Y:S05]  /*26c0*/  BRA `(.L_x_59) ;  /* 0x0000000000107947 */ /* 0x000fea0003800000 */
.L_x_441:
[C---:B------:R-:W-:Y:S01]  /*26d0*/  LEA R8, R7.reuse, UR9, 0x2 ;  /* 0x0000000907087c11 */ /* 0x040fe2000f8e10ff */
[----:B------:R-:W-:Y:S02]  /*26e0*/  IMAD.MOV.U32 R9, RZ, RZ, 0x1 ;  /* 0x00000001ff097424 */ /* 0x000fe400078e00ff */
[----:B------:R-:W-:-:S03]  /*26f0*/  VIADD R7, R7, 0x1 ;  /* 0x0000000107077836 */ /* 0x000fc60000000000 */
[----:B------:R3:W-:Y:S04]  /*2700*/  STL [R8], R9 ;  /* 0x0000000908007387 */ /* 0x0007e80000100800 */
.L_x_59:
[----:B------:R-:W-:Y:S05]  /*2710*/  BSYNC.RECONVERGENT B0 ;  /* 0x0000000000007941 */ /* 0x000fea0003800200 */
.L_x_57:
[----:B------:R-:W5:Y:S01]  /*2720*/  LDL R29, [R1] ;  /* 0x00000000011d7983 */ /* 0x000f620000100800 */
        /* <DEDUP_REMOVED lines=8> */
.L_x_444:
[----:B------:R-:W-:Y:S05]  /*27b0*/  BRX R8 -0x27c0                                                          (*"BRANCH_TARGETS .L_x_445,.L_x_446,.L_x_62"*) ;  /* 0xffffffd808107949 */ /* 0x000fea000383ffff */
.L_x_446:
[C---:B------:R-:W-:Y:S01]  /*27c0*/  LEA R8, R16.reuse, UR10, 0x2 ;  /* 0x0000000a10087c11 */ /* 0x040fe2000f8e10ff */
[----:B------:R-:W-:-:S04]  /*27d0*/  VIADD R16, R16, 0x1 ;  /* 0x0000000110107836 */ /* 0x000fc80000000000 */
[----:B------:R1:W-:Y:S01]  /*27e0*/  STL [R8], RZ ;  /* 0x000000ff08007387 */ /* 0x0003e20000100800 */
[----:B------:R-:W-:Y:S05]  /*27f0*/  BRA `(.L_x_62) ;  /* 0x0000000000447947 */ /* 0x000fea0003800000 */
.L_x_445:
[C---:B------:R-:W-:Y:S01]  /*2800*/  LEA R8, R5.reuse, UR4, 0x2 ;  /* 0x0000000405087c11 */ /* 0x040fe2000f8e10ff */
[----:B------:R-:W-:-:S04]  /*2810*/  VIADD R5, R5, 0x1 ;  /* 0x0000000105057836 */ /* 0x000fc80000000000 */
[----:B------:R2:W-:Y:S01]  /*2820*/  STL [R8], RZ ;  /* 0x000000ff08007387 */ /* 0x0005e20000100800 */
[----:B------:R-:W-:Y:S05]  /*2830*/  BRA `(.L_x_62) ;  /* 0x0000000000347947 */ /* 0x000fea0003800000 */
.L_x_61:
[----:B-1234-:R-:W-:-:S05]  /*2840*/  IMAD.MOV.U32 R8, RZ, RZ, -0x3 ;  /* 0xfffffffdff087424 */ /* 0x01efca00078e00ff */
[----:B------:R-:W-:-:S05]  /*2850*/  VIADDMNMX.U32 R8, R29, R8, 0x2, PT ;  /* 0x000000021d087446 */ /* 0x000fca0003800008 */
[----:B------:R-:W-:-:S04]  /*2860*/  IMAD.SHL.U32 R17, R8, 0x4, RZ ;  /* 0x0000000408117824 */ /* 0x000fc800078e00ff */
[----:B------:R-:W1:Y:S02]  /*2870*/  LDC R8, c[0x2][R17+0x114] ;  /* 0x0080450011087b82 */ /* 0x000e640000000800 */
[----:B-1----:R-:W-:-:S04]  /*2880*/  SHF.R.S32.HI R9, RZ, 0x1f, R8 ;  /* 0x0000001fff097819 */ /* 0x002fc80000011408 */
.L_x_448:
[----:B------:R-:W-:Y:S05]  /*2890*/  BRX R8 -0x28a0                                                          (*"BRANCH_TARGETS .L_x_449,.L_x_450,.L_x_62"*) ;  /* 0xffffffd408d87949 */ /* 0x000fea000383ffff */
.L_x_450:
[C---:B------:R-:W-:Y:S01]  /*28a0*/  LEA R8, R6.reuse, UR8, 0x2 ;  /* 0x0000000806087c11 */ /* 0x040fe2000f8e10ff */
[----:B------:R-:W-:-:S04]  /*28b0*/  VIADD R6, R6, 0x1 ;  /* 0x0000000106067836 */ /* 0x000fc80000000000 */
[----:B------:R4:W-:Y:S01]  /*28c0*/  STL [R8], RZ ;  /* 0x000000ff08007387 */ /* 0x0009e20000100800 */
[----:B------:R-:W-:Y:S05]  /*28d0*/  BRA `(.L_x_62) ;  /* 0x00000000000c7947 */ /* 0x000fea0003800000 */
.L_x_449:
[C---:B------:R-:W-:Y:S01]  /*28e0*/  LEA R8, R7.reuse, UR9, 0x2 ;  /* 0x0000000907087c11 */ /* 0x040fe2000f8e10ff */
[----:B------:R-:W-:-:S04]  /*28f0*/  VIADD R7, R7, 0x1 ;  /* 0x0000000107077836 */ /* 0x000fc80000000000 */
[----:B------:R3:W-:Y:S03]  /*2900*/  STL [R8], RZ ;  /* 0x000000ff08007387 */ /* 0x0007e60000100800 */
.L_x_62:
[----:B------:R-:W-:Y:S05]  /*2910*/  BSYNC.RECONVERGENT B0 ;  /* 0x0000000000007941 */ /* 0x000fea0003800200 */
.L_x_60:
[----:B-1234-:R-:W2:Y:S01]  /*2920*/  LDL.64 R8, [R1+0x68] ;  /* 0x0000680001087983 */ /* 0x01eea20000100a00 */
[----:B------:R-:W-:Y:S01]  /*2930*/  BSSY.RECONVERGENT B0, `(.L_x_63) ;  /* 0x0000011000007945 */ /* 0x000fe20003800200 */
[----:B------:R-:W-:Y:S01]  /*2940*/  PLOP3.LUT P1, PT, PT, PT, PT, 0x8, 0x80 ;  /* 0x000000000080781c */ /* 0x000fe20003f2e170 */
[----:B------:R-:W-:Y:S01]  /*2950*/  IMAD.MOV.U32 R17, RZ, RZ, RZ ;  /* 0x000000ffff117224 */ /* 0x000fe200078e00ff */
[----:B--2---:R-:W-:-:S13]  /*2960*/  ISETP.GT.AND P0, PT, R8, 0x4, PT ;  /* 0x000000040800780c */ /* 0x004fda0003f04270 */
[----:B------:R-:W-:Y:S05]  /*2970*/  @P0 BRA `(.L_x_64) ;  /* 0x0000000000300947 */ /* 0x000fea0003800000 */
[----:B------:R-:W-:Y:S01]  /*2980*/  ISETP.GT.AND P0, PT, R9, 0x4, PT ;  /* 0x000000040900780c */ /* 0x000fe20003f04270 */
[----:B------:R-:W-:-:S12]  /*2990*/  IMAD.MOV.U32 R17, RZ, RZ, 0x1 ;  /* 0x00000001ff117424 */ /* 0x000fd800078e00ff */
[----:B------:R-:W-:Y:S05]  /*29a0*/  @P0 BRA `(.L_x_64) ;  /* 0x0000000000240947 */ /* 0x000fea0003800000 */
[----:B------:R-:W2:Y:S01]  /*29b0*/  LDL R8, [R10] ;  /* 0x000000000a087983 */ /* 0x000ea20000100800 */
[----:B------:R-:W-:Y:S01]  /*29c0*/  IMAD.MOV.U32 R17, RZ, RZ, 0x2 ;  /* 0x00000002ff117424 */ /* 0x000fe200078e00ff */
[----:B--2---:R-:W-:-:S13]  /*29d0*/  ISETP.GT.AND P0, PT, R8, 0x4, PT ;  /* 0x000000040800780c */ /* 0x004fda0003f04270 */
[----:B------:R-:W-:Y:S05]  /*29e0*/  @P0 BRA `(.L_x_64) ;  /* 0x0000000000140947 */ /* 0x000fea0003800000 */
[----:B------:R-:W2:Y:S01]  /*29f0*/  LDL R8, [R1+0x74] ;  /* 0x0000740001087983 */ /* 0x000ea20000100800 */
[----:B------:R-:W-:Y:S01]  /*2a00*/  IMAD.MOV.U32 R17, RZ, RZ, 0x4 ;  /* 0x00000004ff117424 */ /* 0x000fe200078e00ff */
[----:B--2---:R-:W-:-:S04]  /*2a10*/  ISETP.GE.AND P0, PT, R8, 0x5, PT ;  /* 0x000000050800780c */ /* 0x004fc80003f06270 */
[----:B------:R-:W-:Y:S02]  /*2a20*/  PLOP3.LUT P1, PT, P0, PT, PT, 0x8, 0x80 ;  /* 0x000000000080781c */ /* 0x000fe4000072e170 */
[----:B------:R-:W-:-:S11]  /*2a30*/  SEL R17, R17, 0x3, !P0 ;  /* 0x0000000311117807 */ /* 0x000fd60004000000 */
.L_x_64:
[----:B------:R-:W-:Y:S05]  /*2a40*/  BSYNC.RECONVERGENT B0 ;  /* 0x0000000000007941 */ /* 0x000fea0003800200 */
.L_x_63:
[----:B------:R-:W-:Y:S01]  /*2a50*/  ISETP.NE.AND P0, PT, R30, RZ, PT ;  /* 0x000000ff1e00720c */ /* 0x000fe20003f05270 */
[----:B------:R-:W-:Y:S01]  /*2a60*/  BSSY.RECONVERGENT B0, `(.L_x_65) ;  /* 0x0000045000007945 */ /* 0x000fe20003800200 */
[----:B------:R-:W-:Y:S01]  /*2a70*/  ISETP.NE.AND P4, PT, R11, RZ, PT ;  /* 0x000000ff0b00720c */ /* 0x000fe20003f85270 */
[----:B------:R-:W-:Y:S01]  /*2a80*/  IMAD.MOV.U32 R18, RZ, RZ, 0x3d37e0 ;  /* 0x003d37e0ff127424 */ /* 0x000fe200078e00ff */
[----:B------:R-:W-:Y:S02]  /*2a90*/  ISETP.NE.AND P0, PT, R13, RZ, P0 ;  /* 0x000000ff0d00720c */ /* 0x000fe40000705270 */
[----:B------:R-:W-:Y:S02]  /*2aa0*/  PLOP3.LUT P3, PT, PT, PT, PT, 0x8, 0x80 ;  /* 0x000000000080781c */ /* 0x000fe40003f6e170 */
[----:B------:R-:W-:-:S04]  /*2ab0*/  ISETP.NE.AND P0, PT, R14, RZ, P0 ;  /* 0x000000ff0e00720c */ /* 0x000fc80000705270 */
[----:B------:R-:W-:-:S13]  /*2ac0*/  ISETP.NE.AND P0, PT, R12, RZ, P0 ;  /* 0x000000ff0c00720c */ /* 0x000fda0000705270 */
[----:B------:R-:W-:Y:S05]  /*2ad0*/  @P0 BRA P4, `(.L_x_66) ;  /* 0x0000000000f40947 */ /* 0x000fea0002000000 */
[----:B------:R-:W-:Y:S01]  /*2ae0*/  ISETP.NE.AND P0, PT, R14, RZ, PT ;  /* 0x000000ff0e00720c */ /* 0x000fe20003f05270 */
[----:B------:R-:W-:Y:S01]  /*2af0*/  IMAD.MOV.U32 R18, RZ, RZ, 0x3d33f8 ;  /* 0x003d33f8ff127424 */ /* 0x000fe200078e00ff */
[----:B------:R-:W-:Y:S02]  /*2b00*/  ISETP.NE.AND P4, PT, R11, RZ, PT ;  /* 0x000000ff0b00720c */ /* 0x000fe40003f85270 */
[----:B------:R-:W-:-:S04]  /*2b10*/  ISETP.NE.AND P0, PT, R15, RZ, P0 ;  /* 0x000000ff0f00720c */ /* 0x000fc80000705270 */
        /* <DEDUP_REMOVED lines=46> */
[----:B------:R-:W-:-:S03]  /*2e00*/  IMAD.MOV.U32 R18, RZ, RZ, 0x3d18a0 ;  /* 0x003d18a0ff127424 */ /* 0x000fc600078e00ff */
[----:B------:R-:W-:-:S04]  /*2e10*/  ISETP.NE.AND P0, PT, R29, RZ, P0 ;  /* 0x000000ff1d00720c */ /* 0x000fc80000705270 */
[----:B------:R-:W-:-:S04]  /*2e20*/  ISETP.NE.AND P0, PT, R27, RZ, P0 ;  /* 0x000000ff1b00720c */ /* 0x000fc80000705270 */
[----:B------:R-:W-:-:S04]  /*2e30*/  ISETP.NE.AND P0, PT, R26, RZ, P0 ;  /* 0x000000ff1a00720c */ /* 0x000fc80000705270 */
[----:B------:R-:W-:-:S13]  /*2e40*/  ISETP.NE.AND P0, PT, R25, RZ, P0 ;  /* 0x000000ff1900720c */ /* 0x000fda0000705270 */
[----:B------:R-:W-:Y:S01]  /*2e50*/  @!P0 VIMNMX3 R28, R30, R29, R28, PT ;  /* 0x0000001d1e1c820f */ /* 0x000fe2000380011c */
[----:B------:R-:W-:-:S03]  /*2e60*/  @!P0 IMAD.MOV.U32 R8, RZ, RZ, 0x3d0900 ;  /* 0x003d0900ff088424 */ /* 0x000fc600078e00ff */
[----:B------:R-:W-:-:S04]  /*2e70*/  @!P0 VIMNMX3 R28, R28, R27, R26, PT ;  /* 0x0000001b1c1c820f */ /* 0x000fc8000380011a */
[----:B------:R-:W-:-:S04]  /*2e80*/  @!P0 ISETP.GE.AND P4, PT, R28, 0x1, PT ;  /* 0x000000011c00880c */ /* 0x000fc80003f86270 */
[----:B------:R-:W-:Y:S02]  /*2e90*/  @!P0 PLOP3.LUT P3, PT, P4, PT, PT, 0x8, 0x80 ;  /* 0x000000000080881c */ /* 0x000fe4000276e170 */
[----:B------:R-:W-:-:S11]  /*2ea0*/  @!P0 SEL R18, R8, 0x3d14b8, !P4 ;  /* 0x003d14b808128807 */ /* 0x000fd60006000000 */
.L_x_66:
[----:B------:R-:W-:Y:S05]  /*2eb0*/  BSYNC.RECONVERGENT B0 ;  /* 0x0000000000007941 */ /* 0x000fea0003800200 */
.L_x_65:
[----:B------:R-:W-:Y:S04]  /*2ec0*/  BSSY.RECONVERGENT B1, `(.L_x_7) ;  /* 0x00001a9000017945 */ /* 0x000fe80003800200 */
[----:B------:R-:W-:Y:S04]  /*2ed0*/  BSSY.RELIABLE B0, `(.L_x_67) ;  /* 0x00000dd000007945 */ /* 0x000fe80003800100 */
[----:B------:R-:W-:Y:S05]  /*2ee0*/  @P1 BRA `(.L_x_68) ;  /* 0x0000000c006c1947 */ /* 0x000fea0003800000 */
[----:B------:R1:W5:Y:S01]  /*2ef0*/  LDL.64 R8, [R1+0x98] ;  /* 0x0000980001087983 */ /* 0x0003620000100a00 */
[----:B------:R-:W-:Y:S01]  /*2f00*/  UMOV UR4, 0x138 ;  /* 0x0000013800047882 */ /* 0x000fe20000000000 */
[----:B------:R-:W-:Y:S01]  /*2f10*/  IMAD.SHL.U32 R13, R20, 0x4, RZ ;  /* 0x00000004140d7824 */ /* 0x000fe200078e00ff */
[----:B------:R-:W-:Y:S01]  /*2f20*/  LEA R12, R21, UR4, 0x2 ;  /* 0x00000004150c7c11 */ /* 0x000fe2000f8e10ff */
[----:B------:R-:W-:Y:S02]  /*2f30*/  IMAD.SHL.U32 R14, R22, 0x4, RZ ;  /* 0x00000004160e7824 */ /* 0x000fe400078e00ff */
[----:B------:R-:W-:Y:S02]  /*2f40*/  IMAD.MOV.U32 R11, RZ, RZ, RZ ;  /* 0x000000ffff0b7224 */ /* 0x000fe400078e00ff */
[----:B------:R-:W-:Y:S01]  /*2f50*/  IMAD.MOV.U32 R15, RZ, RZ, 0xc ;  /* 0x0000000cff0f7424 */ /* 0x000fe200078e00ff */
[----:B-1----:R-:W2:Y:S06]  /*2f60*/  LDC R12, c[0x3][R12] ;  /* 0x00c000000c0c7b82 */ /* 0x002eac0000000800 */
.L_x_79:
[----:B------:R-:W1:Y:S01]  /*2f70*/  LDC R24, c[0x3][R3+0x68] ;  /* 0x00c01a0003187b82 */ /* 0x000e620000000800 */
[----:B------:R-:W-:Y:S04]  /*2f80*/  BSSY.RECONVERGENT B2, `(.L_x_69) ;  /* 0x0000050000027945 */ /* 0x000fe80003800200 */
[----:B------:R-:W-:Y:S01]  /*2f90*/  BSSY.RELIABLE B3, `(.L_x_70) ;  /* 0x000004b000037945 */ /* 0x000fe20003800100 */
[----:B-1----:R-:W-:-:S13]  /*2fa0*/  ISETP.NE.OR P0, PT, R15, R24, P2 ;  /* 0x000000180f00720c */ /* 0x002fda0001705670 */
[----:B------:R-:W-:Y:S05]  /*2fb0*/  @P0 BRA `(.L_x_71) ;  /* 0x0000000000100947 */ /* 0x000fea0003800000 */
[----:B------:R-:W-:-:S06]  /*2fc0*/  IMAD.MOV.U32 R24, RZ, RZ, -0x1 ;  /* 0xffffffffff187424 */ /* 0x000fcc00078e00ff */
[----:B------:R-:W1:Y:S02]  /*2fd0*/  @!P2 LDC R24, c[0x3][R3+0x138] ;  /* 0x00c04e000318ab82 */ /* 0x000e640000000800 */
[----:B-1----:R-:W-:-:S13]  /*2fe0*/  ISETP.NE.AND P0, PT, R24, R17, PT ;  /* 0x000000111800720c */ /* 0x002fda0003f05270 */
[----:B------:R-:W-:Y:S05]  /*2ff0*/  @!P0 BRA `(.L_x_72) ;  /* 0x0000000400108947 */ /* 0x000fea0003800000 */
.L_x_71:
[----:B------:R-:W-:-:S13]  /*3000*/  ISETP.GT.U32.AND P0, PT, R2, 0x33, PT ;  /* 0x000000330200780c */ /* 0x000fda0003f04070 */
[----:B------:R-:W-:Y:S05]  /*3010*/  @P0 BRA `(.L_x_73) ;  /* 0x0000000000200947 */ /* 0x000fea0003800000 */
[----:B------:R-:W-:Y:S02]  /*3020*/  UMOV UR4, 0x68 ;  /* 0x0000006800047882 */ /* 0x000fe40000000000 */
[----:B------:R-:W-:-:S04]  /*3030*/  LEA R23, R2, UR4, 0x2 ;  /* 0x0000000402177c11 */ /* 0x000fc8000f8e10ff */
[----:B------:R-:W1:Y:S02]  /*3040*/  LDC R24, c[0x3][R23] ;  /* 0x00c0000017187b82 */ /* 0x000e640000000800 */
[----:B-1----:R-:W-:-:S13]  /*3050*/  ISETP.NE.AND P0, PT, R15, R24, PT ;  /* 0x000000180f00720c */ /* 0x002fda0003f05270 */
[----:B------:R-:W-:Y:S05]  /*3060*/  @P0 BRA `(.L_x_73) ;  /* 0x00000000000c0947 */ /* 0x000fea0003800000 */
[----:B------:R-:W1:Y:S02]  /*3070*/  LDC R24, c[0x3][R23+0xd0] ;  /* 0x00c0340017187b82 */ /* 0x000e640000000800 */
[----:B-1----:R-:W-:-:S13]  /*3080*/  ISETP.NE.AND P0, PT, R24, R17, PT ;  /* 0x000000111800720c */ /* 0x002fda0003f05270 */
[----:B------:R-:W-:Y:S05]  /*3090*/  @!P0 BRA `(.L_x_72) ;  /* 0x0000000000e88947 */ /* 0x000fea0003800000 */
.L_x_73:
[----:B------:R-:W1:Y:S01]  /*30a0*/  LDC R24, c[0x3][R13+0x68] ;  /* 0x00c01a000d187b82 */ /* 0x000e620000000800 */
[----:B------:R-:W-:-:S04]  /*30b0*/  ISETP.GT.U32.AND P4, PT, R20, 0x33, PT ;  /* 0x000000331400780c */ /* 0x000fc80003f84070 */
[----:B-1----:R-:W-:-:S13]  /*30c0*/  ISETP.NE.OR P0, PT, R15, R24, P4 ;  /* 0x000000180f00720c */ /* 0x002fda0002705670 */
[----:B------:R-:W-:Y:S05]  /*30d0*/  @P0 BRA `(.L_x_74) ;  /* 0x0000000000100947 */ /* 0x000fea0003800000 */
[----:B------:R-:W-:-:S06]  /*30e0*/  IMAD.MOV.U32 R24, RZ, RZ, -0x1 ;  /* 0xffffffffff187424 */ /* 0x000fcc00078e00ff */
[----:B------:R-:W1:Y:S02]  /*30f0*/  @!P4 LDC R24, c[0x3][R13+0x138] ;  /* 0x00c04e000d18cb82 */ /* 0x000e640000000800 */
[----:B-1----:R-:W-:-:S13]  /*3100*/  ISETP.NE.AND P0, PT, R24, R17, PT ;  /* 0x000000111800720c */ /* 0x002fda0003f05270 */
[----:B------:R-:W-:Y:S05]  /*3110*/  @!P0 BRA `(.L_x_72) ;  /* 0x0000000000c88947 */ /* 0x000fea0003800000 */
.L_x_74:
[----:B------:R-:W-:-:S13]  /*3120*/  ISETP.NE.AND P0, PT, R4, 0x3, PT ;  /* 0x000000030400780c */ /* 0x000fda0003f05270 */
[----:B------:R-:W-:Y:S05]  /*3130*/  @!P0 BREAK.RELIABLE B3 ;  /* 0x0000000000038942 */ /* 0x000fea0003800100 */
[----:B------:R-:W-:Y:S05]  /*3140*/  @!P0 BRA `(.L_x_75) ;  /* 0x0000000000cc8947 */ /* 0x000fea0003800000 */
[----:B------:R-:W-:Y:S01]  /*3150*/  IMAD.MOV.U32 R24, RZ, RZ, 0x68 ;  /* 0x00000068ff187424 */ /* 0x000fe200078e00ff */
[----:B------:R-:W-:-:S03]  /*3160*/  ISETP.GT.U32.AND P4, PT, R21, 0x33, PT ;  /* 0x000000331500780c */ /* 0x000fc60003f84070 */
[----:B------:R-:W-:-:S04]  /*3170*/  IMAD R23, R21, 0x4, R24 ;  /* 0x0000000415177824 */ /* 0x000fc800078e0218 */
[----:B------:R-:W1:Y:S02]  /*3180*/  LDC R26, c[0x3][R23] ;  /* 0x00c00000171a7b82 */ /* 0x000e640000000800 */
[----:B-1----:R-:W-:-:S13]  /*3190*/  ISETP.NE.OR P0, PT, R15, R26, P4 ;  /* 0x0000001a0f00720c */ /* 0x002fda0002705670 */
[----:B------:R-:W-:Y:S05]  /*31a0*/  @P0 BRA `(.L_x_76) ;  /* 0x0000000000100947 */ /* 0x000fea0003800000 */
[----:B------:R-:W-:Y:S02]  /*31b0*/  IMAD.MOV.U32 R26, RZ, RZ, -0x1 ;  /* 0xffffffffff1a7424 */ /* 0x000fe400078e00ff */
[----:B--2---:R-:W-:-:S05]  /*31c0*/  @!P4 IMAD.MOV.U32 R26, RZ, RZ, R12 ;  /* 0x000000ffff1ac224 */ /* 0x004fca00078e000c */
[----:B------:R-:W-:-:S13]  /*31d0*/  ISETP.NE.AND P0, PT, R26, R17, PT ;  /* 0x000000111a00720c */ /* 0x000fda0003f05270 */
[----:B------:R-:W-:Y:S05]  /*31e0*/  @!P0 BRA `(.L_x_72) ;  /* 0x0000000000948947 */ /* 0x000fea0003800000 */
.L_x_76:
[----:B------:R-:W-:-:S13]  /*31f0*/  ISETP.NE.AND P0, PT, R4, 0x4, PT ;  /* 0x000000040400780c */ /* 0x000fda0003f05270 */
[----:B------:R-:W-:Y:S05]  /*3200*/  @!P0 BREAK.RELIABLE B3 ;  /* 0x0000000000038942 */ /* 0x000fea0003800100 */
[----:B------:R-:W-:Y:S05]  /*3210*/  @!P0 BRA `(.L_x_75) ;  /* 0x0000000000988947 */ /* 0x000fea0003800000 */
        /* <DEDUP_REMOVED lines=8> */
.L_x_77:
[----:B------:R-:W-:-:S13]  /*32a0*/  ISETP.NE.AND P0, PT, R4, 0x5, PT ;  /* 0x000000050400780c */ /* 0x000fda0003f05270 */
[----:B------:R-:W-:Y:S05]  /*32b0*/  @!P0 BREAK.RELIABLE B3 ;  /* 0x0000000000038942 */ /* 0x000fea0003800100 */
[----:B------:R-:W-:Y:S05]  /*32c0*/  @!P0 BRA `(.L_x_75) ;  /* 0x00000000006c8947 */ /* 0x000fea0003800000 */
[----:B-----5:R-:W-:-:S13]  /*32d0*/  ISETP.GT.U32.AND P0, PT, R8, 0x33, PT ;  /* 0x000000330800780c */ /* 0x020fda0003f04070 */
[----:B------:R-:W-:Y:S05]  /*32e0*/  @P0 BRA `(.L_x_78) ;  /* 0x00000000001c0947 */ /* 0x000fea0003800000 */
[----:B------:R-:W-:-:S04]  /*32f0*/  IMAD R23, R8, 0x4, R24 ;  /* 0x0000000408177824 */ /* 0x000fc800078e0218 */
[----:B------:R-:W1:Y:S02]  /*3300*/  LDC R26, c[0x3][R23] ;  /* 0x00c00000171a7b82 */ /* 0x000e640000000800 */
[----:B-1----:R-:W-:-:S13]  /*3310*/  ISETP.NE.AND P0, PT, R15, R26, PT ;  /* 0x0000001a0f00720c */ /* 0x002fda0003f05270 */
[----:B------:R-:W-:Y:S05]  /*3320*/  @P0 BRA `(.L_x_78) ;  /* 0x00000000000c0947 */ /* 0x000fea0003800000 */
[----:B------:R-:W1:Y:S02]  /*3330*/  LDC R26, c[0x3][R23+0xd0] ;  /* 0x00c03400171a7b82 */ /* 0x000e640000000800 */
[----:B-1----:R-:W-:-:S13]  /*3340*/  ISETP.NE.AND P0, PT, R26, R17, PT ;  /* 0x000000111a00720c */ /* 0x002fda0003f05270 */
[----:B------:R-:W-:Y:S05]  /*3350*/  @!P0 BRA `(.L_x_72) ;  /* 0x0000000000388947 */ /* 0x000fea0003800000 */
.L_x_78:
[----:B------:R-:W-:-:S04]  /*3360*/  ISETP.GT.U32.AND P0, PT, R9, 0x33, PT ;  /* 0x000000330900780c */ /* 0x000fc80003f04070 */
[----:B------:R-:W-:-:S13]  /*3370*/  ISETP.EQ.OR P4, PT, R4, 0x6, P0 ;  /* 0x000000060400780c */ /* 0x000fda0000782670 */
[----:B------:R-:W-:Y:S05]  /*3380*/  @P4 BREAK.RELIABLE B3 ;  /* 0x0000000000034942 */ /* 0x000fea0003800100 */
[----:B------:R-:W-:Y:S05]  /*3390*/  @P4 BRA `(.L_x_75) ;  /* 0x0000000000384947 */ /* 0x000fea0003800000 */
[----:B------:R-:W-:-:S04]  /*33a0*/  IMAD R24, R9, 0x4, R24 ;  /* 0x0000000409187824 */ /* 0x000fc800078e0218 */
[----:B------:R-:W1:Y:S02]  /*33b0*/  LDC R26, c[0x3][R24] ;  /* 0x00c00000181a7b82 */ /* 0x000e640000000800 */
[----:B-1----:R-:W-:-:S13]  /*33c0*/  ISETP.NE.AND P4, PT, R15, R26, PT ;  /* 0x0000001a0f00720c */ /* 0x002fda0003f85270 */
[----:B------:R-:W-:Y:S05]  /*33d0*/  @P4 BREAK.RELIABLE B3 ;  /* 0x0000000000034942 */ /* 0x000fea0003800100 */
[----:B------:R-:W-:Y:S05]  /*33e0*/  @P4 BRA `(.L_x_75) ;  /* 0x0000000000244947 */ /* 0x000fea0003800000 */
[----:B------:R-:W-:-:S06]  /*33f0*/  IMAD.MOV.U32 R26, RZ, RZ, -0x1 ;  /* 0xffffffffff1a7424 */ /* 0x000fcc00078e00ff */
[----:B------:R-:W1:Y:S02]  /*3400*/  @!P0 LDC R26, c[0x3][R24+0xd0] ;  /* 0x00c03400181a8b82 */ /* 0x000e640000000800 */
[----:B-1----:R-:W-:-:S13]  /*3410*/  ISETP.NE.AND P0, PT, R26, R17, PT ;  /* 0x000000111a00720c */ /* 0x002fda0003f05270 */
[----:B------:R-:W-:Y:S05]  /*3420*/  @P0 BREAK.RELIABLE B3 ;  /* 0x0000000000030942 */ /* 0x000fea0003800100 */
[----:B------:R-:W-:Y:S05]  /*3430*/  @P0 BRA `(.L_x_75) ;  /* 0x0000000000100947 */ /* 0x000fea0003800000 */
.L_x_72:
[----:B------:R-:W-:Y:S05]  /*3440*/  BSYNC.RELIABLE B3 ;  /* 0x0000000000037941 */ /* 0x000fea0003800100 */
.L_x_70:
[C---:B------:R-:W-:Y:S01]  /*3450*/  LEA R24, R11.reuse, UR5, 0x2 ;  /* 0x000000050b187c11 */ /* 0x040fe2000f8e10ff */
[----:B------:R-:W-:-:S04]  /*3460*/  VIADD R11, R11, 0x1 ;  /* 0x000000010b0b7836 */ /* 0x000fc80000000000 */
[----:B------:R1:W-:Y:S03]  /*3470*/  STL [R24], R15 ;  /* 0x0000000f18007387 */ /* 0x0003e60000100800 */
.L_x_75:
[----:B------:R-:W-:Y:S05]  /*3480*/  BSYNC.RECONVERGENT B2 ;  /* 0x0000000000027941 */ /* 0x000fea0003800200 */
.L_x_69:
[----:B-1----:R-:W-:-:S05]  /*3490*/  VIADD R15, R15, 0xffffffff ;  /* 0xffffffff0f0f7836 */ /* 0x002fca0000000000 */
[----:B------:R-:W-:-:S13]  /*34a0*/  ISETP.NE.AND P0, PT, R15, -0x1, PT ;  /* 0xffffffff0f00780c */ /* 0x000fda0003f05270 */
[----:B------:R-:W-:Y:S05]  /*34b0*/  @P0 BRA `(.L_x_79) ;  /* 0xfffffff800ac0947 */ /* 0x000fea000383ffff */
[----:B------:R-:W-:-:S13]  /*34c0*/  ISETP.GT.AND P0, PT, R11, 0x4, PT ;  /* 0x000000040b00780c */ /* 0x000fda0003f04270 */
[----:B------:R-:W-:Y:S05]  /*34d0*/  @!P0 BRA `(.L_x_68) ;  /* 0x0000000400f08947 */ /* 0x000fea0003800000 */
[----:B------:R1:W-:Y:S01]  /*34e0*/  STL.128 [R1], RZ ;  /* 0x000000ff01007387 */ /* 0x0003e20000100c00 */
[C---:B-----5:R-:W-:Y:S01]  /*34f0*/  LOP3.LUT R9, R11.reuse, 0x7ffffffc, RZ, 0xc0, !PT ;  /* 0x7ffffffc0b097812 */ /* 0x060fe200078ec0ff */
[----:B------:R-:W-:Y:S01]  /*3500*/  BSSY.RECONVERGENT B2, `(.L_x_80) ;  /* 0x0000018000027945 */ /* 0x000fe20003800200 */
[----:B------:R-:W-:Y:S01]  /*3510*/  LOP3.LUT R8, R11, 0x3, RZ, 0xc0, !PT ;  /* 0x000000030b087812 */ /* 0x000fe200078ec0ff */
[----:B------:R1:W-:Y:S01]  /*3520*/  STL.128 [R1+0x10], RZ ;  /* 0x000010ff01007387 */ /* 0x0003e20000100c00 */
[----:B------:R-:W-:Y:S01]  /*3530*/  SHF.R.U32.HI R11, RZ, 0x2, R11 ;  /* 0x00000002ff0b7819 */ /* 0x000fe2000001160b */
[----:B------:R-:W-:Y:S02]  /*3540*/  IMAD.MOV R9, RZ, RZ, -R9 ;  /* 0x000000ffff097224 */ /* 0x000fe400078e0a09 */
[----:B------:R1:W-:Y:S04]  /*3550*/  STL.128 [R1+0x20], RZ ;  /* 0x000020ff01007387 */ /* 0x0003e80000100c00 */
[----:B------:R1:W-:Y:S02]  /*3560*/  STL [R1+0x30], RZ ;  /* 0x000030ff01007387 */ /* 0x0003e40000100800 */
.L_x_81:
[----:B---3--:R-:W3:Y:S01]  /*3570*/  LDL R13, [R10+-0x8] ;  /* 0xfffff8000a0d7983 */ /* 0x008ee20000100800 */
[----:B--2---:R-:W-:Y:S01]  /*3580*/  IMAD.MOV.U32 R12, RZ, RZ, 0x1 ;  /* 0x00000001ff0c7424 */ /* 0x004fe200078e00ff */
[----:B---3--:R-:W-:-:S05]  /*3590*/  LEA R13, R13, UR11, 0x2 ;  /* 0x0000000b0d0d7c11 */ /* 0x008fca000f8e10ff */
[----:B------:R3:W-:Y:S04]  /*35a0*/  STL [R13], R12 ;  /* 0x0000000c0d007387 */ /* 0x0007e80000100800 */
[----:B------:R-:W2:Y:S02]  /*35b0*/  LDL R14, [R10+-0x4] ;  /* 0xfffffc000a0e7983 */ /* 0x000ea40000100800 */
[----:B--2---:R-:W-:-:S05]  /*35c0*/  LEA R15, R14, UR11, 0x2 ;  /* 0x0000000b0e0f7c11 */ /* 0x004fca000f8e10ff */
[----:B------:R3:W-:Y:S04]  /*35d0*/  STL [R15], R12 ;  /* 0x0000000c0f007387 */ /* 0x0007e80000100800 */
[----:B------:R-:W2:Y:S02]  /*35e0*/  LDL R14, [R10] ;  /* 0x000000000a0e7983 */ /* 0x000ea40000100800 */
[----:B--2---:R-:W-:-:S05]  /*35f0*/  LEA R23, R14, UR11, 0x2 ;  /* 0x0000000b0e177c11 */ /* 0x004fca000f8e10ff */
[----:B------:R3:W-:Y:S04]  /*3600*/  STL [R23], R12 ;  /* 0x0000000c17007387 */ /* 0x0007e80000100800 */
[----:B------:R2:W4:Y:S01]  /*3610*/  LDL R14, [R10+0x4] ;  /* 0x000004000a0e7983 */ /* 0x0005220000100800 */
[----:B------:R-:W-:-:S05]  /*3620*/  VIADD R9, R9, 0x4 ;  /* 0x0000000409097836 */ /* 0x000fca0000000000 */
[----:B------:R-:W-:Y:S01]  /*3630*/  ISETP.NE.AND P0, PT, R9, RZ, PT ;  /* 0x000000ff0900720c */ /* 0x000fe20003f05270 */
[----:B--2---:R-:W-:Y:S01]  /*3640*/  VIADD R10, R10, 0x10 ;  /* 0x000000100a0a7836 */ /* 0x004fe20000000000 */
[----:B----4-:R-:W-:-:S05]  /*3650*/  LEA R25, R14, UR11, 0x2 ;  /* 0x0000000b0e197c11 */ /* 0x010fca000f8e10ff */
[----:B------:R3:W-:Y:S06]  /*3660*/  STL [R25], R12 ;  /* 0x0000000c19007387 */ /* 0x0007ec0000100800 */
[----:B------:R-:W-:Y:S05]  /*3670*/  @P0 BRA `(.L_x_81) ;  /* 0xfffffffc00bc0947 */ /* 0x000fea000383ffff */
[----:B------:R-:W-:Y:S05]  /*3680*/  BSYNC.RECONVERGENT B2 ;  /* 0x0000000000027941 */ /* 0x000fea0003800200 */
.L_x_80:
[----:B------:R-:W-:Y:S01]  /*3690*/  ISETP.NE.AND P0, PT, R8, RZ, PT ;  /* 0x000000ff0800720c */ /* 0x000fe20003f05270 */
[----:B------:R-:W-:-:S12]  /*36a0*/  BSSY.RECONVERGENT B2, `(.L_x_82) ;  /* 0x000000d000027945 */ /* 0x000fd80003800200 */
[----:B------:R-:W-:Y:S05]  /*36b0*/  @!P0 BRA `(.L_x_83) ;  /* 0x00000000002c8947 */ /* 0x000fea0003800000 */
[----:B------:R-:W-:Y:S01]  /*36c0*/  LOP3.LUT R11, R11, 0x1fffffff, RZ, 0xc0, !PT ;  /* 0x1fffffff0b0b7812 */ /* 0x000fe200078ec0ff */
[----:B------:R-:W-:Y:S02]  /*36d0*/  IMAD.MOV.U32 R10, RZ, RZ, 0x10 ;  /* 0x00000010ff0a7424 */ /* 0x000fe400078e00ff */
[----:B------:R-:W-:Y:S02]  /*36e0*/  IMAD.MOV R8, RZ, RZ, -R8 ;  /* 0x000000ffff087224 */ /* 0x000fe400078e0a08 */
[----:B------:R-:W-:-:S07]  /*36f0*/  IMAD R11, R11, R10, UR5 ;  /* 0x000000050b0b7e24 */ /* 0x000fce000f8e020a */
.L_x_84:
[----:B--2---:R2:W4:Y:S01]  /*3700*/  LDL R9, [R11] ;  /* 0x000000000b097983 */ /* 0x0045220000100800 */
[----:B------:R-:W-:-:S05]  /*3710*/  VIADD R8, R8, 0x1 ;  /* 0x0000000108087836 */ /* 0x000fca0000000000 */
[----:B------:R-:W-:Y:S01]  /*3720*/  ISETP.NE.AND P0, PT, R8, RZ, PT ;  /* 0x000000ff0800720c */ /* 0x000fe20003f05270 */
[----:B--2---:R-:W-:Y:S01]  /*3730*/  VIADD R11, R11, 0x4 ;  /* 0x000000040b0b7836 */ /* 0x004fe20000000000 */
[----:B----4-:R-:W-:-:S05]  /*3740*/  LEA R9, R9, UR11, 0x2 ;  /* 0x0000000b09097c11 */ /* 0x010fca000f8e10ff */
[----:B------:R2:W-:Y:S06]  /*3750*/  STL [R9], R12 ;  /* 0x0000000c09007387 */ /* 0x0005ec0000100800 */
[----:B------:R-:W-:Y:S05]  /*3760*/  @P0 BRA `(.L_x_84) ;  /* 0xfffffffc00e40947 */ /* 0x000fea000383ffff */
.L_x_83:
[----:B------:R-:W-:Y:S05]  /*3770*/  BSYNC.RECONVERGENT B2 ;  /* 0x0000000000027941 */ /* 0x000fea0003800200 */
.L_x_82:
[----:B--23--:R-:W2:Y:S04]  /*3780*/  LDL.128 R12, [R1+0x20] ;  /* 0x00002000010c7983 */ /* 0x00cea80000100c00 */
[----:B------:R-:W3:Y:S01]  /*3790*/  LDL R23, [R1+0x30] ;  /* 0x0000300001177983 */ /* 0x000ee20000100800 */
[----:B------:R-:W-:Y:S01]  /*37a0*/  IMAD.MOV.U32 R24, RZ, RZ, 0xc ;  /* 0x0000000cff187424 */ /* 0x000fe200078e00ff */
[----:B--2---:R-:W-:-:S04]  /*37b0*/  ISETP.NE.AND P0, PT, R13, RZ, PT ;  /* 0x000000ff0d00720c */ /* 0x004fc80003f05270 */
[----:B------:R-:W-:-:S04]  /*37c0*/  ISETP.NE.AND P0, PT, R12, RZ, P0 ;  /* 0x000000ff0c00720c */ /* 0x000fc80000705270 */
[----:B------:R-:W-:-:S04]  /*37d0*/  ISETP.NE.AND P0, PT, R14, RZ, P0 ;  /* 0x000000ff0e00720c */ /* 0x000fc80000705270 */
[----:B------:R-:W-:-:S04]  /*37e0*/  ISETP.NE.AND P0, PT, R15, RZ, P0 ;  /* 0x000000ff0f00720c */ /* 0x000fc80000705270 */
[----:B---3--:R-:W-:-:S13]  /*37f0*/  ISETP.NE.AND P0, PT, R23, RZ, P0 ;  /* 0x000000ff1700720c */ /* 0x008fda0000705270 */
[----:B------:R-:W-:Y:S05]  /*3800*/  @P0 BREAK.RELIABLE B0 ;  /* 0x0000000000000942 */ /* 0x000fea0003800100 */
[----:B------:R-:W-:Y:S05]  /*3810*/  @P0 BRA `(.L_x_85) ;  /* 0x00000010003c0947 */ /* 0x000fea0003800000 */
[----:B------:R-:W2:Y:S01]  /*3820*/  LDL.128 R8, [R1+0x10] ;  /* 0x0000100001087983 */ /* 0x000ea20000100c00 */
[----:B------:R-:W-:Y:S01]  /*3830*/  ISETP.NE.AND P2, PT, R12, RZ, PT ;  /* 0x000000ff0c00720c */ /* 0x000fe20003f45270 */
[----:B------:R-:W-:Y:S01]  /*3840*/  IMAD.MOV.U32 R24, RZ, RZ, 0xb ;  /* 0x0000000bff187424 */ /* 0x000fe200078e00ff */
[----:B------:R-:W-:Y:S02]  /*3850*/  ISETP.NE.AND P4, PT, R15, RZ, PT ;  /* 0x000000ff0f00720c */ /* 0x000fe40003f85270 */
[----:B--2---:R-:W-:-:S04]  /*3860*/  ISETP.NE.AND P2, PT, R11, RZ, P2 ;  /* 0x000000ff0b00720c */ /* 0x004fc80001745270 */
[----:B------:R-:W-:-:S04]  /*3870*/  ISETP.NE.AND P2, PT, R13, RZ, P2 ;  /* 0x000000ff0d00720c */ /* 0x000fc80001745270 */
[----:B------:R-:W-:-:S13]  /*3880*/  ISETP.NE.AND P2, PT, R14, RZ, P2 ;  /* 0x000000ff0e00720c */ /* 0x000fda0001745270 */
[----:B------:R-:W-:Y:S05]  /*3890*/  @P2 BREAK.RELIABLE P4, B0 ;  /* 0x0000000000002942 */ /* 0x000fea0002000100 */
[----:B------:R-:W-:Y:S05]  /*38a0*/  @P2 BRA P4, `(.L_x_85) ;  /* 0x0000001000182947 */ /* 0x000fea0002000000 */
[----:B------:R-:W-:Y:S01]  /*38b0*/  ISETP.NE.AND P2, PT, R11, RZ, PT ;  /* 0x000000ff0b00720c */ /* 0x000fe20003f45270 */
[----:B------:R-:W-:Y:S01]  /*38c0*/  IMAD.MOV.U32 R24, RZ, RZ, 0xa ;  /* 0x0000000aff187424 */ /* 0x000fe200078e00ff */
[----:B------:R-:W-:Y:S02]  /*38d0*/  ISETP.NE.AND P4, PT, R14, RZ, PT ;  /* 0x000000ff0e00720c */ /* 0x000fe40003f85270 */
[----:B------:R-:W-:-:S04]  /*38e0*/  ISETP.NE.AND P2, PT, R10, RZ, P2 ;  /* 0x000000ff0a00720c */ /* 0x000fc80001745270 */
        /* <DEDUP_REMOVED lines=20> */
[----:B------:R-:W2:Y:S01]  /*3a30*/  LDL.128 R12, [R1] ;  /* 0x00000000010c7983 */ /* 0x000ea20000100c00 */
        /* <DEDUP_REMOVED lines=32> */
[----:B------:R-:W-:Y:S01]  /*3c40*/  VIMNMX3 R12, R23, R12, R13, PT ;  /* 0x0000000c170c720f */ /* 0x000fe2000380010d */
[----:B------:R-:W-:-:S03]  /*3c50*/  IMAD.MOV.U32 R24, RZ, RZ, 0x3 ;  /* 0x00000003ff187424 */ /* 0x000fc600078e00ff */
[----:B------:R-:W-:-:S04]  /*3c60*/  VIMNMX3 R12, R12, R14, R15, PT ;  /* 0x0000000e0c0c720f */ /* 0x000fc8000380010f */
[----:B------:R-:W-:-:S13]  /*3c70*/  ISETP.GE.AND P0, PT, R12, 0x1, PT ;  /* 0x000000010c00780c */ /* 0x000fda0003f06270 */
[----:B------:R-:W-:Y:S05]  /*3c80*/  @P0 BREAK.RELIABLE B0 ;  /* 0x0000000000000942 */ /* 0x000fea0003800100 */
[----:B------:R-:W-:Y:S05]  /*3c90*/  @P0 BRA `(.L_x_86) ;  /* 0x0000000c00240947 */ /* 0x000fea0003800000 */
.L_x_68:
[----:B------:R-:W-:Y:S05]  /*3ca0*/  BSYNC.RELIABLE B0 ;  /* 0x0000000000007941 */ /* 0x000fea0003800100 */
.L_x_67:
[----:B------:R-:W-:-:S13]  /*3cb0*/  ISETP.GE.AND P0, PT, R6, 0x1, PT ;  /* 0x000000010600780c */ /* 0x000fda0003f06270 */
[----:B------:R-:W-:Y:S05]  /*3cc0*/  @!P0 BRA `(.L_x_87) ;  /* 0x0000000000288947 */ /* 0x000fea0003800000 */
[----:B------:R-:W-:Y:S01]  /*3cd0*/  ISETP.GE.AND P0, PT, R5, 0x1, PT ;  /* 0x000000010500780c */ /* 0x000fe20003f06270 */
[----:B------:R-:W3:-:S12]  /*3ce0*/  LDL R0, [R1+0xc0] ;  /* 0x0000c00001007983 */ /* 0x000ed80000100800 */
[----:B------:R4:W2:Y:S01]  /*3cf0*/  @!P0 LDL R2, [R1+0xd0] ;  /* 0x0000d00001028983 */ /* 0x0008a20000100800 */
[----:B------:R-:W-:-:S03]  /*3d00*/  ISETP.GT.OR P1, PT, R7, RZ, P0 ;  /* 0x000000ff0700720c */ /* 0x000fc60000724670 */
[----:B------:R-:W3:Y:S10]  /*3d10*/  @P0 LDL R3, [R1+0x34] ;  /* 0x0000340001030983 */ /* 0x000ef40000100800 */
[----:B--2---:R-:W2:Y:S02]  /*3d20*/  @!P1 LDL R2, [R1+0xa0] ;  /* 0x0000a00001029983 */ /* 0x004ea40000100800 */
[----:B--2---:R-:W-:-:S04]  /*3d30*/  @!P0 IMAD.MOV.U32 R3, RZ, RZ, R2 ;  /* 0x000000ffff038224 */ /* 0x004fc800078e0002 */
[----:B---3--:R-:W-:-:S04]  /*3d40*/  IMAD R0, R0, 0x3e8, R3 ;  /* 0x000003e800007824 */ /* 0x008fc800078e0203 */
[----:B------:R-:W-:Y:S01]  /*3d50*/  VIADD R18, R0, 0x6acfc0 ;  /* 0x006acfc000127836 */ /* 0x000fe20000000000 */
[----:B----4-:R-:W-:Y:S06]  /*3d60*/  BRA `(.L_x_88) ;  /* 0x0000000800f87947 */ /* 0x010fec0003800000 */
.L_x_87:
[----:B------:R-:W-:-:S04]  /*3d70*/  VIMNMX R6, PT, PT, R16, R7, PT ;  /* 0x0000000710067248 */ /* 0x000fc80003fe0100 */
[----:B------:R-:W-:-:S13]  /*3d80*/  ISETP.GE.AND P0, PT, R6, 0x1, PT ;  /* 0x000000010600780c */ /* 0x000fda0003f06270 */
[----:B------:R-:W-:Y:S05]  /*3d90*/  @!P0 BRA `(.L_x_89) ;  /* 0x0000000000148947 */ /* 0x000fea0003800000 */
[----:B------:R-:W3:Y:S04]  /*3da0*/  LDL R3, [R1+0xd0] ;  /* 0x0000d00001037983 */ /* 0x000ee80000100800 */
[----:B------:R-:W3:Y:S02]  /*3db0*/  LDL R18, [R1+0xa0] ;  /* 0x0000a00001127983 */ /* 0x000ee40000100800 */
[----:B---3--:R-:W-:-:S04]  /*3dc0*/  IMAD R18, R3, 0x3e8, R18 ;  /* 0x000003e803127824 */ /* 0x008fc800078e0212 */
[----:B------:R-:W-:Y:S01]  /*3dd0*/  VIADD R18, R18, 0x5b8d80 ;  /* 0x005b8d8012127836 */ /* 0x000fe20000000000 */
[----:B------:R-:W-:Y:S06]  /*3de0*/  BRA `(.L_x_88) ;  /* 0x0000000800d87947 */ /* 0x000fec0003800000 */
.L_x_89:
[----:B------:R-:W-:-:S13]  /*3df0*/  ISETP.GE.AND P0, PT, R7, 0x2, PT ;  /* 0x000000020700780c */ /* 0x000fda0003f06270 */
[----:B------:R-:W-:Y:S05]  /*3e00*/  @!P0 BRA `(.L_x_90) ;  /* 0x0000000000108947 */ /* 0x000fea0003800000 */
[----:B------:R-:W3:Y:S02]  /*3e10*/  LDL.64 R2, [R1+0xd0] ;  /* 0x0000d00001027983 */ /* 0x000ee40000100a00 */
[----:B---3--:R-:W-:-:S04]  /*3e20*/  IMAD R18, R2, 0x3e8, R3 ;  /* 0x000003e802127824 */ /* 0x008fc800078e0203 */
[----:B------:R-:W-:Y:S01]  /*3e30*/  VIADD R18, R18, 0x5b8d80 ;  /* 0x005b8d8012127836 */ /* 0x000fe20000000000 */
[----:B------:R-:W-:Y:S06]  /*3e40*/  BRA `(.L_x_88) ;  /* 0x0000000800c07947 */ /* 0x000fec0003800000 */
.L_x_90:
[----:B------:R-:W-:Y:S05]  /*3e50*/  @P1 BRA `(.L_x_91) ;  /* 0x0000000400b41947 */ /* 0x000fea0003800000 */
[----:B-----5:R-:W2:Y:S01]  /*3e60*/  LDL.64 R8, [R1+0x98] ;  /* 0x0000980001087983 */ /* 0x020ea20000100a00 */
[----:B------:R-:W-:Y:S01]  /*3e70*/  BSSY.RECONVERGENT B0, `(.L_x_92) ;  /* 0x0000057000007945 */ /* 0x000fe20003800200 */
[----:B------:R-:W-:Y:S01]  /*3e80*/  ISETP.GT.U32.AND P1, PT, R0, 0x33, PT ;  /* 0x000000330000780c */ /* 0x000fe20003f24070 */
[----:B------:R-:W-:Y:S02]  /*3e90*/  IMAD.SHL.U32 R5, R2, 0x4, RZ ;  /* 0x0000000402057824 */ /* 0x000fe400078e00ff */
[----:B------:R-:W-:Y:S02]  /*3ea0*/  IMAD.SHL.U32 R6, R20, 0x4, RZ ;  /* 0x0000000414067824 */ /* 0x000fe400078e00ff */
[----:B------:R-:W-:Y:S02]  /*3eb0*/  IMAD.SHL.U32 R7, R21, 0x4, RZ ;  /* 0x0000000415077824 */ /* 0x000fe400078e00ff */
[----:B------:R-:W-:Y:S02]  /*3ec0*/  IMAD.SHL.U32 R10, R22, 0x4, RZ ;  /* 0x00000004160a7824 */ /* 0x000fe400078e00ff */
[----:B------:R-:W-:-:S02]  /*3ed0*/  IMAD.MOV.U32 R0, RZ, RZ, RZ ;  /* 0x000000ffff007224 */ /* 0x000fc400078e00ff */
[----:B------:R-:W-:Y:S02]  /*3ee0*/  IMAD.MOV.U32 R11, RZ, RZ, 0xc ;  /* 0x0000000cff0b7424 */ /* 0x000fe400078e00ff */
[----:B--2---:R-:W-:Y:S02]  /*3ef0*/  IMAD.SHL.U32 R12, R8, 0x4, RZ ;  /* 0x00000004080c7824 */ /* 0x004fe400078e00ff */
[----:B------:R-:W-:-:S07]  /*3f00*/  IMAD.SHL.U32 R13, R9, 0x4, RZ ;  /* 0x00000004090d7824 */ /* 0x000fce00078e00ff */
.L_x_103:
[----:B------:R-:W2:Y:S01]  /*3f10*/  LDC R14, c[0x3][R3+0x68] ;  /* 0x00c01a00030e7b82 */ /* 0x000ea20000000800 */
[----:B------:R-:W-:Y:S04]  /*3f20*/  BSSY.RECONVERGENT B2, `(.L_x_93) ;  /* 0x0000048000027945 */ /* 0x000fe80003800200 */
[----:B------:R-:W-:Y:S01]  /*3f30*/  BSSY.RELIABLE B3, `(.L_x_94) ;  /* 0x0000043000037945 */ /* 0x000fe20003800100 */
[----:B--2---:R-:W-:-:S13]  /*3f40*/  ISETP.NE.OR P0, PT, R11, R14, P1 ;  /* 0x0000000e0b00720c */ /* 0x004fda0000f05670 */
[----:B------:R-:W-:Y:S05]  /*3f50*/  @P0 BRA `(.L_x_95) ;  /* 0x0000000000100947 */ /* 0x000fea0003800000 */
[----:B------:R-:W-:-:S06]  /*3f60*/  IMAD.MOV.U32 R14, RZ, RZ, -0x1 ;  /* 0xffffffffff0e7424 */ /* 0x000fcc00078e00ff */
[----:B------:R-:W2:Y:S02]  /*3f70*/  @!P1 LDC R14, c[0x3][R3+0x138] ;  /* 0x00c04e00030e9b82 */ /* 0x000ea40000000800 */
[----:B--2---:R-:W-:-:S13]  /*3f80*/  ISETP.NE.AND P0, PT, R14, R17, PT ;  /* 0x000000110e00720c */ /* 0x004fda0003f05270 */
[----:B------:R-:W-:Y:S05]  /*3f90*/  @!P0 BRA `(.L_x_96) ;  /* 0x0000000000f08947 */ /* 0x000fea0003800000 */
.L_x_95:
[----:B------:R-:W2:Y:S01]  /*3fa0*/  LDC R14, c[0x3][R5+0x68] ;  /* 0x00c01a00050e7b82 */ /* 0x000ea20000000800 */
[----:B------:R-:W-:-:S04]  /*3fb0*/  ISETP.GT.U32.AND P2, PT, R2, 0x33, PT ;  /* 0x000000330200780c */ /* 0x000fc80003f44070 */
[----:B--2---:R-:W-:-:S13]  /*3fc0*/  ISETP.NE.OR P0, PT, R11, R14, P2 ;  /* 0x0000000e0b00720c */ /* 0x004fda0001705670 */
[----:B------:R-:W-:Y:S05]  /*3fd0*/  @P0 BRA `(.L_x_97) ;  /* 0x0000000000100947 */ /* 0x000fea0003800000 */
[----:B------:R-:W-:-:S06]  /*3fe0*/  IMAD.MOV.U32 R14, RZ, RZ, -0x1 ;  /* 0xffffffffff0e7424 */ /* 0x000fcc00078e00ff */
[----:B------:R-:W2:Y:S02]  /*3ff0*/  @!P2 LDC R14, c[0x3][R5+0x138] ;  /* 0x00c04e00050eab82 */ /* 0x000ea40000000800 */
[----:B--2---:R-:W-:-:S13]  /*4000*/  ISETP.NE.AND P0, PT, R14, R17, PT ;  /* 0x000000110e00720c */ /* 0x004fda0003f05270 */
[----:B------:R-:W-:Y:S05]  /*4010*/  @!P0 BRA `(.L_x_96) ;  /* 0x0000000000d08947 */ /* 0x000fea0003800000 */
.L_x_97:
        /* <DEDUP_REMOVED lines=8> */
.L_x_98:
[----:B------:R-:W-:-:S13]  /*40a0*/  ISETP.NE.AND P0, PT, R4, 0x3, PT ;  /* 0x000000030400780c */ /* 0x000fda0003f05270 */
[----:B------:R-:W-:Y:S05]  /*40b0*/  @!P0 BREAK.RELIABLE B3 ;  /* 0x0000000000038942 */ /* 0x000fea0003800100 */
[----:B------:R-:W-:Y:S05]  /*40c0*/  @!P0 BRA `(.L_x_99) ;  /* 0x0000000000b48947 */ /* 0x000fea0003800000 */
        /* <DEDUP_REMOVED lines=8> */
.L_x_100:
        /* <DEDUP_REMOVED lines=11> */
.L_x_101:
        /* <DEDUP_REMOVED lines=11> */
.L_x_102:
[----:B------:R-:W2:Y:S01]  /*42b0*/  LDC R14, c[0x3][R13+0x68] ;  /* 0x00c01a000d0e7b82 */ /* 0x000ea20000000800 */
[----:B------:R-:W-:-:S04]  /*42c0*/  ISETP.GT.U32.AND P2, PT, R9, 0x33, PT ;  /* 0x000000330900780c */ /* 0x000fc80003f44070 */
[----:B------:R-:W-:-:S04]  /*42d0*/  ISETP.EQ.OR P0, PT, R4, 0x6, P2 ;  /* 0x000000060400780c */ /* 0x000fc80001702670 */
[----:B--2---:R-:W-:-:S13]  /*42e0*/  ISETP.NE.OR P0, PT, R11, R14, P0 ;  /* 0x0000000e0b00720c */ /* 0x004fda0000705670 */
[----:B------:R-:W-:Y:S05]  /*42f0*/  @P0 BREAK.RELIABLE B3 ;  /* 0x0000000000030942 */ /* 0x000fea0003800100 */
[----:B------:R-:W-:Y:S05]  /*4300*/  @P0 BRA `(.L_x_99) ;  /* 0x0000000000240947 */ /* 0x000fea0003800000 */
[----:B------:R-:W-:-:S06]  /*4310*/  IMAD.MOV.U32 R14, RZ, RZ, -0x1 ;  /* 0xffffffffff0e7424 */ /* 0x000fcc00078e00ff */
[----:B------:R-:W2:Y:S02]  /*4320*/  @!P2 LDC R14, c[0x3][R13+0x138] ;  /* 0x00c04e000d0eab82 */ /* 0x000ea40000000800 */
[----:B--2---:R-:W-:-:S13]  /*4330*/  ISETP.NE.AND P0, PT, R14, R17, PT ;  /* 0x000000110e00720c */ /* 0x004fda0003f05270 */
[----:B------:R-:W-:Y:S05]  /*4340*/  @P0 BREAK.RELIABLE B3 ;  /* 0x0000000000030942 */ /* 0x000fea0003800100 */
[----:B------:R-:W-:Y:S05]  /*4350*/  @P0 BRA `(.L_x_99) ;  /* 0x0000000000100947 */ /* 0x000fea0003800000 */
.L_x_96:
[----:B------:R-:W-:Y:S05]  /*4360*/  BSYNC.RELIABLE B3 ;  /* 0x0000000000037941 */ /* 0x000fea0003800100 */
.L_x_94:
[C---:B------:R-:W-:Y:S01]  /*4370*/  LEA R14, R0.reuse, UR11, 0x2 ;  /* 0x0000000b000e7c11 */ /* 0x040fe2000f8e10ff */
[----:B------:R-:W-:-:S04]  /*4380*/  VIADD R0, R0, 0x1 ;  /* 0x0000000100007836 */ /* 0x000fc80000000000 */
[----:B------:R2:W-:Y:S03]  /*4390*/  STL [R14], R11 ;  /* 0x0000000b0e007387 */ /* 0x0005e60000100800 */
.L_x_99:
[----:B------:R-:W-:Y:S05]  /*43a0*/  BSYNC.RECONVERGENT B2 ;  /* 0x0000000000027941 */ /* 0x000fea0003800200 */
.L_x_93:
[----:B--2---:R-:W-:-:S05]  /*43b0*/  VIADD R11, R11, 0xffffffff ;  /* 0xffffffff0b0b7836 */ /* 0x004fca0000000000 */
[----:B------:R-:W-:-:S13]  /*43c0*/  ISETP.NE.AND P0, PT, R11, -0x1, PT ;  /* 0xffffffff0b00780c */ /* 0x000fda0003f05270 */
[----:B------:R-:W-:Y:S05]  /*43d0*/  @P0 BRA `(.L_x_103) ;  /* 0xfffffff800cc0947 */ /* 0x000fea000383ffff */
[----:B------:R-:W-:Y:S05]  /*43e0*/  BSYNC.RECONVERGENT B0 ;  /* 0x0000000000007941 */ /* 0x000fea0003800200 */
.L_x_92:
[----:B------:R-:W-:Y:S01]  /*43f0*/  ISETP.GT.AND P0, PT, R0, RZ, PT ;  /* 0x000000ff0000720c */ /* 0x000fe20003f04270 */
[----:B------:R-:W-:-:S12]  /*4400*/  IMAD.MOV.U32 R18, RZ, RZ, 0x4c4b40 ;  /* 0x004c4b40ff127424 */ /* 0x000fd800078e00ff */
[----:B------:R-:W-:Y:S05]  /*4410*/  @!P0 BRA `(.L_x_88) ;  /* 0x00000004004c8947 */ /* 0x000fea0003800000 */
[----:B------:R-:W2:Y:S01]  /*4420*/  LDL.128 R4, [R1] ;  /* 0x0000000001047983 */ /* 0x000ea20000100c00 */
[----:B------:R-:W-:Y:S01]  /*4430*/  ISETP.NE.AND P0, PT, R0, 0x1, PT ;  /* 0x000000010000780c */ /* 0x000fe20003f05270 */
[----:B------:R-:W-:-:S04]  /*4440*/  IMAD.MOV.U32 R3, RZ, RZ, 0x4c4b40 ;  /* 0x004c4b40ff037424 */ /* 0x000fc800078e00ff */
[----:B--2---:R-:W-:-:S08]  /*4450*/  IMAD R18, R4, 0x3e8, R3 ;  /* 0x000003e804127824 */ /* 0x004fd000078e0203 */
[----:B------:R-:W-:Y:S05]  /*4460*/  @!P0 BRA `(.L_x_88) ;  /* 0x0000000400388947 */ /* 0x000fea0003800000 */
[----:B------:R-:W-:Y:S01]  /*4470*/  ISETP.NE.AND P0, PT, R0, 0x2, PT ;  /* 0x000000020000780c */ /* 0x000fe20003f05270 */
[----:B------:R-:W-:-:S12]  /*4480*/  IMAD R18, R5, 0x1f4, R18 ;  /* 0x000001f405127824 */ /* 0x000fd800078e0212 */
[----:B------:R-:W-:Y:S05]  /*4490*/  @!P0 BRA `(.L_x_88) ;  /* 0x00000004002c8947 */ /* 0x000fea0003800000 */
[----:B------:R-:W-:Y:S01]  /*44a0*/  ISETP.NE.AND P0, PT, R0, 0x3, PT ;  /* 0x000000030000780c */ /* 0x000fe20003f05270 */
[----:B------:R-:W-:-:S12]  /*44b0*/  IMAD R18, R6, 0xfa, R18 ;  /* 0x000000fa06127824 */ /* 0x000fd800078e0212 */
[----:B------:R-:W-:Y:S05]  /*44c0*/  @!P0 BRA `(.L_x_88) ;  /* 0x0000000400208947 */ /* 0x000fea0003800000 */
[----:B------:R-:W-:Y:S01]  /*44d0*/  ISETP.NE.AND P0, PT, R0, 0x4, PT ;  /* 0x000000040000780c */ /* 0x000fe20003f05270 */
[----:B------:R-:W-:-:S12]  /*44e0*/  IMAD R18, R7, 0x7d, R18 ;  /* 0x0000007d07127824 */ /* 0x000fd800078e0212 */
[----:B------:R-:W-:Y:S05]  /*44f0*/  @!P0 BRA `(.L_x_88) ;  /* 0x0000000400148947 */ /* 0x000fea0003800000 */
[----:B------:R-:W2:Y:S02]  /*4500*/  LDL R3, [R1+0x10] ;  /* 0x0000100001037983 */ /* 0x000ea40000100800 */
[----:B--2---:R-:W-:Y:S01]  /*4510*/  IMAD R18, R3, 0x3e, R18 ;  /* 0x0000003e03127824 */ /* 0x004fe200078e0212 */
[----:B------:R-:W-:Y:S06]  /*4520*/  BRA `(.L_x_88) ;  /* 0x0000000400087947 */ /* 0x000fec0003800000 */
.L_x_91:
[----:B------:R-:W-:Y:S05]  /*4530*/  @!P3 BRA `(.L_x_88) ;  /* 0x000000040004b947 */ /* 0x000fea0003800000 */
[----:B------:R-:W-:-:S13]  /*4540*/  ISETP.NE.AND P0, PT, R7, 0x1, PT ;  /* 0x000000010700780c */ /* 0x000fda0003f05270 */
[----:B------:R-:W-:Y:S05]  /*4550*/  @P0 BRA `(.L_x_104) ;  /* 0x00000000002c0947 */ /* 0x000fea0003800000 */
[----:B------:R-:W3:Y:S01]  /*4560*/  LDL R3, [R1+0xd0] ;  /* 0x0000d00001037983 */ /* 0x000ee20000100800 */
[----:B------:R-:W-:Y:S01]  /*4570*/  ISETP.GE.AND P0, PT, R5, 0x1, PT ;  /* 0x000000010500780c */ /* 0x000fe20003f06270 */
[----:B------:R-:W-:-:S04]  /*4580*/  IMAD.MOV.U32 R18, RZ, RZ, 0x2710 ;  /* 0x00002710ff127424 */ /* 0x000fc800078e00ff */
[----:B---3--:R-:W-:-:S08]  /*4590*/  IMAD R18, R3, R18, 0x2dc6c0 ;  /* 0x002dc6c003127424 */ /* 0x008fd000078e0212 */
[----:B------:R-:W-:Y:S05]  /*45a0*/  @!P0 BRA `(.L_x_88) ;  /* 0x0000000000e88947 */ /* 0x000fea0003800000 */
[----:B------:R-:W3:Y:S04]  /*45b0*/  LDL R7, [R1+0x34] ;  /* 0x0000340001077983 */ /* 0x000ee80000100800 */
[----:B------:R-:W4:Y:S01]  /*45c0*/  LDL R3, [R1+0x38] ;  /* 0x0000380001037983 */ /* 0x000f220000100800 */
[----:B------:R-:W-:Y:S01]  /*45d0*/  ISETP.NE.AND P0, PT, R5, 0x1, PT ;  /* 0x000000010500780c */ /* 0x000fe20003f05270 */
[----:B---3--:R-:W-:-:S12]  /*45e0*/  IMAD R18, R7, 0x64, R18 ;  /* 0x0000006407127824 */ /* 0x008fd800078e0212 */
[----:B----4-:R-:W-:Y:S01]  /*45f0*/  @P0 IMAD R18, R3, 0x32, R18 ;  /* 0x0000003203120824 */ /* 0x010fe200078e0212 */
[----:B------:R-:W-:Y:S06]  /*4600*/  BRA `(.L_x_88) ;  /* 0x0000000000d07947 */ /* 0x000fec0003800000 */
.L_x_104:
[----:B------:R-:W-:-:S13]  /*4610*/  ISETP.GE.AND P0, PT, R16, 0x2, PT ;  /* 0x000000021000780c */ /* 0x000fda0003f06270 */
[----:B------:R-:W-:Y:S05]  /*4620*/  @!P0 BRA `(.L_x_105) ;  /* 0x0000000000208947 */ /* 0x000fea0003800000 */
[----:B------:R-:W3:Y:S04]  /*4630*/  LDL.64 R2, [R1+0xa0] ;  /* 0x0000a00001027983 */ /* 0x000ee80000100a00 */
[----:B------:R-:W4:Y:S01]  /*4640*/  LDL R18, [R1+0x34] ;  /* 0x0000340001127983 */ /* 0x000f220000100800 */
[----:B------:R-:W-:Y:S01]  /*4650*/  ISETP.GT.AND P0, PT, R5, RZ, PT ;  /* 0x000000ff0500720c */ /* 0x000fe20003f04270 */
[----:B---3--:R-:W-:-:S04]  /*4660*/  IMAD R3, R2, 0x64, R3 ;  /* 0x0000006402037824 */ /* 0x008fc800078e0203 */
[----:B------:R-:W-:Y:S01]  /*4670*/  IMAD R3, R3, 0x64, RZ ;  /* 0x0000006403037824 */ /* 0x000fe200078e02ff */
[----:B----4-:R-:W-:-:S04]  /*4680*/  SEL R18, R18, RZ, P0 ;  /* 0x000000ff12127207 */ /* 0x010fc80000000000 */
[----:B------:R-:W-:Y:S01]  /*4690*/  IADD3 R18, PT, PT, R3, 0x1e8480, R18 ;  /* 0x001e848003127810 */ /* 0x000fe20007ffe012 */
[----:B------:R-:W-:Y:S06]  /*46a0*/  BRA `(.L_x_88) ;  /* 0x0000000000a87947 */ /* 0x000fec0003800000 */
.L_x_105:
[----:B------:R-:W-:-:S13]  /*46b0*/  ISETP.NE.AND P0, PT, R16, 0x1, PT ;  /* 0x000000011000780c */ /* 0x000fda0003f05270 */
[----:B------:R-:W-:Y:S05]  /*46c0*/  @!P0 BRA `(.L_x_106) ;  /* 0x0000000000548947 */ /* 0x000fea0003800000 */
[----:B------:R-:W-:Y:S01]  /*46d0*/  ISETP.GT.AND P0, PT, R5, RZ, PT ;  /* 0x000000ff0500720c */ /* 0x000fe20003f04270 */
[----:B------:R-:W-:-:S12]  /*46e0*/  IMAD.MOV.U32 R18, RZ, RZ, RZ ;  /* 0x000000ffff127224 */ /* 0x000fd800078e00ff */
[----:B------:R-:W-:Y:S05]  /*46f0*/  @!P0 BRA `(.L_x_88) ;  /* 0x0000000000948947 */ /* 0x000fea0003800000 */
[----:B------:R-:W3:Y:S01]  /*4700*/  LDL R18, [R1+0x34] ;  /* 0x0000340001127983 */ /* 0x000ee20000100800 */
[----:B------:R-:W-:Y:S01]  /*4710*/  ISETP.NE.AND P0, PT, R5, 0x1, PT ;  /* 0x000000010500780c */ /* 0x000fe20003f05270 */
[----:B---3--:R-:W-:-:S12]  /*4720*/  IMAD R18, R18, 0x2710, RZ ;  /* 0x0000271012127824 */ /* 0x008fd800078e02ff */
[----:B------:R-:W-:Y:S05]  /*4730*/  @!P0 BRA `(.L_x_88) ;  /* 0x0000000000848947 */ /* 0x000fea0003800000 */
[----:B------:R-:W3:Y:S01]  /*4740*/  LDL R3, [R1+0x38] ;  /* 0x0000380001037983 */ /* 0x000ee20000100800 */
[----:B------:R-:W-:Y:S01]  /*4750*/  ISETP.NE.AND P0, PT, R5, 0x2, PT ;  /* 0x000000020500780c */ /* 0x000fe20003f05270 */
[----:B---3--:R-:W-:-:S12]  /*4760*/  IMAD R18, R3, 0x1388, R18 ;  /* 0x0000138803127824 */ /* 0x008fd800078e0212 */
[----:B------:R-:W-:Y:S05]  /*4770*/  @!P0 BRA `(.L_x_88) ;  /* 0x0000000000748947 */ /* 0x000fea0003800000 */
[----:B------:R-:W3:Y:S01]  /*4780*/  LDL R3, [R1+0x3c] ;  /* 0x00003c0001037983 */ /* 0x000ee20000100800 */
[----:B------:R-:W-:Y:S01]  /*4790*/  ISETP.NE.AND P0, PT, R5, 0x3, PT ;  /* 0x000000030500780c */ /* 0x000fe20003f05270 */
[----:B---3--:R-:W-:-:S12]  /*47a0*/  IMAD R18, R3, 0x9c4, R18 ;  /* 0x000009c403127824 */ /* 0x008fd800078e0212 */
[----:B------:R-:W-:Y:S05]  /*47b0*/  @!P0 BRA `(.L_x_88) ;  /* 0x0000000000648947 */ /* 0x000fea0003800000 */
[----:B------:R-:W3:Y:S01]  /*47c0*/  LDL.64 R2, [R1+0x40] ;  /* 0x0000400001027983 */ /* 0x000ee20000100a00 */
[----:B------:R-:W-:Y:S01]  /*47d0*/  ISETP.NE.AND P0, PT, R5, 0x4, PT ;  /* 0x000000040500780c */ /* 0x000fe20003f05270 */
[----:B---3--:R-:W-:-:S12]  /*47e0*/  IMAD R18, R2, 0x4e2, R18 ;  /* 0x000004e202127824 */ /* 0x008fd800078e0212 */
[----:B------:R-:W-:Y:S05]  /*47f0*/  @!P0 BRA `(.L_x_88) ;  /* 0x0000000000548947 */ /* 0x000fea0003800000 */
[----:B------:R-:W-:Y:S01]  /*4800*/  IMAD R18, R3, 0x271, R18 ;  /* 0x0000027103127824 */ /* 0x000fe200078e0212 */
[----:B------:R-:W-:Y:S06]  /*4810*/  BRA `(.L_x_88) ;  /* 0x00000000004c7947 */ /* 0x000fec0003800000 */
.L_x_106:
[----:B------:R-:W3:Y:S01]  /*4820*/  LDL R3, [R1+0xa0] ;  /* 0x0000a00001037983 */ /* 0x000ee20000100800 */
[----:B------:R-:W-:Y:S01]  /*4830*/  ISETP.GE.AND P0, PT, R5, 0x1, PT ;  /* 0x000000010500780c */ /* 0x000fe20003f06270 */
[----:B------:R-:W-:-:S04]  /*4840*/  IMAD.MOV.U32 R18, RZ, RZ, 0x186a0 ;  /* 0x000186a0ff127424 */ /* 0x000fc800078e00ff */
[----:B---3--:R-:W-:-:S08]  /*4850*/  IMAD R18, R3, R18, 0xf4240 ;  /* 0x000f424003127424 */ /* 0x008fd000078e0212 */
        /* <DEDUP_REMOVED lines=11> */
.L_x_85:
[----:B------:R-:W-:Y:S01]  /*4910*/  IMAD.MOV.U32 R18, RZ, RZ, 0x7b98a0 ;  /* 0x007b98a0ff127424 */ /* 0x000fe200078e00ff */
[----:B------:R-:W-:Y:S06]  /*4920*/  @P0 BRA `(.L_x_88) ;  /* 0x0000000000080947 */ /* 0x000fec0003800000 */
.L_x_86:
[----:B------:R-:W-:-:S04]  /*4930*/  IMAD.MOV.U32 R3, RZ, RZ, 0x3e8 ;  /* 0x000003e8ff037424 */ /* 0x000fc800078e00ff */
[----:B------:R-:W-:-:S07]  /*4940*/  IMAD R18, R24, R3, 0x7a1200 ;  /* 0x007a120018127424 */ /* 0x000fce00078e0203 */
.L_x_88:
[----:B------:R-:W-:Y:S05]  /*4950*/  BSYNC.RECONVERGENT B1 ;  /* 0x0000000000017941 */ /* 0x000fea0003800200 */
.L_x_7:
[----:B------:R-:W3:Y:S01]  /*4960*/  LDC.64 R2, c[0x0][0x3a8] ;  /* 0x0000ea00ff027b82 */ /* 0x000ee20000000a00 */
[----:B------:R-:W-:Y:S01]  /*4970*/  I2FP.F32.S32 R0, R18 ;  /* 0x0000001200007245 */ /* 0x000fe20000201400 */
[----:B------:R-:W-:Y:S01]  /*4980*/  IMAD.MOV.U32 R5, RZ, RZ, 0x33ee9bfb ;  /* 0x33ee9bfbff057424 */ /* 0x000fe200078e00ff */
[----:B------:R-:W-:Y:S01]  /*4990*/  BSSY.RECONVERGENT B0, `(.L_x_107) ;  /* 0x000000d000007945 */ /* 0x000fe20003800200 */
[----:B------:R-:W-:Y:S01]  /*49a0*/  IMAD.MOV.U32 R4, RZ, RZ, 0x4b095440 ;  /* 0x4b095440ff047424 */ /* 0x000fe200078e00ff */
[----:B------:R-:W4:Y:S03]  /*49b0*/  FCHK P0, R0, 9000000 ;  /* 0x4b09544000007902 */ /* 0x000f260000000000 */
[----:B------:R-:W-:-:S04]  /*49c0*/  FFMA R4, R5, -R4, 1 ;  /* 0x3f80000005047423 */ /* 0x000fc80000000804 */
[----:B------:R-:W-:-:S04]  /*49d0*/  FFMA R5, R4, R5, 1.1111111319905830896e-07 ;  /* 0x33ee9bfb04057423 */ /* 0x000fc80000000005 */
[----:B------:R-:W-:-:S04]  /*49e0*/  FFMA R4, R0, R5, RZ ;  /* 0x0000000500047223 */ /* 0x000fc800000000ff */
[----:B------:R-:W-:Y:S01]  /*49f0*/  FFMA R6, R4, -9000000, R0 ;  /* 0xcb09544004067823 */ /* 0x000fe20000000000 */
[----:B---3--:R-:W-:-:S04]  /*4a00*/  IMAD.WIDE R2, R19, 0x4, R2 ;  /* 0x0000000413027825 */ /* 0x008fc800078e0202 */
[----:B------:R-:W-:Y:S01]  /*4a10*/  FFMA R4, R5, R6, R4 ;  /* 0x0000000605047223 */ /* 0x000fe20000000004 */
[----:B------:R3:W-:Y:S01]  /*4a20*/  STG.E desc[UR6][R2.64], R18 ;  /* 0x0000001202007986 */ /* 0x0007e2000c101906 */
[----:B----4-:R-:W-:Y:S05]  /*4a30*/  @!P0 BRA `(.L_x_108) ;  /* 0x0000000000088947 */ /* 0x010fea0003800000 */
[----:B---3--:R-:W-:-:S07]  /*4a40*/  MOV R2, 0x4a60 ;  /* 0x00004a6000027802 */ /* 0x008fce0000000f00 */
[----:B012--5:R-:W-:Y:S05]  /*4a50*/  CALL.REL.NOINC `($__internal_0_$__cuda_sm3x_div_rn_noftz_f32_slowpath) ;  /* 0x0000000000807944 */ /* 0x027fea0003c00000 */
.L_x_108:
[----:B------:R-:W-:Y:S05]  /*4a60*/  BSYNC.RECONVERGENT B0 ;  /* 0x0000000000007941 */ /* 0x000fea0003800200 */
.L_x_107:
[----:B---3--:R-:W3:Y:S01]  /*4a70*/  LDC.64 R2, c[0x0][0x398] ;  /* 0x0000e600ff027b82 */ /* 0x008ee20000000a00 */
[----:B------:R-:W-:Y:S01]  /*4a80*/  FADD.SAT R5, RZ, R4 ;  /* 0x00000004ff057221 */ /* 0x000fe20000002000 */
[----:B------:R-:W-:Y:S01]  /*4a90*/  ISETP.GT.AND P0, PT, R18, 0x7a11ff, PT ;  /* 0x007a11ff1200780c */ /* 0x000fe20003f04270 */
[----:B------:R-:W-:Y:S01]  /*4aa0*/  BSSY.RECONVERGENT B0, `(.L_x_109) ;  /* 0x0000017000007945 */ /* 0x000fe20003800200 */
[----:B------:R-:W-:Y:S02]  /*4ab0*/  IMAD.MOV.U32 R7, RZ, RZ, 0x8 ;  /* 0x00000008ff077424 */ /* 0x000fe400078e00ff */
[----:B---3--:R-:W-:-:S05]  /*4ac0*/  IMAD.WIDE R2, R19, 0x4, R2 ;  /* 0x0000000413027825 */ /* 0x008fca00078e0202 */
[----:B------:R3:W-:Y:S04]  /*4ad0*/  STG.E desc[UR6][R2.64], R5 ;  /* 0x0000000502007986 */ /* 0x0007e8000c101906 */
[----:B------:R-:W-:Y:S05]  /*4ae0*/  @P0 BRA `(.L_x_110) ;  /* 0x0000000000480947 */ /* 0x000fea0003800000 */
[----:B------:R-:W-:Y:S01]  /*4af0*/  ISETP.GT.AND P0, PT, R18, 0x6acfbf, PT ;  /* 0x006acfbf1200780c */ /* 0x000fe20003f04270 */
[----:B------:R-:W-:-:S12]  /*4b00*/  IMAD.MOV.U32 R7, RZ, RZ, 0x7 ;  /* 0x00000007ff077424 */ /* 0x000fd800078e00ff */
        /* <DEDUP_REMOVED lines=12> */
[C---:B------:R-:W-:Y:S02]  /*4bd0*/  @!P2 ISETP.GT.AND P1, PT, R18.reuse, 0xf423f, PT ;  /* 0x000f423f1200a80c */ /* 0x040fe40003f24270 */
[----:B------:R-:W-:Y:S02]  /*4be0*/  @!P2 ISETP.GT.AND P0, PT, R18, 0x1e847f, PT ;  /* 0x001e847f1200a80c */ /* 0x000fe40003f04270 */
[----:B------:R-:W-:-:S04]  /*4bf0*/  @!P2 SEL R0, RZ, 0x1, !P1 ;  /* 0x00000001ff00a807 */ /* 0x000fc80004800000 */
[----:B------:R-:W-:-:S07]  /*4c00*/  @!P2 SEL R7, R0, 0x2, !P0 ;  /* 0x000000020007a807 */ /* 0x000fce0004000000 */
.L_x_110:
[----:B------:R-:W-:Y:S05]  /*4c10*/  BSYNC.RECONVERGENT B0 ;  /* 0x0000000000007941 */ /* 0x000fea0003800200 */
.L_x_109:
[----:B---3--:R-:W3:Y:S02]  /*4c20*/  LDC.64 R2, c[0x0][0x3a0] ;  /* 0x0000e800ff027b82 */ /* 0x008ee40000000a00 */
[----:B---3--:R-:W-:-:S05]  /*4c30*/  IMAD.WIDE R2, R19, 0x4, R2 ;  /* 0x0000000413027825 */ /* 0x008fca00078e0202 */
[----:B------:R-:W-:Y:S01]  /*4c40*/  STG.E desc[UR6][R2.64], R7 ;  /* 0x0000000702007986 */ /* 0x000fe2000c101906 */
[----:B------:R-:W-:Y:S05]  /*4c50*/  EXIT ;  /* 0x000000000000794d */ /* 0x000fea0003800000 */
        .weak           $__internal_0_$__cuda_sm3x_div_rn_noftz_f32_slowpath
        .type           $__internal_0_$__cuda_sm3x_div_rn_noftz_f32_slowpath,@function
        .size           $__internal_0_$__cuda_sm3x_div_rn_noftz_f32_slowpath,(.L_x_548 - $__internal_0_$__cuda_sm3x_div_rn_noftz_f32_slowpath)
$__internal_0_$__cuda_sm3x_div_rn_noftz_f32_slowpath:
[--C-:B------:R-:W-:Y:S01]  /*4c60*/  SHF.R.U32.HI R3, RZ, 0x17, R0.reuse ;  /* 0x00000017ff037819 */ /* 0x100fe20000011600 */
[----:B------:R-:W-:Y:S04]  /*4c70*/  BSSY.RECONVERGENT B1, `(.L_x_111) ;  /* 0x000005c000017945 */ /* 0x000fe80003800200 */
[----:B------:R-:W-:Y:S01]  /*4c80*/  BSSY.RELIABLE B2, `(.L_x_112) ;  /* 0x000001a000027945 */ /* 0x000fe20003800100 */
[----:B------:R-:W-:Y:S01]  /*4c90*/  LOP3.LUT R5, R3, 0xff, RZ, 0xc0, !PT ;  /* 0x000000ff03057812 */ /* 0x000fe200078ec0ff */
[----:B------:R-:W-:-:S04]  /*4ca0*/  IMAD.MOV.U32 R3, RZ, RZ, R0 ;  /* 0x000000ffff037224 */ /* 0x000fc800078e0000 */
[----:B------:R-:W-:-:S05]  /*4cb0*/  VIADD R6, R5, 0xffffffff ;  /* 0xffffffff05067836 */ /* 0x000fca0000000000 */
[----:B------:R-:W-:-:S13]  /*4cc0*/  ISETP.GT.U32.OR P0, PT, R6, 0xfd, !PT ;  /* 0x000000fd0600780c */ /* 0x000fda0007f04470 */
[----:B------:R-:W-:Y:S01]  /*4cd0*/  @!P0 IMAD.MOV.U32 R4, RZ, RZ, RZ ;  /* 0x000000ffff048224 */ /* 0x000fe200078e00ff */
[----:B------:R-:W-:Y:S06]  /*4ce0*/  @!P0 BRA `(.L_x_113) ;  /* 0x00000000004c8947 */ /* 0x000fec0003800000 */
[----:B------:R-:W-:-:S13]  /*4cf0*/  FSETP.GTU.FTZ.AND P0, PT, |R0|, +INF , PT ;  /* 0x7f8000000000780b */ /* 0x000fda0003f1c200 */
[----:B------:R-:W-:Y:S05]  /*4d00*/  @P0 BREAK.RELIABLE B2 ;  /* 0x0000000000020942 */ /* 0x000fea0003800100 */
[----:B------:R-:W-:Y:S05]  /*4d10*/  @P0 BRA `(.L_x_114) ;  /* 0x0000000400400947 */ /* 0x000fea0003800000 */
[----:B------:R-:W-:-:S05]  /*4d20*/  IMAD.MOV.U32 R4, RZ, RZ, 0x4b095440 ;  /* 0x4b095440ff047424 */ /* 0x000fca00078e00ff */
[----:B------:R-:W-:-:S13]  /*4d30*/  LOP3.LUT P0, RZ, R4, 0x7fffffff, R3, 0xc8, !PT ;  /* 0x7fffffff04ff7812 */ /* 0x000fda000780c803 */
[----:B------:R-:W-:Y:S05]  /*4d40*/  @!P0 BREAK.RELIABLE B2 ;  /* 0x0000000000028942 */ /* 0x000fea0003800100 */
[----:B------:R-:W-:Y:S05]  /*4d50*/  @!P0 BRA `(.L_x_115) ;  /* 0x0000000400288947 */ /* 0x000fea0003800000 */
[----:B------:R-:W-:-:S13]  /*4d60*/  LOP3.LUT P0, RZ, R3, 0x7fffffff, RZ, 0xc0, !PT ;  /* 0x7fffffff03ff7812 */ /* 0x000fda000780c0ff */
[----:B------:R-:W-:Y:S05]  /*4d70*/  @!P0 BREAK.RELIABLE B2 ;  /* 0x0000000000028942 */ /* 0x000fea0003800100 */
[----:B------:R-:W-:Y:S05]  /*4d80*/  @!P0 BRA `(.L_x_116) ;  /* 0x0000000400148947 */ /* 0x000fea0003800000 */
[----:B------:R-:W-:Y:S02]  /*4d90*/  FSETP.NEU.FTZ.AND P1, PT, |R0|, +INF , PT ;  /* 0x7f8000000000780b */ /* 0x000fe40003f3d200 */
[----:B------:R-:W-:-:S04]  /*4da0*/  LOP3.LUT P0, RZ, R4, 0x7fffffff, RZ, 0xc0, !PT ;  /* 0x7fffffff04ff7812 */ /* 0x000fc8000780c0ff */
[----:B------:R-:W-:-:S13]  /*4db0*/  PLOP3.LUT P0, PT, P1, P0, PT, 0x2f, 0xf2 ;  /* 0x0000000000f2781c */ /* 0x000fda0000f00577 */
[----:B------:R-:W-:Y:S05]  /*4dc0*/  @P0 BREAK.RELIABLE B2 ;  /* 0x0000000000020942 */ /* 0x000fea0003800100 */
[----:B------:R-:W-:Y:S05]  /*4dd0*/  @P0 BRA `(.L_x_117) ;  /* 0x0000000000f40947 */ /* 0x000fea0003800000 */
[----:B------:R-:W-:-:S13]  /*4de0*/  ISETP.GE.AND P0, PT, R6, RZ, PT ;  /* 0x000000ff0600720c */ /* 0x000fda0003f06270 */
[----:B------:R-:W-:Y:S02]  /*4df0*/  @P0 IMAD.MOV.U32 R4, RZ, RZ, RZ ;  /* 0x000000ffff040224 */ /* 0x000fe400078e00ff */
[----:B------:R-:W-:Y:S01]  /*4e00*/  @!P0 FFMA R3, R0, 1.84467440737095516160e+19, RZ ;  /* 0x5f80000000038823 */ /* 0x000fe200000000ff */
[----:B------:R-:W-:-:S07]  /*4e10*/  @!P0 IMAD.MOV.U32 R4, RZ, RZ, -0x40 ;  /* 0xffffffc0ff048424 */ /* 0x000fce00078e00ff */
.L_x_113:
[----:B------:R-:W-:Y:S05]  /*4e20*/  BSYNC.RELIABLE B2 ;  /* 0x0000000000027941 */ /* 0x000fea0003800100 */
.L_x_112:
[----:B------:R-:W-:Y:S01]  /*4e30*/  UMOV UR4, 0x4b095440 ;  /* 0x4b09544000047882 */ /* 0x000fe20000000000 */
[----:B------:R-:W-:Y:S01]  /*4e40*/  VIADD R5, R5, 0xffffff81 ;  /* 0xffffff8105057836 */ /* 0x000fe20000000000 */
[----:B------:R-:W-:Y:S01]  /*4e50*/  UIADD3 UR4, UPT, UPT, UR4, -0xb800000, URZ ;  /* 0xf480000004047890 */ /* 0x000fe2000fffe0ff */
[----:B------:R-:W-:Y:S02]  /*4e60*/  BSSY.RECONVERGENT B2, `(.L_x_118) ;  /* 0x0000033000027945 */ /* 0x000fe40003800200 */
[----:B------:R-:W-:Y:S01]  /*4e70*/  IMAD R0, R5, -0x800000, R3 ;  /* 0xff80000005007824 */ /* 0x000fe200078e0203 */
[----:B------:R-:W-:Y:S02]  /*4e80*/  IADD3 R4, PT, PT, R4, -0x17, R5 ;  /* 0xffffffe904047810 */ /* 0x000fe40007ffe005 */
[----:B------:R-:W-:-:S03]  /*4e90*/  FADD.FTZ R7, -RZ, -UR4 ;  /* 0x80000004ff077e21 */ /* 0x000fc60008010100 */
[----:B------:R-:W0:Y:S02]  /*4ea0*/  MUFU.RCP R6, UR4 ;  /* 0x0000000400067d08 */ /* 0x000e240008001000 */
[----:B0-----:R-:W-:-:S04]  /*4eb0*/  FFMA R9, R6, R7, 1 ;  /* 0x3f80000006097423 */ /* 0x001fc80000000007 */
[----:B------:R-:W-:-:S04]  /*4ec0*/  FFMA R9, R6, R9, R6 ;  /* 0x0000000906097223 */ /* 0x000fc80000000006 */
[----:B------:R-:W-:-:S04]  /*4ed0*/  FFMA R6, R0, R9, RZ ;  /* 0x0000000900067223 */ /* 0x000fc800000000ff */
[----:B------:R-:W-:-:S04]  /*4ee0*/  FFMA R3, R7, R6, R0 ;  /* 0x0000000607037223 */ /* 0x000fc80000000000 */
[----:B------:R-:W-:-:S04]  /*4ef0*/  FFMA R6, R9, R3, R6 ;  /* 0x0000000309067223 */ /* 0x000fc80000000006 */
[----:B------:R-:W-:-:S04]  /*4f00*/  FFMA R7, R7, R6, R0 ;  /* 0x0000000607077223 */ /* 0x000fc80000000000 */
[----:B------:R-:W-:-:S05]  /*4f10*/  FFMA R3, R9, R7, R6 ;  /* 0x0000000709037223 */ /* 0x000fca0000000006 */
[----:B------:R-:W-:-:S04]  /*4f20*/  SHF.R.U32.HI R0, RZ, 0x17, R3 ;  /* 0x00000017ff007819 */ /* 0x000fc80000011603 */
[----:B------:R-:W-:-:S05]  /*4f30*/  LOP3.LUT R0, R0, 0xff, RZ, 0xc0, !PT ;  /* 0x000000ff00007812 */ /* 0x000fca00078ec0ff */
[----:B------:R-:W-:-:S04]  /*4f40*/  IMAD.IADD R8, R0, 0x1, R4 ;  /* 0x0000000100087824 */ /* 0x000fc800078e0204 */
[----:B------:R-:W-:-:S05]  /*4f50*/  VIADD R0, R8, 0xffffffff ;  /* 0xffffffff08007836 */ /* 0x000fca0000000000 */
[----:B------:R-:W-:-:S13]  /*4f60*/  ISETP.GE.U32.AND P0, PT, R0, 0xfe, PT ;  /* 0x000000fe0000780c */ /* 0x000fda0003f06070 */
[----:B------:R-:W-:Y:S05]  /*4f70*/  @!P0 BRA `(.L_x_119) ;  /* 0x0000000000808947 */ /* 0x000fea0003800000 */
[----:B------:R-:W-:-:S13]  /*4f80*/  ISETP.GT.AND P0, PT, R8, 0xfe, PT ;  /* 0x000000fe0800780c */ /* 0x000fda0003f04270 */
[----:B------:R-:W-:Y:S05]  /*4f90*/  @P0 BRA `(.L_x_120) ;  /* 0x00000000006c0947 */ /* 0x000fea0003800000 */
[----:B------:R-:W-:-:S13]  /*4fa0*/  ISETP.GE.AND P0, PT, R8, 0x1, PT ;  /* 0x000000010800780c */ /* 0x000fda0003f06270 */
[----:B------:R-:W-:Y:S05]  /*4fb0*/  @P0 BRA `(.L_x_121) ;  /* 0x0000000000740947 */ /* 0x000fea0003800000 */
[----:B------:R-:W-:Y:S02]  /*4fc0*/  ISETP.GE.AND P0, PT, R8, -0x18, PT ;  /* 0xffffffe80800780c */ /* 0x000fe40003f06270 */
[----:B------:R-:W-:-:S11]  /*4fd0*/  LOP3.LUT R3, R3, 0x80000000, RZ, 0xc0, !PT ;  /* 0x8000000003037812 */ /* 0x000fd600078ec0ff */
[----:B------:R-:W-:Y:S05]  /*4fe0*/  @!P0 BRA `(.L_x_121) ;  /* 0x0000000000688947 */ /* 0x000fea0003800000 */
[CCC-:B------:R-:W-:Y:S01]  /*4ff0*/  FFMA.RZ R0, R9.reuse, R7.reuse, R6.reuse ;  /* 0x0000000709007223 */ /* 0x1c0fe2000000c006 */
[C---:B------:R-:W-:Y:S01]  /*5000*/  VIADD R5, R8.reuse, 0x20 ;  /* 0x0000002008057836 */ /* 0x040fe20000000000 */
[C---:B------:R-:W-:Y:S02]  /*5010*/  ISETP.NE.AND P2, PT, R8.reuse, RZ, PT ;  /* 0x000000ff0800720c */ /* 0x040fe40003f45270 */
[----:B------:R-:W-:Y:S02]  /*5020*/  ISETP.NE.AND P1, PT, R8, RZ, PT ;  /* 0x000000ff0800720c */ /* 0x000fe40003f25270 */
[----:B------:R-:W-:Y:S01]  /*5030*/  LOP3.LUT R4, R0, 0x7fffff, RZ, 0xc0, !PT ;  /* 0x007fffff00047812 */ /* 0x000fe200078ec0ff */
[CCC-:B------:R-:W-:Y:S01]  /*5040*/  FFMA.RP R0, R9.reuse, R7.reuse, R6.reuse ;  /* 0x0000000709007223 */ /* 0x1c0fe20000008006 */
[----:B------:R-:W-:Y:S01]  /*5050*/  FFMA.RM R9, R9, R7, R6 ;  /* 0x0000000709097223 */ /* 0x000fe20000004006 */
[----:B------:R-:W-:Y:S01]  /*5060*/  IMAD.MOV R7, RZ, RZ, -R8 ;  /* 0x000000ffff077224 */ /* 0x000fe200078e0a08 */
[----:B------:R-:W-:-:S03]  /*5070*/  LOP3.LUT R4, R4, 0x800000, RZ, 0xfc, !PT ;  /* 0x0080000004047812 */ /* 0x000fc600078efcff */
[----:B------:R-:W-:Y:S02]  /*5080*/  FSETP.NEU.FTZ.AND P0, PT, R0, R9, PT ;  /* 0x000000090000720b */ /* 0x000fe40003f1d000 */
[----:B------:R-:W-:Y:S02]  /*5090*/  SHF.L.U32 R5, R4, R5, RZ ;  /* 0x0000000504057219 */ /* 0x000fe400000006ff */
[----:B------:R-:W-:Y:S02]  /*50a0*/  SEL R7, R7, RZ, P2 ;  /* 0x000000ff07077207 */ /* 0x000fe40001000000 */
[----:B------:R-:W-:Y:S02]  /*50b0*/  ISETP.NE.AND P1, PT, R5, RZ, P1 ;  /* 0x000000ff0500720c */ /* 0x000fe40000f25270 */
[----:B------:R-:W-:Y:S02]  /*50c0*/  SHF.R.U32.HI R7, RZ, R7, R4 ;  /* 0x00000007ff077219 */ /* 0x000fe40000011604 */
[----:B------:R-:W-:-:S02]  /*50d0*/  PLOP3.LUT P0, PT, P0, P1, PT, 0xf8, 0x8f ;  /* 0x00000000008f781c */ /* 0x000fc40000703f70 */
[----:B------:R-:W-:Y:S02]  /*50e0*/  SHF.R.U32.HI R5, RZ, 0x1, R7 ;  /* 0x00000001ff057819 */ /* 0x000fe40000011607 */
[----:B------:R-:W-:-:S04]  /*50f0*/  SEL R0, RZ, 0x1, !P0 ;  /* 0x00000001ff007807 */ /* 0x000fc80004000000 */
[----:B------:R-:W-:-:S04]  /*5100*/  LOP3.LUT R0, R0, 0x1, R5, 0xf8, !PT ;  /* 0x0000000100007812 */ /* 0x000fc800078ef805 */
[----:B------:R-:W-:-:S05]  /*5110*/  LOP3.LUT R0, R0, R7, RZ, 0xc0, !PT ;  /* 0x0000000700007212 */ /* 0x000fca00078ec0ff */
[----:B------:R-:W-:-:S05]  /*5120*/  IMAD.IADD R0, R5, 0x1, R0 ;  /* 0x0000000105007824 */ /* 0x000fca00078e0200 */
[----:B------:R-:W-:Y:S01]  /*5130*/  LOP3.LUT R3, R0, R3, RZ, 0xfc, !PT ;  /* 0x0000000300037212 */ /* 0x000fe200078efcff */
[----:B------:R-:W-:Y:S06]  /*5140*/  BRA `(.L_x_121) ;  /* 0x0000000000107947 */ /* 0x000fec0003800000 */
.L_x_120:
[----:B------:R-:W-:-:S04]  /*5150*/  LOP3.LUT R3, R3, 0x80000000, RZ, 0xc0, !PT ;  /* 0x8000000003037812 */ /* 0x000fc800078ec0ff */
[----:B------:R-:W-:Y:S01]  /*5160*/  LOP3.LUT R3, R3, 0x7f800000, RZ, 0xfc, !PT ;  /* 0x7f80000003037812 */ /* 0x000fe200078efcff */
[----:B------:R-:W-:Y:S06]  /*5170*/  BRA `(.L_x_121) ;  /* 0x0000000000047947 */ /* 0x000fec0003800000 */
.L_x_119:
[----:B------:R-:W-:-:S07]  /*5180*/  IMAD R3, R4, 0x800000, R3 ;  /* 0x0080000004037824 */ /* 0x000fce00078e0203 */
.L_x_121:
[----:B------:R-:W-:Y:S05]  /*5190*/  BSYNC.RECONVERGENT B2 ;  /* 0x0000000000027941 */ /* 0x000fea0003800200 */
.L_x_118:
[----:B------:R-:W-:Y:S05]  /*51a0*/  BRA `(.L_x_122) ;  /* 0x0000000000207947 */ /* 0x000fea0003800000 */
.L_x_117:
[----:B------:R-:W-:-:S04]  /*51b0*/  LOP3.LUT R3, R4, 0x80000000, R3, 0x48, !PT ;  /* 0x8000000004037812 */ /* 0x000fc800078e4803 */
[----:B------:R-:W-:Y:S01]  /*51c0*/  LOP3.LUT R3, R3, 0x7f800000, RZ, 0xfc, !PT ;  /* 0x7f80000003037812 */ /* 0x000fe200078efcff */
[----:B------:R-:W-:Y:S06]  /*51d0*/  BRA `(.L_x_122) ;  /* 0x0000000000147947 */ /* 0x000fec0003800000 */
.L_x_116:
[----:B------:R-:W-:Y:S01]  /*51e0*/  LOP3.LUT R3, R4, 0x80000000, R3, 0x48, !PT ;  /* 0x8000000004037812 */ /* 0x000fe200078e4803 */
[----:B------:R-:W-:Y:S06]  /*51f0*/  BRA `(.L_x_122) ;  /* 0x00000000000c7947 */ /* 0x000fec0003800000 */
.L_x_115:
[----:B------:R-:W0:Y:S01]  /*5200*/  MUFU.RSQ R3, -QNAN ;  /* 0xffc0000000037908 */ /* 0x000e220000001400 */
[----:B------:R-:W-:Y:S05]  /*5210*/  BRA `(.L_x_122) ;  /* 0x0000000000047947 */ /* 0x000fea0003800000 */
.L_x_114:
[----:B------:R-:W-:-:S07]  /*5220*/  FADD.FTZ R3, R0, 9000000 ;  /* 0x4b09544000037421 */ /* 0x000fce0000010000 */
.L_x_122:
[----:B------:R-:W-:Y:S05]  /*5230*/  BSYNC.RECONVERGENT B1 ;  /* 0x0000000000017941 */ /* 0x000fea0003800200 */
.L_x_111:
[----:B0-----:R-:W-:Y:S02]  /*5240*/  IMAD.MOV.U32 R4, RZ, RZ, R3 ;  /* 0x000000ffff047224 */ /* 0x001fe400078e0003 */
[----:B------:R-:W-:-:S04]  /*5250*/  IMAD.MOV.U32 R3, RZ, RZ, 0x0 ;  /* 0x00000000ff037424 */ /* 0x000fc800078e00ff */
[----:B------:R-:W-:Y:S05]  /*5260*/  RET.REL.NODEC R2 `(_Z29evaluate_poker_scenarios_realPiS_S_PfS_S_i) ;  /* 0xffffffac02647950 */ /* 0x000fea0003c3ffff */
.L_x_123:
        /* <DEDUP_REMOVED lines=9> */
.L_x_548:


//--------------------- .text._Z25evaluate_hands_batch_realPiS_S_ii --------------------------
	.section	.text._Z25evaluate_hands_batch_realPiS_S_ii,"ax",@progbits
	.align	128
        .global         _Z25evaluate_hands_batch_realPiS_S_ii
        .type           _Z25evaluate_hands_batch_realPiS_S_ii,@function
        .size           _Z25evaluate_hands_batch_realPiS_S_ii,(.L_x_551 - _Z25evaluate_hands_batch_realPiS_S_ii)
        .other          _Z25evaluate_hands_batch_realPiS_S_ii,@"STO_CUDA_ENTRY STV_DEFAULT"
_Z25evaluate_hands_batch_realPiS_S_ii:
.text._Z25evaluate_hands_batch_realPiS_S_ii:
[----:B------:R-:W0:Y:S01]  /*0000*/  LDC R1, c[0x0][0x37c] ;  /* 0x0000df00ff017b82 */ /* 0x000e220000000800 */
[----:B------:R-:W1:Y:S07]  /*0010*/  S2R R0, SR_TID.X ;  /* 0x0000000000007919 */ /* 0x000e6e0000002100 */
[----:B------:R-:W1:Y:S01]  /*0020*/  S2UR UR4, SR_CTAID.X ;  /* 0x00000000000479c3 */ /* 0x000e620000002500 */
[----:B------:R-:W2:Y:S01]  /*0030*/  LDCU UR5, c[0x0][0x398] ;  /* 0x00007300ff0577ac */ /* 0x000ea20008000800 */
[----:B0-----:R-:W-:-:S05]  /*0040*/  VIADD R1, R1, 0xffffff40 ;  /* 0xffffff4001017836 */ /* 0x001fca0000000000 */
[----:B------:R-:W-:Y:S01]  /*0050*/  IADD3 R8, P1, PT, R1, 0x68, RZ ;  /* 0x0000006801087810 */ /* 0x000fe20007f3e0ff */
[----:B------:R-:W1:Y:S02]  /*0060*/  LDC R7, c[0x0][0x360] ;  /* 0x0000d800ff077b82 */ /* 0x000e640000000800 */
[----:B-1----:R-:W-:-:S05]  /*0070*/  IMAD R7, R7, UR4, R0 ;  /* 0x0000000407077c24 */ /* 0x002fca000f8e0200 */
[----:B--2---:R-:W-:-:S13]  /*0080*/  ISETP.GE.AND P0, PT, R7, UR5, PT ;  /* 0x0000000507007c0c */ /* 0x004fda000bf06270 */
[----:B------:R-:W-:Y:S05]  /*0090*/  @P0 EXIT ;  /* 0x000000000000094d */ /* 0x000fea0003800000 */
[----:B------:R-:W0:Y:S01]  /*00a0*/  LDC.64 R2, c[0x0][0x388] ;  /* 0x0000e200ff027b82 */ /* 0x000e220000000a00 */
[----:B------:R-:W1:Y:S01]  /*00b0*/  LDCU.64 UR4, c[0x0][0x358] ;  /* 0x00006b00ff0477ac */ /* 0x000e620008000a00 */
[----:B------:R-:W2:Y:S01]  /*00c0*/  LDCU UR6, c[0x0][0x39c] ;  /* 0x00007380ff0677ac */ /* 0x000ea20008000800 */
[----:B0-----:R-:W-:-:S05]  /*00d0*/  IMAD.WIDE R2, R7, 0x4, R2 ;  /* 0x0000000407027825 */ /* 0x001fca00078e0202 */
[----:B-1----:R-:W3:Y:S01]  /*00e0*/  LDG.E R5, desc[UR4][R2.64] ;  /* 0x0000000402057981 */ /* 0x002ee2000c1e1900 */
[----:B--2---:R-:W-:Y:S01]  /*00f0*/  IMAD R7, R7, UR6, RZ ;  /* 0x0000000607077c24 */ /* 0x004fe2000f8e02ff */
[----:B------:R-:W-:Y:S01]  /*0100*/  BSSY.RECONVERGENT B0, `(.L_x_124) ;  /* 0x0000623000007945 */ /* 0x000fe20003800200 */
[----:B------:R-:W-:Y:S02]  /*0110*/  IMAD.X R9, RZ, RZ, RZ, P1 ;  /* 0x000000ffff097224 */ /* 0x000fe400008e06ff */
[----:B------:R-:W-:Y:S01]  /*0120*/  IMAD.MOV.U32 R6, RZ, RZ, RZ ;  /* 0x000000ffff067224 */ /* 0x000fe200078e00ff */
[----:B---3--:R-:W-:-:S13]  /*0130*/  ISETP.GE.AND P0, PT, R5, 0x5, PT ;  /* 0x000000050500780c */ /* 0x008fda0003f06270 */
[----:B------:R-:W-:Y:S05]  /*0140*/  @!P0 BRA `(.L_x_125) ;  /* 0x0000006000788947 */ /* 0x000fea0003800000 */
[--C-:B------:R-:W-:Y:S01]  /*0150*/  IMAD.MOV.U32 R6, RZ, RZ, R8.reuse ;  /* 0x000000ffff067224 */ /* 0x100fe200078e0008 */
[----:B------:R-:W0:Y:S01]  /*0160*/  LDCU.64 UR6, c[0x0][0x380] ;  /* 0x00007000ff0677ac */ /* 0x000e220008000a00 */
[--C-:B------:R-:W-:Y:S01]  /*0170*/  IMAD.MOV.U32 R10, RZ, RZ, R8.reuse ;  /* 0x000000ffff0a7224 */ /* 0x100fe200078e0008 */
[----:B------:R-:W-:Y:S01]  /*0180*/  MOV R11, R8 ;  /* 0x00000008000b7202 */ /* 0x000fe20000000f00 */
[----:B------:R-:W-:Y:S01]  /*0190*/  IMAD.MOV.U32 R12, RZ, RZ, R8 ;  /* 0x000000ffff0c7224 */ /* 0x000fe200078e0008 */
[----:B------:R1:W-:Y:S01]  /*01a0*/  STL.128 [R1], RZ ;  /* 0x000000ff01007387 */ /* 0x0003e20000100c00 */
[----:B------:R-:W-:Y:S01]  /*01b0*/  IMAD.WIDE R2, R7, 0x4, RZ ;  /* 0x0000000407027825 */ /* 0x000fe200078e02ff */
[C---:B------:R-:W-:Y:S01]  /*01c0*/  LOP3.LUT R0, R5.reuse, 0x7ffffffc, RZ, 0xc0, !PT ;  /* 0x7ffffffc05007812 */ /* 0x040fe200078ec0ff */
[----:B------:R-:W-:Y:S01]  /*01d0*/  BSSY.RECONVERGENT B1, `(.L_x_126) ;  /* 0x000005b000017945 */ /* 0x000fe20003800200 */
[----:B------:R1:W-:Y:S01]  /*01e0*/  STL.128 [R1+0x10], RZ ;  /* 0x000010ff01007387 */ /* 0x0003e20000100c00 */
[----:B------:R-:W-:-:S02]  /*01f0*/  LOP3.LUT R13, R5, 0x3, RZ, 0xc0, !PT ;  /* 0x00000003050d7812 */ /* 0x000fc400078ec0ff */
[----:B------:R-:W-:Y:S01]  /*0200*/  IMAD.MOV R0, RZ, RZ, -R0 ;  /* 0x000000ffff007224 */ /* 0x000fe200078e0a00 */
[----:B------:R1:W-:Y:S04]  /*0210*/  STL.128 [R1+0x20], RZ ;  /* 0x000020ff01007387 */ /* 0x0003e80000100c00 */
[----:B------:R1:W-:Y:S01]  /*0220*/  STL [R1+0x30], RZ ;  /* 0x000030ff01007387 */ /* 0x0003e20000100800 */
[----:B0-----:R-:W-:-:S03]  /*0230*/  IADD3 R4, P0, PT, R2, UR6, RZ ;  /* 0x0000000602047c10 */ /* 0x001fc6000ff1e0ff */
[----:B------:R1:W-:Y:S01]  /*0240*/  STL [R6], RZ ;  /* 0x000000ff06007387 */ /* 0x0003e20000100800 */
[----:B------:R-:W-:-:S03]  /*0250*/  IADD3 R4, P1, PT, R4, 0x8, RZ ;  /* 0x0000000804047810 */ /* 0x000fc60007f3e0ff */
[----:B------:R1:W-:Y:S01]  /*0260*/  STL [R10+0x4], RZ ;  /* 0x000004ff0a007387 */ /* 0x0003e20000100800 */
[----:B------:R-:W-:-:S03]  /*0270*/  IADD3.X R7, PT, PT, RZ, UR7, R3, P1, P0 ;  /* 0x00000007ff077c10 */ /* 0x000fc60008fe0403 */
[----:B------:R1:W-:Y:S04]  /*0280*/  STL [R11+0x8], RZ ;  /* 0x000008ff0b007387 */ /* 0x0003e80000100800 */
[----:B------:R1:W-:Y:S02]  /*0290*/  STL [R12+0xc], RZ ;  /* 0x00000cff0c007387 */ /* 0x0003e40000100800 */
.L_x_135:
[----:B-1----:R-:W-:-:S05]  /*02a0*/  IMAD.MOV.U32 R6, RZ, RZ, R4 ;  /* 0x000000ffff067224 */ /* 0x002fca00078e0004 */
[----:B--23--:R-:W2:Y:S04]  /*02b0*/  LDG.E R11, desc[UR4][R6.64+-0x8] ;  /* 0xfffff804060b7981 */ /* 0x00cea8000c1e1900 */
[----:B------:R-:W3:Y:S04]  /*02c0*/  LDG.E R18, desc[UR4][R6.64+-0x4] ;  /* 0xfffffc0406127981 */ /* 0x000ee8000c1e1900 */
[----:B------:R-:W4:Y:S04]  /*02d0*/  LDG.E R10, desc[UR4][R6.64] ;  /* 0x00000004060a7981 */ /* 0x000f28000c1e1900 */
[----:B------:R-:W5:Y:S01]  /*02e0*/  LDG.E R4, desc[UR4][R6.64+0x4] ;  /* 0x0000040406047981 */ /* 0x000f62000c1e1900 */
[----:B------:R-:W-:Y:S01]  /*02f0*/  VIADD R0, R0, 0x4 ;  /* 0x0000000400007836 */ /* 0x000fe20000000000 */
[----:B------:R-:W-:Y:S04]  /*0300*/  BSSY.RECONVERGENT B2, `(.L_x_127) ;  /* 0x0000014000027945 */ /* 0x000fe80003800200 */
[----:B------:R-:W-:-:S02]  /*0310*/  ISETP.NE.AND P0, PT, R0, RZ, PT ;  /* 0x000000ff0000720c */ /* 0x000fc40003f05270 */
[----:B--2---:R-:W-:Y:S02]  /*0320*/  ISETP.GT.U32.AND P4, PT, R11, 0x33, PT ;  /* 0x000000330b00780c */ /* 0x004fe40003f84070 */
[----:B---3--:R-:W-:Y:S02]  /*0330*/  ISETP.GT.U32.AND P1, PT, R18, 0x33, PT ;  /* 0x000000331200780c */ /* 0x008fe40003f24070 */
[----:B----4-:R-:W-:Y:S02]  /*0340*/  ISETP.GT.U32.AND P2, PT, R10, 0x33, PT ;  /* 0x000000330a00780c */ /* 0x010fe40003f44070 */
[----:B-----5:R-:W-:-:S07]  /*0350*/  ISETP.GT.U32.AND P3, PT, R4, 0x33, PT ;  /* 0x000000330400780c */ /* 0x020fce0003f64070 */
[----:B0-----:R-:W-:Y:S06]  /*0360*/  @P4 BRA `(.L_x_128) ;  /* 0x0000000000344947 */ /* 0x001fec0003800000 */
[----:B------:R-:W-:-:S04]  /*0370*/  IMAD.SHL.U32 R11, R11, 0x4, RZ ;  /* 0x000000040b0b7824 */ /* 0x000fc800078e00ff */
[----:B------:R-:W0:Y:S02]  /*0380*/  LDC R12, c[0x3][R11+0x68] ;  /* 0x00c01a000b0c7b82 */ /* 0x000e240000000800 */
[----:B0-----:R-:W-:-:S13]  /*0390*/  ISETP.GT.U32.AND P4, PT, R12, 0xc, PT ;  /* 0x0000000c0c00780c */ /* 0x001fda0003f84070 */
[----:B------:R-:W-:Y:S05]  /*03a0*/  @P4 BRA `(.L_x_128) ;  /* 0x0000000000244947 */ /* 0x000fea0003800000 */
[----:B------:R-:W-:-:S05]  /*03b0*/  LEA R12, R12, R1, 0x2 ;  /* 0x000000010c0c7211 */ /* 0x000fca00078e10ff */
[----:B------:R-:W2:Y:S01]  /*03c0*/  LDL R14, [R12] ;  /* 0x000000000c0e7983 */ /* 0x000ea20000100800 */
[----:B------:R-:W0:Y:S01]  /*03d0*/  LDC R11, c[0x3][R11+0x138] ;  /* 0x00c04e000b0b7b82 */ /* 0x000e220000000800 */
[----:B--2---:R-:W-:Y:S02]  /*03e0*/  VIADD R15, R14, 0x1 ;  /* 0x000000010e0f7836 */ /* 0x004fe40000000000 */
[----:B0-----:R-:W-:-:S03]  /*03f0*/  IMAD R14, R11, 0x4, R8 ;  /* 0x000000040b0e7824 */ /* 0x001fc600078e0208 */
[----:B------:R0:W-:Y:S04]  /*0400*/  STL [R12], R15 ;  /* 0x0000000f0c007387 */ /* 0x0001e80000100800 */
[----:B------:R-:W2:Y:S02]  /*0410*/  LDL R16, [R14] ;  /* 0x000000000e107983 */ /* 0x000ea40000100800 */
[----:B--2---:R-:W-:-:S05]  /*0420*/  VIADD R17, R16, 0x1 ;  /* 0x0000000110117836 */ /* 0x004fca0000000000 */
[----:B------:R0:W-:Y:S02]  /*0430*/  STL [R14], R17 ;  /* 0x000000110e007387 */ /* 0x0001e40000100800 */
.L_x_128:
[----:B------:R-:W-:Y:S05]  /*0440*/  BSYNC.RECONVERGENT B2 ;  /* 0x0000000000027941 */ /* 0x000fea0003800200 */
.L_x_127:
[----:B------:R-:W-:Y:S04]  /*0450*/  BSSY.RECONVERGENT B2, `(.L_x_129) ;  /* 0x000000f000027945 */ /* 0x000fe80003800200 */
[----:B------:R-:W-:Y:S05]  /*0460*/  @P1 BRA `(.L_x_130) ;  /* 0x0000000000341947 */ /* 0x000fea0003800000 */
[----:B------:R-:W-:-:S04]  /*0470*/  IMAD.SHL.U32 R11, R18, 0x4, RZ ;  /* 0x00000004120b7824 */ /* 0x000fc800078e00ff */
[----:B0-----:R-:W0:Y:S02]  /*0480*/  LDC R12, c[0x3][R11+0x68] ;  /* 0x00c01a000b0c7b82 */ /* 0x001e240000000800 */
[----:B0-----:R-:W-:-:S13]  /*0490*/  ISETP.GT.U32.AND P1, PT, R12, 0xc, PT ;  /* 0x0000000c0c00780c */ /* 0x001fda0003f24070 */
[----:B------:R-:W-:Y:S05]  /*04a0*/  @P1 BRA `(.L_x_130) ;  /* 0x0000000000241947 */ /* 0x000fea0003800000 */
[----:B------:R-:W-:-:S05]  /*04b0*/  IMAD R12, R12, 0x4, R1 ;  /* 0x000000040c0c7824 */ /* 0x000fca00078e0201 */
[----:B------:R-:W2:Y:S01]  /*04c0*/  LDL R14, [R12] ;  /* 0x000000000c0e7983 */ /* 0x000ea20000100800 */
[----:B------:R-:W0:Y:S01]  /*04d0*/  LDC R11, c[0x3][R11+0x138] ;  /* 0x00c04e000b0b7b82 */ /* 0x000e220000000800 */
[----:B--2---:R-:W-:Y:S01]  /*04e0*/  IADD3 R15, PT, PT, R14, 0x1, RZ ;  /* 0x000000010e0f7810 */ /* 0x004fe20007ffe0ff */
[----:B0-----:R-:W-:-:S04]  /*04f0*/  IMAD R14, R11, 0x4, R8 ;  /* 0x000000040b0e7824 */ /* 0x001fc800078e0208 */
[----:B------:R1:W-:Y:S04]  /*0500*/  STL [R12], R15 ;  /* 0x0000000f0c007387 */ /* 0x0003e80000100800 */
[----:B------:R-:W2:Y:S02]  /*0510*/  LDL R16, [R14] ;  /* 0x000000000e107983 */ /* 0x000ea40000100800 */
[----:B--2---:R-:W-:-:S05]  /*0520*/  VIADD R17, R16, 0x1 ;  /* 0x0000000110117836 */ /* 0x004fca0000000000 */
[----:B------:R1:W-:Y:S02]  /*0530*/  STL [R14], R17 ;  /* 0x000000110e007387 */ /* 0x0003e40000100800 */
.L_x_130:
[----:B------:R-:W-:Y:S05]  /*0540*/  BSYNC.RECONVERGENT B2 ;  /* 0x0000000000027941 */ /* 0x000fea0003800200 */
.L_x_129:
[----:B------:R-:W-:Y:S04]  /*0550*/  BSSY.RECONVERGENT B2, `(.L_x_131) ;  /* 0x000000f000027945 */ /* 0x000fe80003800200 */
[----:B------:R-:W-:Y:S05]  /*0560*/  @P2 BRA `(.L_x_132) ;  /* 0x0000000000342947 */ /* 0x000fea0003800000 */
[----:B------:R-:W-:-:S04]  /*0570*/  IMAD.SHL.U32 R10, R10, 0x4, RZ ;  /* 0x000000040a0a7824 */ /* 0x000fc800078e00ff */
[----:B01----:R-:W0:Y:S02]  /*0580*/  LDC R12, c[0x3][R10+0x68] ;  /* 0x00c01a000a0c7b82 */ /* 0x003e240000000800 */
[----:B0-----:R-:W-:-:S13]  /*0590*/  ISETP.GT.U32.AND P1, PT, R12, 0xc, PT ;  /* 0x0000000c0c00780c */ /* 0x001fda0003f24070 */
[----:B------:R-:W-:Y:S05]  /*05a0*/  @P1 BRA `(.L_x_132) ;  /* 0x0000000000241947 */ /* 0x000fea0003800000 */
[----:B------:R-:W-:-:S05]  /*05b0*/  IMAD R12, R12, 0x4, R1 ;  /* 0x000000040c0c7824 */ /* 0x000fca00078e0201 */
[----:B------:R-:W2:Y:S01]  /*05c0*/  LDL R14, [R12] ;  /* 0x000000000c0e7983 */ /* 0x000ea20000100800 */
[----:B------:R-:W0:Y:S02]  /*05d0*/  LDC R11, c[0x3][R10+0x138] ;  /* 0x00c04e000a0b7b82 */ /* 0x000e240000000800 */
[----:B0-----:R-:W-:Y:S01]  /*05e0*/  LEA R11, R11, R8, 0x2 ;  /* 0x000000080b0b7211 */ /* 0x001fe200078e10ff */
[----:B--2---:R-:W-:-:S05]  /*05f0*/  VIADD R15, R14, 0x1 ;  /* 0x000000010e0f7836 */ /* 0x004fca0000000000 */
[----:B------:R2:W-:Y:S04]  /*0600*/  STL [R12], R15 ;  /* 0x0000000f0c007387 */ /* 0x0005e80000100800 */
[----:B------:R-:W3:Y:S02]  /*0610*/  LDL R14, [R11] ;  /* 0x000000000b0e7983 */ /* 0x000ee40000100800 */
[----:B---3--:R-:W-:-:S05]  /*0620*/  VIADD R14, R14, 0x1 ;  /* 0x000000010e0e7836 */ /* 0x008fca0000000000 */
[----:B------:R2:W-:Y:S02]  /*0630*/  STL [R11], R14 ;  /* 0x0000000e0b007387 */ /* 0x0005e40000100800 */
.L_x_132:
[----:B------:R-:W-:Y:S05]  /*0640*/  BSYNC.RECONVERGENT B2 ;  /* 0x0000000000027941 */ /* 0x000fea0003800200 */
.L_x_131:
[----:B------:R-:W-:Y:S04]  /*0650*/  BSSY.RECONVERGENT B2, `(.L_x_133) ;  /* 0x000000f000027945 */ /* 0x000fe80003800200 */
[----:B------:R-:W-:Y:S05]  /*0660*/  @P3 BRA `(.L_x_134) ;  /* 0x0000000000343947 */ /* 0x000fea0003800000 */
[----:B------:R-:W-:-:S04]  /*0670*/  IMAD.SHL.U32 R4, R4, 0x4, RZ ;  /* 0x0000000404047824 */ /* 0x000fc800078e00ff */
[----:B------:R-:W3:Y:S02]  /*0680*/  LDC R10, c[0x3][R4+0x68] ;  /* 0x00c01a00040a7b82 */ /* 0x000ee40000000800 */
[----:B---3--:R-:W-:-:S13]  /*0690*/  ISETP.GT.U32.AND P1, PT, R10, 0xc, PT ;  /* 0x0000000c0a00780c */ /* 0x008fda0003f24070 */
[----:B------:R-:W-:Y:S05]  /*06a0*/  @P1 BRA `(.L_x_134) ;  /* 0x0000000000241947 */ /* 0x000fea0003800000 */
[----:B------:R-:W-:-:S05]  /*06b0*/  IMAD R10, R10, 0x4, R1 ;  /* 0x000000040a0a7824 */ /* 0x000fca00078e0201 */
[----:B012---:R-:W2:Y:S01]  /*06c0*/  LDL R12, [R10] ;  /* 0x000000000a0c7983 */ /* 0x007ea20000100800 */
[----:B------:R-:W0:Y:S02]  /*06d0*/  LDC R11, c[0x3][R4+0x138] ;  /* 0x00c04e00040b7b82 */ /* 0x000e240000000800 */
[----:B0-----:R-:W-:Y:S02]  /*06e0*/  IMAD R11, R11, 0x4, R8 ;  /* 0x000000040b0b7824 */ /* 0x001fe400078e0208 */
[----:B--2---:R-:W-:-:S05]  /*06f0*/  VIADD R15, R12, 0x1 ;  /* 0x000000010c0f7836 */ /* 0x004fca0000000000 */
[----:B------:R3:W-:Y:S04]  /*0700*/  STL [R10], R15 ;  /* 0x0000000f0a007387 */ /* 0x0007e80000100800 */
[----:B------:R-:W2:Y:S02]  /*0710*/  LDL R12, [R11] ;  /* 0x000000000b0c7983 */ /* 0x000ea40000100800 */
[----:B--2---:R-:W-:-:S05]  /*0720*/  IADD3 R12, PT, PT, R12, 0x1, RZ ;  /* 0x000000010c0c7810 */ /* 0x004fca0007ffe0ff */
[----:B------:R3:W-:Y:S02]  /*0730*/  STL [R11], R12 ;  /* 0x0000000c0b007387 */ /* 0x0007e40000100800 */
.L_x_134:
[----:B------:R-:W-:Y:S05]  /*0740*/  BSYNC.RECONVERGENT B2 ;  /* 0x0000000000027941 */ /* 0x000fea0003800200 */
.L_x_133:
[----:B------:R-:W-:-:S05]  /*0750*/  IADD3 R4, P1, PT, R6, 0x10, RZ ;  /* 0x0000001006047810 */ /* 0x000fca0007f3e0ff */
[----:B------:R-:W-:Y:S01]  /*0760*/  IMAD.X R7, RZ, RZ, R7, P1 ;  /* 0x000000ffff077224 */ /* 0x000fe200008e0607 */
[----:B------:R-:W-:Y:S07]  /*0770*/  @P0 BRA `(.L_x_135) ;  /* 0xfffffff800c80947 */ /* 0x000fee000383ffff */
[----:B------:R-:W-:Y:S05]  /*0780*/  BSYNC.RECONVERGENT B1 ;  /* 0x0000000000017941 */ /* 0x000fea0003800200 */
.L_x_126:
[----:B------:R-:W-:Y:S01]  /*0790*/  ISETP.NE.AND P0, PT, R13, RZ, PT ;  /* 0x000000ff0d00720c */ /* 0x000fe20003f05270 */
[----:B------:R-:W-:-:S12]  /*07a0*/  BSSY.RECONVERGENT B1, `(.L_x_136) ;  /* 0x0000022000017945 */ /* 0x000fd80003800200 */
[----:B------:R-:W-:Y:S05]  /*07b0*/  @!P0 BRA `(.L_x_137) ;  /* 0x0000000000808947 */ /* 0x000fea0003800000 */
[----:B------:R-:W4:Y:S01]  /*07c0*/  LDCU.64 UR6, c[0x0][0x380] ;  /* 0x00007000ff0677ac */ /* 0x000f220008000a00 */
[----:B------:R-:W-:Y:S01]  /*07d0*/  SHF.R.U32.HI R7, RZ, 0x2, R5 ;  /* 0x00000002ff077819 */ /* 0x000fe20000011605 */
[----:B------:R-:W-:-:S03]  /*07e0*/  IMAD.MOV R13, RZ, RZ, -R13 ;  /* 0x000000ffff0d7224 */ /* 0x000fc600078e0a0d */
[----:B------:R-:W-:-:S05]  /*07f0*/  LOP3.LUT R7, R7, 0x1fffffff, RZ, 0xc0, !PT ;  /* 0x1fffffff07077812 */ /* 0x000fca00078ec0ff */
[----:B------:R-:W-:-:S03]  /*0800*/  IMAD.WIDE.U32 R2, R7, 0x10, R2 ;  /* 0x0000001007027825 */ /* 0x000fc600078e0002 */
[----:B----4-:R-:W-:-:S04]  /*0810*/  IADD3 R6, P0, PT, R2, UR6, RZ ;  /* 0x0000000602067c10 */ /* 0x010fc8000ff1e0ff */
[----:B--23--:R-:W-:-:S09]  /*0820*/  IADD3.X R11, PT, PT, R3, UR7, RZ, P0, !PT ;  /* 0x00000007030b7c10 */ /* 0x00cfd200087fe4ff */
.L_x_140:
[----:B--2---:R-:W-:Y:S02]  /*0830*/  IMAD.MOV.U32 R2, RZ, RZ, R6 ;  /* 0x000000ffff027224 */ /* 0x004fe400078e0006 */
[----:B------:R-:W-:-:S05]  /*0840*/  IMAD.MOV.U32 R3, RZ, RZ, R11 ;  /* 0x000000ffff037224 */ /* 0x000fca00078e000b */
[----:B------:R-:W2:Y:S01]  /*0850*/  LDG.E R0, desc[UR4][R2.64] ;  /* 0x0000000402007981 */ /* 0x000ea2000c1e1900 */
[----:B------:R-:W-:Y:S01]  /*0860*/  VIADD R13, R13, 0x1 ;  /* 0x000000010d0d7836 */ /* 0x000fe20000000000 */
[----:B------:R-:W-:Y:S01]  /*0870*/  BSSY.RECONVERGENT B2, `(.L_x_138) ;  /* 0x0000012000027945 */ /* 0x000fe20003800200 */
[----:B------:R-:W-:-:S03]  /*0880*/  IADD3 R6, P1, PT, R6, 0x4, RZ ;  /* 0x0000000406067810 */ /* 0x000fc60007f3e0ff */
[----:B------:R-:W-:Y:S02]  /*0890*/  ISETP.NE.AND P2, PT, R13, RZ, PT ;  /* 0x000000ff0d00720c */ /* 0x000fe40003f45270 */
[----:B--2---:R-:W-:-:S13]  /*08a0*/  ISETP.GT.U32.AND P0, PT, R0, 0x33, PT ;  /* 0x000000330000780c */ /* 0x004fda0003f04070 */
[----:B------:R-:W-:Y:S05]  /*08b0*/  @P0 BRA `(.L_x_139) ;  /* 0x0000000000340947 */ /* 0x000fea0003800000 */
[----:B------:R-:W-:-:S04]  /*08c0*/  SHF.L.U32 R0, R0, 0x2, RZ ;  /* 0x0000000200007819 */ /* 0x000fc800000006ff */
[----:B------:R-:W2:Y:S02]  /*08d0*/  LDC R2, c[0x3][R0+0x68] ;  /* 0x00c01a0000027b82 */ /* 0x000ea40000000800 */
[----:B--2---:R-:W-:-:S13]  /*08e0*/  ISETP.GT.U32.AND P0, PT, R2, 0xc, PT ;  /* 0x0000000c0200780c */ /* 0x004fda0003f04070 */
[----:B------:R-:W-:Y:S05]  /*08f0*/  @P0 BRA `(.L_x_139) ;  /* 0x0000000000240947 */ /* 0x000fea0003800000 */
[----:B------:R-:W-:-:S05]  /*0900*/  IMAD R2, R2, 0x4, R1 ;  /* 0x0000000402027824 */ /* 0x000fca00078e0201 */
[----:B------:R-:W2:Y:S01]  /*0910*/  LDL R4, [R2] ;  /* 0x0000000002047983 */ /* 0x000ea20000100800 */
[----:B------:R-:W3:Y:S02]  /*0920*/  LDC R3, c[0x3][R0+0x138] ;  /* 0x00c04e0000037b82 */ /* 0x000ee40000000800 */
[----:B---3--:R-:W-:Y:S02]  /*0930*/  IMAD R3, R3, 0x4, R8 ;  /* 0x0000000403037824 */ /* 0x008fe400078e0208 */
[----:B--2---:R-:W-:-:S05]  /*0940*/  VIADD R7, R4, 0x1 ;  /* 0x0000000104077836 */ /* 0x004fca0000000000 */
[----:B------:R2:W-:Y:S04]  /*0950*/  STL [R2], R7 ;  /* 0x0000000702007387 */ /* 0x0005e80000100800 */
[----:B------:R-:W3:Y:S02]  /*0960*/  LDL R4, [R3] ;  /* 0x0000000003047983 */ /* 0x000ee40000100800 */
[----:B---3--:R-:W-:-:S05]  /*0970*/  VIADD R4, R4, 0x1 ;  /* 0x0000000104047836 */ /* 0x008fca0000000000 */
[----:B------:R2:W-:Y:S02]  /*0980*/  STL [R3], R4 ;  /* 0x0000000403007387 */ /* 0x0005e40000100800 */
.L_x_139:
[----:B------:R-:W-:Y:S05]  /*0990*/  BSYNC.RECONVERGENT B2 ;  /* 0x0000000000027941 */ /* 0x000fea0003800200 */
.L_x_138:
[----:B------:R-:W-:Y:S01]  /*09a0*/  IMAD.X R11, RZ, RZ, R11, P1 ;  /* 0x000000ffff0b7224 */ /* 0x000fe200008e060b */
[----:B------:R-:W-:Y:S06]  /*09b0*/  @P2 BRA `(.L_x_140) ;  /* 0xfffffffc009c2947 */ /* 0x000fec000383ffff */
.L_x_137:
[----:B------:R-:W-:Y:S05]  /*09c0*/  BSYNC.RECONVERGENT B1 ;  /* 0x0000000000017941 */ /* 0x000fea0003800200 */
.L_x_136:
[----:B0123--:R-:W2:Y:S01]  /*09d0*/  LDL R12, [R1+0x30] ;  /* 0x00003000010c7983 */ /* 0x00fea20000100800 */
[----:B------:R-:W-:Y:S01]  /*09e0*/  BSSY.RECONVERGENT B1, `(.L_x_141) ;  /* 0x000002a000017945 */ /* 0x000fe20003800200 */
[----:B------:R-:W-:Y:S02]  /*09f0*/  HFMA2 R0, -RZ, RZ, 0, 0 ;  /* 0x00000000ff007431 */ /* 0x000fe400000001ff */
[C---:B------:R-:W-:Y:S02]  /*0a00*/  VIADD R7, R1.reuse, 0xa0 ;  /* 0x000000a001077836 */ /* 0x040fe40000000000 */
[C---:B------:R-:W-:Y:S02]  /*0a10*/  VIADD R6, R1.reuse, 0xb0 ;  /* 0x000000b001067836 */ /* 0x040fe40000000000 */
[C---:B------:R-:W-:Y:S02]  /*0a20*/  VIADD R25, R1.reuse, 0x88 ;  /* 0x0000008801197836 */ /* 0x040fe40000000000 */
[----:B------:R-:W-:Y:S01]  /*0a30*/  VIADD R27, R1, 0x34 ;  /* 0x00000034011b7836 */ /* 0x000fe20000000000 */
[----:B--2---:R-:W-:-:S13]  /*0a40*/  ISETP.GT.AND P0, PT, R12, 0x2, PT ;  /* 0x000000020c00780c */ /* 0x004fda0003f04270 */
[----:B------:R-:W-:Y:S05]  /*0a50*/  @P0 BRA `(.L_x_142) ;  /* 0x0000000000440947 */ /* 0x000fea0003800000 */
[----:B------:R-:W-:-:S13]  /*0a60*/  ISETP.NE.AND P0, PT, R12, 0x1, PT ;  /* 0x000000010c00780c */ /* 0x000fda0003f05270 */
[----:B------:R-:W-:Y:S05]  /*0a70*/  @!P0 BRA `(.L_x_143) ;  /* 0x0000000000248947 */ /* 0x000fea0003800000 */
[----:B------:R-:W-:Y:S02]  /*0a80*/  ISETP.NE.AND P0, PT, R12, 0x2, PT ;  /* 0x000000020c00780c */ /* 0x000fe40003f05270 */
[----:B------:R-:W-:Y:S01]  /*0a90*/  CS2R R2, SRZ ;  /* 0x0000000000027805 */ /* 0x000fe2000001ff00 */
[----:B------:R-:W-:-:S10]  /*0aa0*/  IMAD.MOV.U32 R4, RZ, RZ, RZ ;  /* 0x000000ffff047224 */ /* 0x000fd400078e00ff */
[----:B------:R-:W-:Y:S05]  /*0ab0*/  @P0 BRA `(.L_x_144) ;  /* 0x0000000000700947 */ /* 0x000fea0003800000 */
[----:B------:R-:W-:Y:S01]  /*0ac0*/  MOV R10, 0xc ;  /* 0x0000000c000a7802 */ /* 0x000fe20000000f00 */
[----:B------:R-:W-:Y:S01]  /*0ad0*/  IMAD.MOV.U32 R4, RZ, RZ, 0x1 ;  /* 0x00000001ff047424 */ /* 0x000fe200078e00ff */
[----:B------:R-:W-:-:S03]  /*0ae0*/  CS2R R2, SRZ ;  /* 0x0000000000027805 */ /* 0x000fc6000001ff00 */
[----:B------:R3:W-:Y:S01]  /*0af0*/  STL [R1+0x88], R10 ;  /* 0x0000880a01007387 */ /* 0x0007e20000100800 */
[----:B------:R-:W-:Y:S05]  /*0b00*/  BRA `(.L_x_144) ;  /* 0x00000000005c7947 */ /* 0x000fea0003800000 */
.L_x_143:
[----:B------:R-:W-:Y:S01]  /*0b10*/  IMAD.MOV.U32 R10, RZ, RZ, 0xc ;  /* 0x0000000cff0a7424 */ /* 0x000fe200078e00ff */
[----:B------:R-:W-:Y:S01]  /*0b20*/  CS2R R2, SRZ ;  /* 0x0000000000027805 */ /* 0x000fe2000001ff00 */
[----:B------:R-:W-:Y:S02]  /*0b30*/  IMAD.MOV.U32 R4, RZ, RZ, RZ ;  /* 0x000000ffff047224 */ /* 0x000fe400078e00ff */
[----:B------:R-:W-:Y:S01]  /*0b40*/  IMAD.MOV.U32 R0, RZ, RZ, 0x1 ;  /* 0x00000001ff007424 */ /* 0x000fe200078e00ff */
[----:B------:R2:W-:Y:S01]  /*0b50*/  STL [R1+0x34], R10 ;  /* 0x0000340a01007387 */ /* 0x0005e20000100800 */
[----:B------:R-:W-:Y:S05]  /*0b60*/  BRA `(.L_x_144) ;  /* 0x0000000000447947 */ /* 0x000fea0003800000 */
.L_x_142:
[----:B------:R-:W-:-:S13]  /*0b70*/  ISETP.NE.AND P0, PT, R12, 0x3, PT ;  /* 0x000000030c00780c */ /* 0x000fda0003f05270 */
[----:B------:R-:W-:Y:S05]  /*0b80*/  @!P0 BRA `(.L_x_145) ;  /* 0x0000000000288947 */ /* 0x000fea0003800000 */
[----:B------:R-:W-:Y:S02]  /*0b90*/  ISETP.NE.AND P0, PT, R12, 0x4, PT ;  /* 0x000000040c00780c */ /* 0x000fe40003f05270 */
[----:B------:R-:W-:Y:S01]  /*0ba0*/  CS2R R2, SRZ ;  /* 0x0000000000027805 */ /* 0x000fe2000001ff00 */
[----:B------:R-:W-:-:S10]  /*0bb0*/  IMAD.MOV.U32 R4, RZ, RZ, RZ ;  /* 0x000000ffff047224 */ /* 0x000fd400078e00ff */
[----:B------:R-:W-:Y:S05]  /*0bc0*/  @P0 BRA `(.L_x_144) ;  /* 0x00000000002c0947 */ /* 0x000fea0003800000 */
[----:B------:R-:W-:Y:S02]  /*0bd0*/  HFMA2 R10, -RZ, RZ, 0, 7.152557373046875e-07 ;  /* 0x0000000cff0a7431 */ /* 0x000fe400000001ff */
[----:B------:R-:W-:Y:S02]  /*0be0*/  IMAD.MOV.U32 R2, RZ, RZ, 0x1 ;  /* 0x00000001ff027424 */ /* 0x000fe400078e00ff */
[----:B------:R-:W-:Y:S02]  /*0bf0*/  IMAD.MOV.U32 R3, RZ, RZ, RZ ;  /* 0x000000ffff037224 */ /* 0x000fe400078e00ff */
[----:B------:R-:W-:Y:S01]  /*0c00*/  IMAD.MOV.U32 R4, RZ, RZ, RZ ;  /* 0x000000ffff047224 */ /* 0x000fe200078e00ff */
[----:B------:R0:W-:Y:S01]  /*0c10*/  STL [R1+0xa0], R10 ;  /* 0x0000a00a01007387 */ /* 0x0001e20000100800 */
[----:B------:R-:W-:Y:S05]  /*0c20*/  BRA `(.L_x_144) ;  /* 0x0000000000147947 */ /* 0x000fea0003800000 */
.L_x_145:
[----:B------:R-:W-:Y:S01]  /*0c30*/  IMAD.MOV.U32 R10, RZ, RZ, 0xc ;  /* 0x0000000cff0a7424 */ /* 0x000fe200078e00ff */
[----:B------:R-:W-:Y:S01]  /*0c40*/  MOV R2, RZ ;  /* 0x000000ff00027202 */ /* 0x000fe20000000f00 */
[----:B------:R-:W-:Y:S02]  /*0c50*/  IMAD.MOV.U32 R3, RZ, RZ, 0x1 ;  /* 0x00000001ff037424 */ /* 0x000fe400078e00ff */
[----:B------:R-:W-:Y:S01]  /*0c60*/  IMAD.MOV.U32 R4, RZ, RZ, RZ ;  /* 0x000000ffff047224 */ /* 0x000fe200078e00ff */
[----:B------:R1:W-:Y:S06]  /*0c70*/  STL [R1+0xb0], R10 ;  /* 0x0000b00a01007387 */ /* 0x0003ec0000100800 */
.L_x_144:
[----:B------:R-:W-:Y:S05]  /*0c80*/  BSYNC.RECONVERGENT B1 ;  /* 0x0000000000017941 */ /* 0x000fea0003800200 */
.L_x_141:
[----:B------:R-:W4:Y:S01]  /*0c90*/  LDL R13, [R1+0x2c] ;  /* 0x00002c00010d7983 */ /* 0x000f220000100800 */
[----:B------:R-:W-:Y:S01]  /*0ca0*/  BSSY.RECONVERGENT B1, `(.L_x_146) ;  /* 0x0000022000017945 */ /* 0x000fe20003800200 */
[----:B----4-:R-:W-:-:S13]  /*0cb0*/  ISETP.GT.AND P0, PT, R13, 0x2, PT ;  /* 0x000000020d00780c */ /* 0x010fda0003f04270 */
[----:B------:R-:W-:Y:S05]  /*0cc0*/  @P0 BRA `(.L_x_147) ;  /* 0x0000000000400947 */ /* 0x000fea0003800000 */
[----:B0123--:R-:W-:-:S05]  /*0cd0*/  IMAD.MOV.U32 R10, RZ, RZ, -0x1 ;  /* 0xffffffffff0a7424 */ /* 0x00ffca00078e00ff */
[----:B------:R-:W-:-:S05]  /*0ce0*/  VIADDMNMX.U32 R10, R13, R10, 0x2, PT ;  /* 0x000000020d0a7446 */ /* 0x000fca000380000a */
[----:B------:R-:W-:-:S04]  /*0cf0*/  IMAD.SHL.U32 R14, R10, 0x4, RZ ;  /* 0x000000040a0e7824 */ /* 0x000fc800078e00ff */
[----:B------:R-:W0:Y:S02]  /*0d00*/  LDC R10, c[0x2][R14] ;  /* 0x008000000e0a7b82 */ /* 0x000e240000000800 */
[----:B0-----:R-:W-:-:S04]  /*0d10*/  SHF.R.S32.HI R11, RZ, 0x1f, R10 ;  /* 0x0000001fff0b7819 */ /* 0x001fc8000001140a */
.L_x_452:
[----:B------:R-:W-:Y:S05]  /*0d20*/  BRX R10 -0xd30                                                          (*"BRANCH_TARGETS .L_x_453,.L_x_454,.L_x_148"*) ;  /* 0xfffffff00ab47949 */ /* 0x000fea000383ffff */
.L_x_454:
[C---:B------:R-:W-:Y:S01]  /*0d30*/  IMAD R10, R4.reuse, 0x4, R25 ;  /* 0x00000004040a7824 */ /* 0x040fe200078e0219 */
[----:B------:R-:W-:Y:S01]  /*0d40*/  IADD3 R4, PT, PT, R4, 0x1, RZ ;  /* 0x0000000104047810 */ /* 0x000fe20007ffe0ff */
[----:B------:R-:W-:-:S05]  /*0d50*/  IMAD.MOV.U32 R11, RZ, RZ, 0xb ;  /* 0x0000000bff0b7424 */ /* 0x000fca00078e00ff */
[----:B------:R3:W-:Y:S01]  /*0d60*/  STL [R10], R11 ;  /* 0x0000000b0a007387 */ /* 0x0007e20000100800 */
[----:B------:R-:W-:Y:S05]  /*0d70*/  BRA `(.L_x_148) ;  /* 0x0000000000507947 */ /* 0x000fea0003800000 */
.L_x_453:
[C---:B------:R-:W-:Y:S02]  /*0d80*/  IMAD R10, R0.reuse, 0x4, R27 ;  /* 0x00000004000a7824 */ /* 0x040fe400078e021b */
[----:B------:R-:W-:Y:S02]  /*0d90*/  IMAD.MOV.U32 R11, RZ, RZ, 0xb ;  /* 0x0000000bff0b7424 */ /* 0x000fe400078e00ff */
[----:B------:R-:W-:-:S03]  /*0da0*/  VIADD R0, R0, 0x1 ;  /* 0x0000000100007836 */ /* 0x000fc60000000000 */
[----:B------:R2:W-:Y:S01]  /*0db0*/  STL [R10], R11 ;  /* 0x0000000b0a007387 */ /* 0x0005e20000100800 */
[----:B------:R-:W-:Y:S05]  /*0dc0*/  BRA `(.L_x_148) ;  /* 0x00000000003c7947 */ /* 0x000fea0003800000 */
.L_x_147:
[----:B0123--:R-:W-:-:S05]  /*0dd0*/  IMAD.MOV.U32 R10, RZ, RZ, -0x3 ;  /* 0xfffffffdff0a7424 */ /* 0x00ffca00078e00ff */
[----:B------:R-:W-:-:S05]  /*0de0*/  VIADDMNMX.U32 R10, R13, R10, 0x2, PT ;  /* 0x000000020d0a7446 */ /* 0x000fca000380000a */
[----:B------:R-:W-:-:S04]  /*0df0*/  IMAD.SHL.U32 R14, R10, 0x4, RZ ;  /* 0x000000040a0e7824 */ /* 0x000fc800078e00ff */
[----:B------:R-:W0:Y:S02]  /*0e00*/  LDC R10, c[0x2][R14+0xc] ;  /* 0x008003000e0a7b82 */ /* 0x000e240000000800 */
[----:B0-----:R-:W-:-:S04]  /*0e10*/  SHF.R.S32.HI R11, RZ, 0x1f, R10 ;  /* 0x0000001fff0b7819 */ /* 0x001fc8000001140a */
.L_x_456:
[----:B------:R-:W-:Y:S05]  /*0e20*/  BRX R10 -0xe30                                                          (*"BRANCH_TARGETS .L_x_457,.L_x_458,.L_x_148"*) ;  /* 0xfffffff00a747949 */ /* 0x000fea000383ffff */
.L_x_458:
[C---:B------:R-:W-:Y:S01]  /*0e30*/  LEA R10, R2.reuse, R7, 0x2 ;  /* 0x00000007020a7211 */ /* 0x040fe200078e10ff */
[----:B------:R-:W-:Y:S02]  /*0e40*/  IMAD.MOV.U32 R11, RZ, RZ, 0xb ;  /* 0x0000000bff0b7424 */ /* 0x000fe400078e00ff */
[----:B------:R-:W-:-:S03]  /*0e50*/  VIADD R2, R2, 0x1 ;  /* 0x0000000102027836 */ /* 0x000fc60000000000 */
[----:B------:R0:W-:Y:S01]  /*0e60*/  STL [R10], R11 ;  /* 0x0000000b0a007387 */ /* 0x0001e20000100800 */
[----:B------:R-:W-:Y:S05]  /*0e70*/  BRA `(.L_x_148) ;  /* 0x0000000000107947 */ /* 0x000fea0003800000 */
.L_x_457:
[C---:B------:R-:W-:Y:S02]  /*0e80*/  IMAD R10, R3.reuse, 0x4, R6 ;  /* 0x00000004030a7824 */ /* 0x040fe400078e0206 */
[----:B------:R-:W-:Y:S02]  /*0e90*/  IMAD.MOV.U32 R11, RZ, RZ, 0xb ;  /* 0x0000000bff0b7424 */ /* 0x000fe400078e00ff */
[----:B------:R-:W-:-:S03]  /*0ea0*/  VIADD R3, R3, 0x1 ;  /* 0x0000000103037836 */ /* 0x000fc60000000000 */
[----:B------:R1:W-:Y:S04]  /*0eb0*/  STL [R10], R11 ;  /* 0x0000000b0a007387 */ /* 0x0003e80000100800 */
.L_x_148:
[----:B------:R-:W-:Y:S05]  /*0ec0*/  BSYNC.RECONVERGENT B1 ;  /* 0x0000000000017941 */ /* 0x000fea0003800200 */
.L_x_146:
[----:B------:R-:W4:Y:S01]  /*0ed0*/  LDL R14, [R1+0x28] ;  /* 0x00002800010e7983 */ /* 0x000f220000100800 */
[----:B------:R-:W-:Y:S01]  /*0ee0*/  BSSY.RECONVERGENT B1, `(.L_x_149) ;  /* 0x0000022000017945 */ /* 0x000fe20003800200 */
[----:B----4-:R-:W-:-:S13]  /*0ef0*/  ISETP.GT.AND P0, PT, R14, 0x2, PT ;  /* 0x000000020e00780c */ /* 0x010fda0003f04270 */
[----:B------:R-:W-:Y:S05]  /*0f00*/  @P0 BRA `(.L_x_150) ;  /* 0x0000000000400947 */ /* 0x000fea0003800000 */
[----:B0123--:R-:W-:-:S04]  /*0f10*/  MOV R11, 0xffffffff ;  /* 0xffffffff000b7802 */ /* 0x00ffc80000000f00 */
[----:B------:R-:W-:-:S05]  /*0f20*/  VIADDMNMX.U32 R10, R14, R11, 0x2, PT ;  /* 0x000000020e0a7446 */ /* 0x000fca000380000b */
[----:B------:R-:W-:-:S04]  /*0f30*/  IMAD.SHL.U32 R15, R10, 0x4, RZ ;  /* 0x000000040a0f7824 */ /* 0x000fc800078e00ff */
[----:B------:R-:W0:Y:S02]  /*0f40*/  LDC R10, c[0x2][R15+0x18] ;  /* 0x008006000f0a7b82 */ /* 0x000e240000000800 */
[----:B0-----:R-:W-:-:S04]  /*0f50*/  SHF.R.S32.HI R11, RZ, 0x1f, R10 ;  /* 0x0000001fff0b7819 */ /* 0x001fc8000001140a */
.L_x_460:
[----:B------:R-:W-:Y:S05]  /*0f60*/  BRX R10 -0xf70                                                          (*"BRANCH_TARGETS .L_x_461,.L_x_462,.L_x_151"*) ;  /* 0xfffffff00a247949 */ /* 0x000fea000383ffff */
.L_x_462:
[C---:B------:R-:W-:Y:S02]  /*0f70*/  IMAD R11, R4.reuse, 0x4, R25 ;  /* 0x00000004040b7824 */ /* 0x040fe400078e0219 */
[----:B------:R-:W-:Y:S02]  /*0f80*/  IMAD.MOV.U32 R10, RZ, RZ, 0xa ;  /* 0x0000000aff0a7424 */ /* 0x000fe400078e00ff */
[----:B------:R-:W-:-:S03]  /*0f90*/  VIADD R4, R4, 0x1 ;  /* 0x0000000104047836 */ /* 0x000fc60000000000 */
[----:B------:R3:W-:Y:S01]  /*0fa0*/  STL [R11], R10 ;  /* 0x0000000a0b007387 */ /* 0x0007e20000100800 */
[----:B------:R-:W-:Y:S05]  /*0fb0*/  BRA `(.L_x_151) ;  /* 0x0000000000507947 */ /* 0x000fea0003800000 */
.L_x_461:
[----:B------:R-:W-:Y:S02]  /*0fc0*/  HFMA2 R11, -RZ, RZ, 0, 5.9604644775390625e-07 ;  /* 0x0000000aff0b7431 */ /* 0x000fe400000001ff */
[C---:B------:R-:W-:Y:S02]  /*0fd0*/  IMAD R10, R0.reuse, 0x4, R27 ;  /* 0x00000004000a7824 */ /* 0x040fe400078e021b */
[----:B------:R-:W-:-:S03]  /*0fe0*/  VIADD R0, R0, 0x1 ;  /* 0x0000000100007836 */ /* 0x000fc60000000000 */
[----:B------:R2:W-:Y:S01]  /*0ff0*/  STL [R10], R11 ;  /* 0x0000000b0a007387 */ /* 0x0005e20000100800 */
[----:B------:R-:W-:Y:S05]  /*1000*/  BRA `(.L_x_151) ;  /* 0x00000000003c7947 */ /* 0x000fea0003800000 */
.L_x_150:
[----:B0123--:R-:W-:-:S05]  /*1010*/  IMAD.MOV.U32 R11, RZ, RZ, -0x3 ;  /* 0xfffffffdff0b7424 */ /* 0x00ffca00078e00ff */
[----:B------:R-:W-:-:S05]  /*1020*/  VIADDMNMX.U32 R10, R14, R11, 0x2, PT ;  /* 0x000000020e0a7446 */ /* 0x000fca000380000b */
[----:B------:R-:W-:-:S04]  /*1030*/  IMAD.SHL.U32 R15, R10, 0x4, RZ ;  /* 0x000000040a0f7824 */ /* 0x000fc800078e00ff */
[----:B------:R-:W0:Y:S02]  /*1040*/  LDC R10, c[0x2][R15+0x24] ;  /* 0x008009000f0a7b82 */ /* 0x000e240000000800 */
[----:B0-----:R-:W-:-:S04]  /*1050*/  SHF.R.S32.HI R11, RZ, 0x1f, R10 ;  /* 0x0000001fff0b7819 */ /* 0x001fc8000001140a */
.L_x_464:
[----:B------:R-:W-:Y:S05]  /*1060*/  BRX R10 -0x1070                                                         (*"BRANCH_TARGETS .L_x_465,.L_x_466,.L_x_151"*) ;  /* 0xffffffec0ae47949 */ /* 0x000fea000383ffff */
.L_x_466:
[C---:B------:R-:W-:Y:S01]  /*1070*/  IMAD R10, R2.reuse, 0x4, R7 ;  /* 0x00000004020a7824 */ /* 0x040fe200078e0207 */
[----:B------:R-:W-:Y:S01]  /*1080*/  IADD3 R2, PT, PT, R2, 0x1, RZ ;  /* 0x0000000102027810 */ /* 0x000fe20007ffe0ff */
[----:B------:R-:W-:-:S05]  /*1090*/  IMAD.MOV.U32 R11, RZ, RZ, 0xa ;  /* 0x0000000aff0b7424 */ /* 0x000fca00078e00ff */
[----:B------:R0:W-:Y:S01]  /*10a0*/  STL [R10], R11 ;  /* 0x0000000b0a007387 */ /* 0x0001e20000100800 */
[----:B------:R-:W-:Y:S05]  /*10b0*/  BRA `(.L_x_151) ;  /* 0x0000000000107947 */ /* 0x000fea0003800000 */
.L_x_465:
[C---:B------:R-:W-:Y:S02]  /*10c0*/  IMAD R10, R3.reuse, 0x4, R6 ;  /* 0x00000004030a7824 */ /* 0x040fe400078e0206 */
[----:B------:R-:W-:Y:S02]  /*10d0*/  IMAD.MOV.U32 R11, RZ, RZ, 0xa ;  /* 0x0000000aff0b7424 */ /* 0x000fe400078e00ff */
[----:B------:R-:W-:-:S03]  /*10e0*/  VIADD R3, R3, 0x1 ;  /* 0x0000000103037836 */ /* 0x000fc60000000000 */
[----:B------:R1:W-:Y:S04]  /*10f0*/  STL [R10], R11 ;  /* 0x0000000b0a007387 */ /* 0x0003e80000100800 */
.L_x_151:
[----:B------:R-:W-:Y:S05]  /*1100*/  BSYNC.RECONVERGENT B1 ;  /* 0x0000000000017941 */ /* 0x000fea0003800200 */
.L_x_149:
        /* <DEDUP_REMOVED lines=9> */
.L_x_468:
[----:B------:R-:W-:Y:S05]  /*11a0*/  BRX R10 -0x11b0                                                         (*"BRANCH_TARGETS .L_x_469,.L_x_470,.L_x_154"*) ;  /* 0xffffffec0a947949 */ /* 0x000fea000383ffff */
.L_x_470:
[C---:B------:R-:W-:Y:S01]  /*11b0*/  LEA R11, R4.reuse, R25, 0x2 ;  /* 0x00000019040b7211 */ /* 0x040fe200078e10ff */
[----:B------:R-:W-:Y:S02]  /*11c0*/  IMAD.MOV.U32 R10, RZ, RZ, 0x9 ;  /* 0x00000009ff0a7424 */ /* 0x000fe400078e00ff */
[----:B------:R-:W-:-:S03]  /*11d0*/  VIADD R4, R4, 0x1 ;  /* 0x0000000104047836 */ /* 0x000fc60000000000 */
[----:B------:R3:W-:Y:S01]  /*11e0*/  STL [R11], R10 ;  /* 0x0000000a0b007387 */ /* 0x0007e20000100800 */
[----:B------:R-:W-:Y:S05]  /*11f0*/  BRA `(.L_x_154) ;  /* 0x0000000000507947 */ /* 0x000fea0003800000 */
.L_x_469:
[C---:B------:R-:W-:Y:S02]  /*1200*/  IMAD R10, R0.reuse, 0x4, R27 ;  /* 0x00000004000a7824 */ /* 0x040fe400078e021b */
[----:B------:R-:W-:Y:S02]  /*1210*/  IMAD.MOV.U32 R11, RZ, RZ, 0x9 ;  /* 0x00000009ff0b7424 */ /* 0x000fe400078e00ff */
[----:B------:R-:W-:-:S03]  /*1220*/  VIADD R0, R0, 0x1 ;  /* 0x0000000100007836 */ /* 0x000fc60000000000 */
[----:B------:R2:W-:Y:S01]  /*1230*/  STL [R10], R11 ;  /* 0x0000000b0a007387 */ /* 0x0005e20000100800 */
[----:B------:R-:W-:Y:S05]  /*1240*/  BRA `(.L_x_154) ;  /* 0x00000000003c7947 */ /* 0x000fea0003800000 */
.L_x_153:
[----:B0123--:R-:W-:-:S04]  /*1250*/  MOV R10, 0xfffffffd ;  /* 0xfffffffd000a7802 */ /* 0x00ffc80000000f00 */
[----:B------:R-:W-:-:S05]  /*1260*/  VIADDMNMX.U32 R10, R15, R10, 0x2, PT ;  /* 0x000000020f0a7446 */ /* 0x000fca000380000a */
[----:B------:R-:W-:-:S04]  /*1270*/  IMAD.SHL.U32 R16, R10, 0x4, RZ ;  /* 0x000000040a107824 */ /* 0x000fc800078e00ff */
[----:B------:R-:W0:Y:S02]  /*1280*/  LDC R10, c[0x2][R16+0x3c] ;  /* 0x00800f00100a7b82 */ /* 0x000e240000000800 */
[----:B0-----:R-:W-:-:S04]  /*1290*/  SHF.R.S32.HI R11, RZ, 0x1f, R10 ;  /* 0x0000001fff0b7819 */ /* 0x001fc8000001140a */
.L_x_472:
[----:B------:R-:W-:Y:S05]  /*12a0*/  BRX R10 -0x12b0                                                         (*"BRANCH_TARGETS .L_x_473,.L_x_474,.L_x_154"*) ;  /* 0xffffffec0a547949 */ /* 0x000fea000383ffff */
.L_x_474:
[C---:B------:R-:W-:Y:S02]  /*12b0*/  IMAD R10, R2.reuse, 0x4, R7 ;  /* 0x00000004020a7824 */ /* 0x040fe400078e0207 */
[----:B------:R-:W-:Y:S02]  /*12c0*/  IMAD.MOV.U32 R11, RZ, RZ, 0x9 ;  /* 0x00000009ff0b7424 */ /* 0x000fe400078e00ff */
[----:B------:R-:W-:-:S03]  /*12d0*/  VIADD R2, R2, 0x1 ;  /* 0x0000000102027836 */ /* 0x000fc60000000000 */
[----:B------:R0:W-:Y:S01]  /*12e0*/  STL [R10], R11 ;  /* 0x0000000b0a007387 */ /* 0x0001e20000100800 */
[----:B------:R-:W-:Y:S05]  /*12f0*/  BRA `(.L_x_154) ;  /* 0x0000000000107947 */ /* 0x000fea0003800000 */
.L_x_473:
[----:B------:R-:W-:Y:S02]  /*1300*/  HFMA2 R11, -RZ, RZ, 0, 5.36441802978515625e-07 ;  /* 0x00000009ff0b7431 */ /* 0x000fe400000001ff */
[C---:B------:R-:W-:Y:S02]  /*1310*/  IMAD R10, R3.reuse, 0x4, R6 ;  /* 0x00000004030a7824 */ /* 0x040fe400078e0206 */
[----:B------:R-:W-:-:S03]  /*1320*/  VIADD R3, R3, 0x1 ;  /* 0x0000000103037836 */ /* 0x000fc60000000000 */
[----:B------:R1:W-:Y:S04]  /*1330*/  STL [R10], R11 ;  /* 0x0000000b0a007387 */ /* 0x0003e80000100800 */
.L_x_154:
[----:B------:R-:W-:Y:S05]  /*1340*/  BSYNC.RECONVERGENT B1 ;  /* 0x0000000000017941 */ /* 0x000fea0003800200 */
.L_x_152:
        /* <DEDUP_REMOVED lines=9> */
.L_x_476:
[----:B------:R-:W-:Y:S05]  /*13e0*/  BRX R10 -0x13f0                                                         (*"BRANCH_TARGETS .L_x_477,.L_x_478,.L_x_157"*) ;  /* 0xffffffec0a047949 */ /* 0x000fea000383ffff */
.L_x_478:
[C---:B------:R-:W-:Y:S01]  /*13f0*/  IMAD R11, R4.reuse, 0x4, R25 ;  /* 0x00000004040b7824 */ /* 0x040fe200078e0219 */
[----:B------:R-:W-:Y:S01]  /*1400*/  IADD3 R4, PT, PT, R4, 0x1, RZ ;  /* 0x0000000104047810 */ /* 0x000fe20007ffe0ff */
[----:B------:R-:W-:-:S05]  /*1410*/  IMAD.MOV.U32 R10, RZ, RZ, 0x8 ;  /* 0x00000008ff0a7424 */ /* 0x000fca00078e00ff */
[----:B------:R3:W-:Y:S01]  /*1420*/  STL [R11], R10 ;  /* 0x0000000a0b007387 */ /* 0x0007e20000100800 */
[----:B------:R-:W-:Y:S05]  /*1430*/  BRA `(.L_x_157) ;  /* 0x0000000000507947 */ /* 0x000fea0003800000 */
.L_x_477:
[C---:B------:R-:W-:Y:S02]  /*1440*/  IMAD R10, R0.reuse, 0x4, R27 ;  /* 0x00000004000a7824 */ /* 0x040fe400078e021b */
[----:B------:R-:W-:Y:S02]  /*1450*/  IMAD.MOV.U32 R11, RZ, RZ, 0x8 ;  /* 0x00000008ff0b7424 */ /* 0x000fe400078e00ff */
[----:B------:R-:W-:-:S03]  /*1460*/  VIADD R0, R0, 0x1 ;  /* 0x0000000100007836 */ /* 0x000fc60000000000 */
[----:B------:R2:W-:Y:S01]  /*1470*/  STL [R10], R11 ;  /* 0x0000000b0a007387 */ /* 0x0005e20000100800 */
[----:B------:R-:W-:Y:S05]  /*1480*/  BRA `(.L_x_157) ;  /* 0x00000000003c7947 */ /* 0x000fea0003800000 */
.L_x_156:
[----:B0123--:R-:W-:-:S05]  /*1490*/  IMAD.MOV.U32 R11, RZ, RZ, -0x3 ;  /* 0xfffffffdff0b7424 */ /* 0x00ffca00078e00ff */
[----:B------:R-:W-:-:S05]  /*14a0*/  VIADDMNMX.U32 R10, R16, R11, 0x2, PT ;  /* 0x00000002100a7446 */ /* 0x000fca000380000b */
[----:B------:R-:W-:-:S04]  /*14b0*/  IMAD.SHL.U32 R17, R10, 0x4, RZ ;  /* 0x000000040a117824 */ /* 0x000fc800078e00ff */
[----:B------:R-:W0:Y:S02]  /*14c0*/  LDC R10, c[0x2][R17+0x54] ;  /* 0x00801500110a7b82 */ /* 0x000e240000000800 */
[----:B0-----:R-:W-:-:S04]  /*14d0*/  SHF.R.S32.HI R11, RZ, 0x1f, R10 ;  /* 0x0000001fff0b7819 */ /* 0x001fc8000001140a */
.L_x_480:
[----:B------:R-:W-:Y:S05]  /*14e0*/  BRX R10 -0x14f0                                                         (*"BRANCH_TARGETS .L_x_481,.L_x_482,.L_x_157"*) ;  /* 0xffffffe80ac47949 */ /* 0x000fea000383ffff */
.L_x_482:
[C---:B------:R-:W-:Y:S01]  /*14f0*/  LEA R10, R2.reuse, R7, 0x2 ;  /* 0x00000007020a7211 */ /* 0x040fe200078e10ff */
[----:B------:R-:W-:Y:S02]  /*1500*/  IMAD.MOV.U32 R11, RZ, RZ, 0x8 ;  /* 0x00000008ff0b7424 */ /* 0x000fe400078e00ff */
[----:B------:R-:W-:-:S03]  /*1510*/  VIADD R2, R2, 0x1 ;  /* 0x0000000102027836 */ /* 0x000fc60000000000 */
[----:B------:R0:W-:Y:S01]  /*1520*/  STL [R10], R11 ;  /* 0x0000000b0a007387 */ /* 0x0001e20000100800 */
[----:B------:R-:W-:Y:S05]  /*1530*/  BRA `(.L_x_157) ;  /* 0x0000000000107947 */ /* 0x000fea0003800000 */
.L_x_481:
[C---:B------:R-:W-:Y:S02]  /*1540*/  IMAD R10, R3.reuse, 0x4, R6 ;  /* 0x00000004030a7824 */ /* 0x040fe400078e0206 */
[----:B------:R-:W-:Y:S02]  /*1550*/  IMAD.MOV.U32 R11, RZ, RZ, 0x8 ;  /* 0x00000008ff0b7424 */ /* 0x000fe400078e00ff */
[----:B------:R-:W-:-:S03]  /*1560*/  VIADD R3, R3, 0x1 ;  /* 0x0000000103037836 */ /* 0x000fc60000000000 */
[----:B------:R1:W-:Y:S04]  /*1570*/  STL [R10], R11 ;  /* 0x0000000b0a007387 */ /* 0x0003e80000100800 */
.L_x_157:
[----:B------:R-:W-:Y:S05]  /*1580*/  BSYNC.RECONVERGENT B1 ;  /* 0x0000000000017941 */ /* 0x000fea0003800200 */
.L_x_155:
        /* <DEDUP_REMOVED lines=9> */
.L_x_484:
[----:B------:R-:W-:Y:S05]  /*1620*/  BRX R10 -0x1630                                                         (*"BRANCH_TARGETS .L_x_485,.L_x_486,.L_x_160"*) ;  /* 0xffffffe80a747949 */ /* 0x000fea000383ffff */
.L_x_486:
[C---:B------:R-:W-:Y:S02]  /*1630*/  IMAD R11, R4.reuse, 0x4, R25 ;  /* 0x00000004040b7824 */ /* 0x040fe400078e0219 */
[----:B------:R-:W-:Y:S02]  /*1640*/  IMAD.MOV.U32 R10, RZ, RZ, 0x7 ;  /* 0x00000007ff0a7424 */ /* 0x000fe400078e00ff */
[----:B------:R-:W-:-:S03]  /*1650*/  VIADD R4, R4, 0x1 ;  /* 0x0000000104047836 */ /* 0x000fc60000000000 */
[----:B------:R3:W-:Y:S01]  /*1660*/  STL [R11], R10 ;  /* 0x0000000a0b007387 */ /* 0x0007e20000100800 */
[----:B------:R-:W-:Y:S05]  /*1670*/  BRA `(.L_x_160) ;  /* 0x0000000000507947 */ /* 0x000fea0003800000 */
.L_x_485:
[----:B------:R-:W-:Y:S02]  /*1680*/  HFMA2 R11, -RZ, RZ, 0, 4.17232513427734375e-07 ;  /* 0x00000007ff0b7431 */ /* 0x000fe400000001ff */
[C---:B------:R-:W-:Y:S02]  /*1690*/  IMAD R10, R0.reuse, 0x4, R27 ;  /* 0x00000004000a7824 */ /* 0x040fe400078e021b */
[----:B------:R-:W-:-:S03]  /*16a0*/  VIADD R0, R0, 0x1 ;  /* 0x0000000100007836 */ /* 0x000fc60000000000 */
[----:B------:R2:W-:Y:S01]  /*16b0*/  STL [R10], R11 ;  /* 0x0000000b0a007387 */ /* 0x0005e20000100800 */
[----:B------:R-:W-:Y:S05]  /*16c0*/  BRA `(.L_x_160) ;  /* 0x00000000003c7947 */ /* 0x000fea0003800000 */
.L_x_159:
[----:B0123--:R-:W-:-:S05]  /*16d0*/  IMAD.MOV.U32 R10, RZ, RZ, -0x3 ;  /* 0xfffffffdff0a7424 */ /* 0x00ffca00078e00ff */
[----:B------:R-:W-:-:S05]  /*16e0*/  VIADDMNMX.U32 R10, R17, R10, 0x2, PT ;  /* 0x00000002110a7446 */ /* 0x000fca000380000a */
[----:B------:R-:W-:-:S04]  /*16f0*/  IMAD.SHL.U32 R18, R10, 0x4, RZ ;  /* 0x000000040a127824 */ /* 0x000fc800078e00ff */
[----:B------:R-:W0:Y:S02]  /*1700*/  LDC R10, c[0x2][R18+0x6c] ;  /* 0x00801b00120a7b82 */ /* 0x000e240000000800 */
[----:B0-----:R-:W-:-:S04]  /*1710*/  SHF.R.S32.HI R11, RZ, 0x1f, R10 ;  /* 0x0000001fff0b7819 */ /* 0x001fc8000001140a */
.L_x_488:
[----:B------:R-:W-:Y:S05]  /*1720*/  BRX R10 -0x1730                                                         (*"BRANCH_TARGETS .L_x_489,.L_x_490,.L_x_160"*) ;  /* 0xffffffe80a347949 */ /* 0x000fea000383ffff */
.L_x_490:
[C---:B------:R-:W-:Y:S01]  /*1730*/  IMAD R10, R2.reuse, 0x4, R7 ;  /* 0x00000004020a7824 */ /* 0x040fe200078e0207 */
[----:B------:R-:W-:Y:S01]  /*1740*/  IADD3 R2, PT, PT, R2, 0x1, RZ ;  /* 0x0000000102027810 */ /* 0x000fe20007ffe0ff */
[----:B------:R-:W-:-:S05]  /*1750*/  IMAD.MOV.U32 R11, RZ, RZ, 0x7 ;  /* 0x00000007ff0b7424 */ /* 0x000fca00078e00ff */
[----:B------:R0:W-:Y:S01]  /*1760*/  STL [R10], R11 ;  /* 0x0000000b0a007387 */ /* 0x0001e20000100800 */
[----:B------:R-:W-:Y:S05]  /*1770*/  BRA `(.L_x_160) ;  /* 0x0000000000107947 */ /* 0x000fea0003800000 */
.L_x_489:
[C---:B------:R-:W-:Y:S02]  /*1780*/  IMAD R10, R3.reuse, 0x4, R6 ;  /* 0x00000004030a7824 */ /* 0x040fe400078e0206 */
[----:B------:R-:W-:Y:S02]  /*1790*/  IMAD.MOV.U32 R11, RZ, RZ, 0x7 ;  /* 0x00000007ff0b7424 */ /* 0x000fe400078e00ff */
[----:B------:R-:W-:-:S03]  /*17a0*/  VIADD R3, R3, 0x1 ;  /* 0x0000000103037836 */ /* 0x000fc60000000000 */
[----:B------:R1:W-:Y:S04]  /*17b0*/  STL [R10], R11 ;  /* 0x0000000b0a007387 */ /* 0x0003e80000100800 */
.L_x_160:
[----:B------:R-:W-:Y:S05]  /*17c0*/  BSYNC.RECONVERGENT B1 ;  /* 0x0000000000017941 */ /* 0x000fea0003800200 */
.L_x_158:
        /* <DEDUP_REMOVED lines=9> */
.L_x_492:
[----:B------:R-:W-:Y:S05]  /*1860*/  BRX R10 -0x1870                                                         (*"BRANCH_TARGETS .L_x_493,.L_x_494,.L_x_163"*) ;  /* 0xffffffe40ae47949 */ /* 0x000fea000383ffff */
.L_x_494:
[C---:B------:R-:W-:Y:S01]  /*1870*/  LEA R11, R4.reuse, R25, 0x2 ;  /* 0x00000019040b7211 */ /* 0x040fe200078e10ff */
[----:B------:R-:W-:Y:S02]  /*1880*/  IMAD.MOV.U32 R10, RZ, RZ, 0x6 ;  /* 0x00000006ff0a7424 */ /* 0x000fe400078e00ff */
[----:B------:R-:W-:-:S03]  /*1890*/  VIADD R4, R4, 0x1 ;  /* 0x0000000104047836 */ /* 0x000fc60000000000 */
[----:B------:R3:W-:Y:S01]  /*18a0*/  STL [R11], R10 ;  /* 0x0000000a0b007387 */ /* 0x0007e20000100800 */
[----:B------:R-:W-:Y:S05]  /*18b0*/  BRA `(.L_x_163) ;  /* 0x0000000000507947 */ /* 0x000fea0003800000 */
.L_x_493:
[C---:B------:R-:W-:Y:S02]  /*18c0*/  IMAD R10, R0.reuse, 0x4, R27 ;  /* 0x00000004000a7824 */ /* 0x040fe400078e021b */
[----:B------:R-:W-:Y:S02]  /*18d0*/  IMAD.MOV.U32 R11, RZ, RZ, 0x6 ;  /* 0x00000006ff0b7424 */ /* 0x000fe400078e00ff */
[----:B------:R-:W-:-:S03]  /*18e0*/  VIADD R0, R0, 0x1 ;  /* 0x0000000100007836 */ /* 0x000fc60000000000 */
[----:B------:R2:W-:Y:S01]  /*18f0*/  STL [R10], R11 ;  /* 0x0000000b0a007387 */ /* 0x0005e20000100800 */
[----:B------:R-:W-:Y:S05]  /*1900*/  BRA `(.L_x_163) ;  /* 0x00000000003c7947 */ /* 0x000fea0003800000 */
.L_x_162:
[----:B0123--:R-:W-:-:S04]  /*1910*/  MOV R11, 0xfffffffd ;  /* 0xfffffffd000b7802 */ /* 0x00ffc80000000f00 */
[----:B------:R-:W-:-:S05]  /*1920*/  VIADDMNMX.U32 R10, R18, R11, 0x2, PT ;  /* 0x00000002120a7446 */ /* 0x000fca000380000b */
[----:B------:R-:W-:-:S04]  /*1930*/  IMAD.SHL.U32 R19, R10, 0x4, RZ ;  /* 0x000000040a137824 */ /* 0x000fc800078e00ff */
[----:B------:R-:W0:Y:S02]  /*1940*/  LDC R10, c[0x2][R19+0x84] ;  /* 0x00802100130a7b82 */ /* 0x000e240000000800 */
[----:B0-----:R-:W-:-:S04]  /*1950*/  SHF.R.S32.HI R11, RZ, 0x1f, R10 ;  /* 0x0000001fff0b7819 */ /* 0x001fc8000001140a */
.L_x_496:
[----:B------:R-:W-:Y:S05]  /*1960*/  BRX R10 -0x1970                                                         (*"BRANCH_TARGETS .L_x_497,.L_x_498,.L_x_163"*) ;  /* 0xffffffe40aa47949 */ /* 0x000fea000383ffff */
.L_x_498:
[C---:B------:R-:W-:Y:S02]  /*1970*/  IMAD R10, R2.reuse, 0x4, R7 ;  /* 0x00000004020a7824 */ /* 0x040fe400078e0207 */
[----:B------:R-:W-:Y:S02]  /*1980*/  IMAD.MOV.U32 R11, RZ, RZ, 0x6 ;  /* 0x00000006ff0b7424 */ /* 0x000fe400078e00ff */
[----:B------:R-:W-:-:S03]  /*1990*/  VIADD R2, R2, 0x1 ;  /* 0x0000000102027836 */ /* 0x000fc60000000000 */
[----:B------:R0:W-:Y:S01]  /*19a0*/  STL [R10], R11 ;  /* 0x0000000b0a007387 */ /* 0x0001e20000100800 */
[----:B------:R-:W-:Y:S05]  /*19b0*/  BRA `(.L_x_163) ;  /* 0x0000000000107947 */ /* 0x000fea0003800000 */
.L_x_497:
[----:B------:R-:W-:Y:S02]  /*19c0*/  HFMA2 R11, -RZ, RZ, 0, 3.5762786865234375e-07 ;  /* 0x00000006ff0b7431 */ /* 0x000fe400000001ff */
[C---:B------:R-:W-:Y:S02]  /*19d0*/  IMAD R10, R3.reuse, 0x4, R6 ;  /* 0x00000004030a7824 */ /* 0x040fe400078e0206 */
[----:B------:R-:W-:-:S03]  /*19e0*/  VIADD R3, R3, 0x1 ;  /* 0x0000000103037836 */ /* 0x000fc60000000000 */
[----:B------:R1:W-:Y:S04]  /*19f0*/  STL [R10], R11 ;  /* 0x0000000b0a007387 */ /* 0x0003e80000100800 */
.L_x_163:
[----:B------:R-:W-:Y:S05]  /*1a00*/  BSYNC.RECONVERGENT B1 ;  /* 0x0000000000017941 */ /* 0x000fea0003800200 */
.L_x_161:
        /* <DEDUP_REMOVED lines=9> */
.L_x_500:
[----:B------:R-:W-:Y:S05]  /*1aa0*/  BRX R10 -0x1ab0                                                         (*"BRANCH_TARGETS .L_x_501,.L_x_502,.L_x_166"*) ;  /* 0xffffffe40a547949 */ /* 0x000fea000383ffff */
.L_x_502:
[C---:B------:R-:W-:Y:S01]  /*1ab0*/  IMAD R11, R4.reuse, 0x4, R25 ;  /* 0x00000004040b7824 */ /* 0x040fe200078e0219 */
[----:B------:R-:W-:Y:S01]  /*1ac0*/  IADD3 R4, PT, PT, R4, 0x1, RZ ;  /* 0x0000000104047810 */ /* 0x000fe20007ffe0ff */
[----:B------:R-:W-:-:S05]  /*1ad0*/  IMAD.MOV.U32 R10, RZ, RZ, 0x5 ;  /* 0x00000005ff0a7424 */ /* 0x000fca00078e00ff */
[----:B------:R3:W-:Y:S01]  /*1ae0*/  STL [R11], R10 ;  /* 0x0000000a0b007387 */ /* 0x0007e20000100800 */
[----:B------:R-:W-:Y:S05]  /*1af0*/  BRA `(.L_x_166) ;  /* 0x0000000000507947 */ /* 0x000fea0003800000 */
.L_x_501:
[C---:B------:R-:W-:Y:S02]  /*1b00*/  IMAD R10, R0.reuse, 0x4, R27 ;  /* 0x00000004000a7824 */ /* 0x040fe400078e021b */
[----:B------:R-:W-:Y:S02]  /*1b10*/  IMAD.MOV.U32 R11, RZ, RZ, 0x5 ;  /* 0x00000005ff0b7424 */ /* 0x000fe400078e00ff */
[----:B------:R-:W-:-:S03]  /*1b20*/  VIADD R0, R0, 0x1 ;  /* 0x0000000100007836 */ /* 0x000fc60000000000 */
[----:B------:R2:W-:Y:S01]  /*1b30*/  STL [R10], R11 ;  /* 0x0000000b0a007387 */ /* 0x0005e20000100800 */
[----:B------:R-:W-:Y:S05]  /*1b40*/  BRA `(.L_x_166) ;  /* 0x00000000003c7947 */ /* 0x000fea0003800000 */
.L_x_165:
[----:B0123--:R-:W-:-:S05]  /*1b50*/  IMAD.MOV.U32 R10, RZ, RZ, -0x3 ;  /* 0xfffffffdff0a7424 */ /* 0x00ffca00078e00ff */
[----:B------:R-:W-:-:S05]  /*1b60*/  VIADDMNMX.U32 R10, R19, R10, 0x2, PT ;  /* 0x00000002130a7446 */ /* 0x000fca000380000a */
[----:B------:R-:W-:-:S04]  /*1b70*/  IMAD.SHL.U32 R20, R10, 0x4, RZ ;  /* 0x000000040a147824 */ /* 0x000fc800078e00ff */
[----:B------:R-:W0:Y:S02]  /*1b80*/  LDC R10, c[0x2][R20+0x9c] ;  /* 0x00802700140a7b82 */ /* 0x000e240000000800 */
[----:B0-----:R-:W-:-:S04]  /*1b90*/  SHF.R.S32.HI R11, RZ, 0x1f, R10 ;  /* 0x0000001fff0b7819 */ /* 0x001fc8000001140a */
.L_x_504:
[----:B------:R-:W-:Y:S05]  /*1ba0*/  BRX R10 -0x1bb0                                                         (*"BRANCH_TARGETS .L_x_505,.L_x_506,.L_x_166"*) ;  /* 0xffffffe40a147949 */ /* 0x000fea000383ffff */
.L_x_506:
[C---:B------:R-:W-:Y:S01]  /*1bb0*/  LEA R10, R2.reuse, R7, 0x2 ;  /* 0x00000007020a7211 */ /* 0x040fe200078e10ff */
[----:B------:R-:W-:Y:S02]  /*1bc0*/  IMAD.MOV.U32 R11, RZ, RZ, 0x5 ;  /* 0x00000005ff0b7424 */ /* 0x000fe400078e00ff */
[----:B------:R-:W-:-:S03]  /*1bd0*/  VIADD R2, R2, 0x1 ;  /* 0x0000000102027836 */ /* 0x000fc60000000000 */
[----:B------:R0:W-:Y:S01]  /*1be0*/  STL [R10], R11 ;  /* 0x0000000b0a007387 */ /* 0x0001e20000100800 */
[----:B------:R-:W-:Y:S05]  /*1bf0*/  BRA `(.L_x_166) ;  /* 0x0000000000107947 */ /* 0x000fea0003800000 */
.L_x_505:
[C---:B------:R-:W-:Y:S02]  /*1c00*/  IMAD R10, R3.reuse, 0x4, R6 ;  /* 0x00000004030a7824 */ /* 0x040fe400078e0206 */
[----:B------:R-:W-:Y:S02]  /*1c10*/  IMAD.MOV.U32 R11, RZ, RZ, 0x5 ;  /* 0x00000005ff0b7424 */ /* 0x000fe400078e00ff */
[----:B------:R-:W-:-:S03]  /*1c20*/  VIADD R3, R3, 0x1 ;  /* 0x0000000103037836 */ /* 0x000fc60000000000 */
[----:B------:R1:W-:Y:S04]  /*1c30*/  STL [R10], R11 ;  /* 0x0000000b0a007387 */ /* 0x0003e80000100800 */
.L_x_166:
[----:B------:R-:W-:Y:S05]  /*1c40*/  BSYNC.RECONVERGENT B1 ;  /* 0x0000000000017941 */ /* 0x000fea0003800200 */
.L_x_164:
        /* <DEDUP_REMOVED lines=9> */
.L_x_508:
[----:B------:R-:W-:Y:S05]  /*1ce0*/  BRX R10 -0x1cf0                                                         (*"BRANCH_TARGETS .L_x_509,.L_x_510,.L_x_169"*) ;  /* 0xffffffe00ac47949 */ /* 0x000fea000383ffff */
.L_x_510:
[C---:B------:R-:W-:Y:S02]  /*1cf0*/  IMAD R11, R4.reuse, 0x4, R25 ;  /* 0x00000004040b7824 */ /* 0x040fe400078e0219 */
[----:B------:R-:W-:Y:S02]  /*1d00*/  IMAD.MOV.U32 R10, RZ, RZ, 0x4 ;  /* 0x00000004ff0a7424 */ /* 0x000fe400078e00ff */
[----:B------:R-:W-:-:S03]  /*1d10*/  VIADD R4, R4, 0x1 ;  /* 0x0000000104047836 */ /* 0x000fc60000000000 */
[----:B------:R3:W-:Y:S01]  /*1d20*/  STL [R11], R10 ;  /* 0x0000000a0b007387 */ /* 0x0007e20000100800 */
[----:B------:R-:W-:Y:S05]  /*1d30*/  BRA `(.L_x_169) ;  /* 0x0000000000507947 */ /* 0x000fea0003800000 */
.L_x_509:
[----:B------:R-:W-:Y:S02]  /*1d40*/  HFMA2 R11, -RZ, RZ, 0, 2.384185791015625e-07 ;  /* 0x00000004ff0b7431 */ /* 0x000fe400000001ff */
[C---:B------:R-:W-:Y:S02]  /*1d50*/  IMAD R10, R0.reuse, 0x4, R27 ;  /* 0x00000004000a7824 */ /* 0x040fe400078e021b */
[----:B------:R-:W-:-:S03]  /*1d60*/  VIADD R0, R0, 0x1 ;  /* 0x0000000100007836 */ /* 0x000fc60000000000 */
[----:B------:R2:W-:Y:S01]  /*1d70*/  STL [R10], R11 ;  /* 0x0000000b0a007387 */ /* 0x0005e20000100800 */
[----:B------:R-:W-:Y:S05]  /*1d80*/  BRA `(.L_x_169) ;  /* 0x00000000003c7947 */ /* 0x000fea0003800000 */
.L_x_168:
[----:B0123--:R-:W-:-:S05]  /*1d90*/  IMAD.MOV.U32 R11, RZ, RZ, -0x3 ;  /* 0xfffffffdff0b7424 */ /* 0x00ffca00078e00ff */
[----:B------:R-:W-:-:S05]  /*1da0*/  VIADDMNMX.U32 R10, R20, R11, 0x2, PT ;  /* 0x00000002140a7446 */ /* 0x000fca000380000b */
[----:B------:R-:W-:-:S04]  /*1db0*/  IMAD.SHL.U32 R21, R10, 0x4, RZ ;  /* 0x000000040a157824 */ /* 0x000fc800078e00ff */
[----:B------:R-:W0:Y:S02]  /*1dc0*/  LDC R10, c[0x2][R21+0xb4] ;  /* 0x00802d00150a7b82 */ /* 0x000e240000000800 */
[----:B0-----:R-:W-:-:S04]  /*1dd0*/  SHF.R.S32.HI R11, RZ, 0x1f, R10 ;  /* 0x0000001fff0b7819 */ /* 0x001fc8000001140a */
.L_x_512:
[----:B------:R-:W-:Y:S05]  /*1de0*/  BRX R10 -0x1df0                                                         (*"BRANCH_TARGETS .L_x_513,.L_x_514,.L_x_169"*) ;  /* 0xffffffe00a847949 */ /* 0x000fea000383ffff */
.L_x_514:
[C---:B------:R-:W-:Y:S01]  /*1df0*/  IMAD R10, R2.reuse, 0x4, R7 ;  /* 0x00000004020a7824 */ /* 0x040fe200078e0207 */
[----:B------:R-:W-:Y:S01]  /*1e00*/  IADD3 R2, PT, PT, R2, 0x1, RZ ;  /* 0x0000000102027810 */ /* 0x000fe20007ffe0ff */
[----:B------:R-:W-:-:S05]  /*1e10*/  IMAD.MOV.U32 R11, RZ, RZ, 0x4 ;  /* 0x00000004ff0b7424 */ /* 0x000fca00078e00ff */
[----:B------:R0:W-:Y:S01]  /*1e20*/  STL [R10], R11 ;  /* 0x0000000b0a007387 */ /* 0x0001e20000100800 */
[----:B------:R-:W-:Y:S05]  /*1e30*/  BRA `(.L_x_169) ;  /* 0x0000000000107947 */ /* 0x000fea0003800000 */
.L_x_513:
[C---:B------:R-:W-:Y:S02]  /*1e40*/  IMAD R10, R3.reuse, 0x4, R6 ;  /* 0x00000004030a7824 */ /* 0x040fe400078e0206 */
[----:B------:R-:W-:Y:S02]  /*1e50*/  IMAD.MOV.U32 R11, RZ, RZ, 0x4 ;  /* 0x00000004ff0b7424 */ /* 0x000fe400078e00ff */
[----:B------:R-:W-:-:S03]  /*1e60*/  VIADD R3, R3, 0x1 ;  /* 0x0000000103037836 */ /* 0x000fc60000000000 */
[----:B------:R1:W-:Y:S04]  /*1e70*/  STL [R10], R11 ;  /* 0x0000000b0a007387 */ /* 0x0003e80000100800 */
.L_x_169:
[----:B------:R-:W-:Y:S05]  /*1e80*/  BSYNC.RECONVERGENT B1 ;  /* 0x0000000000017941 */ /* 0x000fea0003800200 */
.L_x_167:
        /* <DEDUP_REMOVED lines=9> */
.L_x_516:
[----:B------:R-:W-:Y:S05]  /*1f20*/  BRX R10 -0x1f30                                                         (*"BRANCH_TARGETS .L_x_517,.L_x_518,.L_x_172"*) ;  /* 0xffffffe00a347949 */ /* 0x000fea000383ffff */
.L_x_518:
[C---:B------:R-:W-:Y:S01]  /*1f30*/  LEA R11, R4.reuse, R25, 0x2 ;  /* 0x00000019040b7211 */ /* 0x040fe200078e10ff */
[----:B------:R-:W-:Y:S02]  /*1f40*/  IMAD.MOV.U32 R10, RZ, RZ, 0x3 ;  /* 0x00000003ff0a7424 */ /* 0x000fe400078e00ff */
[----:B------:R-:W-:-:S03]  /*1f50*/  VIADD R4, R4, 0x1 ;  /* 0x0000000104047836 */ /* 0x000fc60000000000 */
[----:B------:R3:W-:Y:S01]  /*1f60*/  STL [R11], R10 ;  /* 0x0000000a0b007387 */ /* 0x0007e20000100800 */
[----:B------:R-:W-:Y:S05]  /*1f70*/  BRA `(.L_x_172) ;  /* 0x0000000000507947 */ /* 0x000fea0003800000 */
.L_x_517:
[C---:B------:R-:W-:Y:S02]  /*1f80*/  IMAD R10, R0.reuse, 0x4, R27 ;  /* 0x00000004000a7824 */ /* 0x040fe400078e021b */
[----:B------:R-:W-:Y:S02]  /*1f90*/  IMAD.MOV.U32 R11, RZ, RZ, 0x3 ;  /* 0x00000003ff0b7424 */ /* 0x000fe400078e00ff */
[----:B------:R-:W-:-:S03]  /*1fa0*/  VIADD R0, R0, 0x1 ;  /* 0x0000000100007836 */ /* 0x000fc60000000000 */
[----:B------:R2:W-:Y:S01]  /*1fb0*/  STL [R10], R11 ;  /* 0x0000000b0a007387 */ /* 0x0005e20000100800 */
[----:B------:R-:W-:Y:S05]  /*1fc0*/  BRA `(.L_x_172) ;  /* 0x00000000003c7947 */ /* 0x000fea0003800000 */
.L_x_171:
[----:B0123--:R-:W-:-:S04]  /*1fd0*/  MOV R10, 0xfffffffd ;  /* 0xfffffffd000a7802 */ /* 0x00ffc80000000f00 */
[----:B------:R-:W-:-:S05]  /*1fe0*/  VIADDMNMX.U32 R10, R21, R10, 0x2, PT ;  /* 0x00000002150a7446 */ /* 0x000fca000380000a */
[----:B------:R-:W-:-:S04]  /*1ff0*/  IMAD.SHL.U32 R22, R10, 0x4, RZ ;  /* 0x000000040a167824 */ /* 0x000fc800078e00ff */
[----:B------:R-:W0:Y:S02]  /*2000*/  LDC R10, c[0x2][R22+0xcc] ;  /* 0x00803300160a7b82 */ /* 0x000e240000000800 */
[----:B0-----:R-:W-:-:S04]  /*2010*/  SHF.R.S32.HI R11, RZ, 0x1f, R10 ;  /* 0x0000001fff0b7819 */ /* 0x001fc8000001140a */
.L_x_520:
[----:B------:R-:W-:Y:S05]  /*2020*/  BRX R10 -0x2030                                                         (*"BRANCH_TARGETS .L_x_521,.L_x_522,.L_x_172"*) ;  /* 0xffffffdc0af47949 */ /* 0x000fea000383ffff */
.L_x_522:
[C---:B------:R-:W-:Y:S02]  /*2030*/  IMAD R10, R2.reuse, 0x4, R7 ;  /* 0x00000004020a7824 */ /* 0x040fe400078e0207 */
[----:B------:R-:W-:Y:S02]  /*2040*/  IMAD.MOV.U32 R11, RZ, RZ, 0x3 ;  /* 0x00000003ff0b7424 */ /* 0x000fe400078e00ff */
[----:B------:R-:W-:-:S03]  /*2050*/  VIADD R2, R2, 0x1 ;  /* 0x0000000102027836 */ /* 0x000fc60000000000 */
[----:B------:R0:W-:Y:S01]  /*2060*/  STL [R10], R11 ;  /* 0x0000000b0a007387 */ /* 0x0001e20000100800 */
[----:B------:R-:W-:Y:S05]  /*2070*/  BRA `(.L_x_172) ;  /* 0x0000000000107947 */ /* 0x000fea0003800000 */
.L_x_521:
[----:B------:R-:W-:Y:S02]  /*2080*/  HFMA2 R11, -RZ, RZ, 0, 1.78813934326171875e-07 ;  /* 0x00000003ff0b7431 */ /* 0x000fe400000001ff */
[C---:B------:R-:W-:Y:S02]  /*2090*/  IMAD R10, R3.reuse, 0x4, R6 ;  /* 0x00000004030a7824 */ /* 0x040fe400078e0206 */
[----:B------:R-:W-:-:S03]  /*20a0*/  VIADD R3, R3, 0x1 ;  /* 0x0000000103037836 */ /* 0x000fc60000000000 */
[----:B------:R1:W-:Y:S04]  /*20b0*/  STL [R10], R11 ;  /* 0x0000000b0a007387 */ /* 0x0003e80000100800 */
.L_x_172:
[----:B------:R-:W-:Y:S05]  /*20c0*/  BSYNC.RECONVERGENT B1 ;  /* 0x0000000000017941 */ /* 0x000fea0003800200 */
.L_x_170:
        /* <DEDUP_REMOVED lines=9> */
.L_x_524:
[----:B------:R-:W-:Y:S05]  /*2160*/  BRX R10 -0x2170                                                         (*"BRANCH_TARGETS .L_x_525,.L_x_526,.L_x_175"*) ;  /* 0xffffffdc0aa47949 */ /* 0x000fea000383ffff */
.L_x_526:
[C---:B------:R-:W-:Y:S01]  /*2170*/  IMAD R11, R4.reuse, 0x4, R25 ;  /* 0x00000004040b7824 */ /* 0x040fe200078e0219 */
[----:B------:R-:W-:Y:S01]  /*2180*/  IADD3 R4, PT, PT, R4, 0x1, RZ ;  /* 0x0000000104047810 */ /* 0x000fe20007ffe0ff */
[----:B------:R-:W-:-:S05]  /*2190*/  IMAD.MOV.U32 R10, RZ, RZ, 0x2 ;  /* 0x00000002ff0a7424 */ /* 0x000fca00078e00ff */
[----:B------:R3:W-:Y:S01]  /*21a0*/  STL [R11], R10 ;  /* 0x0000000a0b007387 */ /* 0x0007e20000100800 */
[----:B------:R-:W-:Y:S05]  /*21b0*/  BRA `(.L_x_175) ;  /* 0x0000000000507947 */ /* 0x000fea0003800000 */
.L_x_525:
[C---:B------:R-:W-:Y:S02]  /*21c0*/  IMAD R10, R0.reuse, 0x4, R27 ;  /* 0x00000004000a7824 */ /* 0x040fe400078e021b */
[----:B------:R-:W-:Y:S02]  /*21d0*/  IMAD.MOV.U32 R11, RZ, RZ, 0x2 ;  /* 0x00000002ff0b7424 */ /* 0x000fe400078e00ff */
[----:B------:R-:W-:-:S03]  /*21e0*/  VIADD R0, R0, 0x1 ;  /* 0x0000000100007836 */ /* 0x000fc60000000000 */
[----:B------:R2:W-:Y:S01]  /*21f0*/  STL [R10], R11 ;  /* 0x0000000b0a007387 */ /* 0x0005e20000100800 */
[----:B------:R-:W-:Y:S05]  /*2200*/  BRA `(.L_x_175) ;  /* 0x00000000003c7947 */ /* 0x000fea0003800000 */
.L_x_174:
[----:B0123--:R-:W-:-:S05]  /*2210*/  IMAD.MOV.U32 R11, RZ, RZ, -0x3 ;  /* 0xfffffffdff0b7424 */ /* 0x00ffca00078e00ff */
[----:B------:R-:W-:-:S05]  /*2220*/  VIADDMNMX.U32 R10, R22, R11, 0x2, PT ;  /* 0x00000002160a7446 */ /* 0x000fca000380000b */
[----:B------:R-:W-:-:S04]  /*2230*/  IMAD.SHL.U32 R23, R10, 0x4, RZ ;  /* 0x000000040a177824 */ /* 0x000fc800078e00ff */
[----:B------:R-:W0:Y:S02]  /*2240*/  LDC R10, c[0x2][R23+0xe4] ;  /* 0x00803900170a7b82 */ /* 0x000e240000000800 */
[----:B0-----:R-:W-:-:S04]  /*2250*/  SHF.R.S32.HI R11, RZ, 0x1f, R10 ;  /* 0x0000001fff0b7819 */ /* 0x001fc8000001140a */
.L_x_528:
[----:B------:R-:W-:Y:S05]  /*2260*/  BRX R10 -0x2270                                                         (*"BRANCH_TARGETS .L_x_529,.L_x_530,.L_x_175"*) ;  /* 0xffffffdc0a647949 */ /* 0x000fea000383ffff */
.L_x_530:
[C---:B------:R-:W-:Y:S01]  /*2270*/  LEA R10, R2.reuse, R7, 0x2 ;  /* 0x00000007020a7211 */ /* 0x040fe200078e10ff */
[----:B------:R-:W-:Y:S02]  /*2280*/  IMAD.MOV.U32 R11, RZ, RZ, 0x2 ;  /* 0x00000002ff0b7424 */ /* 0x000fe400078e00ff */
[----:B------:R-:W-:-:S03]  /*2290*/  VIADD R2, R2, 0x1 ;  /* 0x0000000102027836 */ /* 0x000fc60000000000 */
[----:B------:R0:W-:Y:S01]  /*22a0*/  STL [R10], R11 ;  /* 0x0000000b0a007387 */ /* 0x0001e20000100800 */
[----:B------:R-:W-:Y:S05]  /*22b0*/  BRA `(.L_x_175) ;  /* 0x0000000000107947 */ /* 0x000fea0003800000 */
.L_x_529:
[C---:B------:R-:W-:Y:S02]  /*22c0*/  IMAD R10, R3.reuse, 0x4, R6 ;  /* 0x00000004030a7824 */ /* 0x040fe400078e0206 */
[----:B------:R-:W-:Y:S02]  /*22d0*/  IMAD.MOV.U32 R11, RZ, RZ, 0x2 ;  /* 0x00000002ff0b7424 */ /* 0x000fe400078e00ff */
[----:B------:R-:W-:-:S03]  /*22e0*/  VIADD R3, R3, 0x1 ;  /* 0x0000000103037836 */ /* 0x000fc60000000000 */
[----:B------:R1:W-:Y:S04]  /*22f0*/  STL [R10], R11 ;  /* 0x0000000b0a007387 */ /* 0x0003e80000100800 */
.L_x_175:
[----:B------:R-:W-:Y:S05]  /*2300*/  BSYNC.RECONVERGENT B1 ;  /* 0x0000000000017941 */ /* 0x000fea0003800200 */
.L_x_173:
        /* <DEDUP_REMOVED lines=9> */
.L_x_532:
[----:B------:R-:W-:Y:S05]  /*23a0*/  BRX R10 -0x23b0                                                         (*"BRANCH_TARGETS .L_x_533,.L_x_534,.L_x_178"*) ;  /* 0xffffffdc0a147949 */ /* 0x000fea000383ffff */
.L_x_534:
[C---:B------:R-:W-:Y:S02]  /*23b0*/  IMAD R11, R4.reuse, 0x4, R25 ;  /* 0x00000004040b7824 */ /* 0x040fe400078e0219 */
[----:B------:R-:W-:Y:S02]  /*23c0*/  IMAD.MOV.U32 R10, RZ, RZ, 0x1 ;  /* 0x00000001ff0a7424 */ /* 0x000fe400078e00ff */
[----:B------:R-:W-:-:S03]  /*23d0*/  VIADD R4, R4, 0x1 ;  /* 0x0000000104047836 */ /* 0x000fc60000000000 */
[----:B------:R3:W-:Y:S01]  /*23e0*/  STL [R11], R10 ;  /* 0x0000000a0b007387 */ /* 0x0007e20000100800 */
[----:B------:R-:W-:Y:S05]  /*23f0*/  BRA `(.L_x_178) ;  /* 0x0000000000507947 */ /* 0x000fea0003800000 */
.L_x_533:
[----:B------:R-:W-:Y:S02]  /*2400*/  HFMA2 R11, -RZ, RZ, 0, 5.9604644775390625e-08 ;  /* 0x00000001ff0b7431 */ /* 0x000fe400000001ff */
[C---:B------:R-:W-:Y:S02]  /*2410*/  IMAD R10, R0.reuse, 0x4, R27 ;  /* 0x00000004000a7824 */ /* 0x040fe400078e021b */
[----:B------:R-:W-:-:S03]  /*2420*/  VIADD R0, R0, 0x1 ;  /* 0x0000000100007836 */ /* 0x000fc60000000000 */
[----:B------:R2:W-:Y:S01]  /*2430*/  STL [R10], R11 ;  /* 0x0000000b0a007387 */ /* 0x0005e20000100800 */
[----:B------:R-:W-:Y:S05]  /*2440*/  BRA `(.L_x_178) ;  /* 0x00000000003c7947 */ /* 0x000fea0003800000 */
.L_x_177:
[----:B0123--:R-:W-:-:S05]  /*2450*/  IMAD.MOV.U32 R10, RZ, RZ, -0x3 ;  /* 0xfffffffdff0a7424 */ /* 0x00ffca00078e00ff */
[----:B------:R-:W-:-:S05]  /*2460*/  VIADDMNMX.U32 R10, R23, R10, 0x2, PT ;  /* 0x00000002170a7446 */ /* 0x000fca000380000a */
[----:B------:R-:W-:-:S04]  /*2470*/  IMAD.SHL.U32 R24, R10, 0x4, RZ ;  /* 0x000000040a187824 */ /* 0x000fc800078e00ff */
[----:B------:R-:W0:Y:S02]  /*2480*/  LDC R10, c[0x2][R24+0xfc] ;  /* 0x00803f00180a7b82 */ /* 0x000e240000000800 */
[----:B0-----:R-:W-:-:S04]  /*2490*/  SHF.R.S32.HI R11, RZ, 0x1f, R10 ;  /* 0x0000001fff0b7819 */ /* 0x001fc8000001140a */
.L_x_536:
[----:B------:R-:W-:Y:S05]  /*24a0*/  BRX R10 -0x24b0                                                         (*"BRANCH_TARGETS .L_x_537,.L_x_538,.L_x_178"*) ;  /* 0xffffffd80ad47949 */ /* 0x000fea000383ffff */
.L_x_538:
[C---:B------:R-:W-:Y:S01]  /*24b0*/  IMAD R10, R2.reuse, 0x4, R7 ;  /* 0x00000004020a7824 */ /* 0x040fe200078e0207 */
[----:B------:R-:W-:Y:S01]  /*24c0*/  IADD3 R2, PT, PT, R2, 0x1, RZ ;  /* 0x0000000102027810 */ /* 0x000fe20007ffe0ff */
[----:B------:R-:W-:-:S05]  /*24d0*/  IMAD.MOV.U32 R11, RZ, RZ, 0x1 ;  /* 0x00000001ff0b7424 */ /* 0x000fca00078e00ff */
[----:B------:R0:W-:Y:S01]  /*24e0*/  STL [R10], R11 ;  /* 0x0000000b0a007387 */ /* 0x0001e20000100800 */
[----:B------:R-:W-:Y:S05]  /*24f0*/  BRA `(.L_x_178) ;  /* 0x0000000000107947 */ /* 0x000fea0003800000 */
.L_x_537:
[C---:B------:R-:W-:Y:S02]  /*2500*/  IMAD R10, R3.reuse, 0x4, R6 ;  /* 0x00000004030a7824 */ /* 0x040fe400078e0206 */
[----:B------:R-:W-:Y:S02]  /*2510*/  IMAD.MOV.U32 R11, RZ, RZ, 0x1 ;  /* 0x00000001ff0b7424 */ /* 0x000fe400078e00ff */
[----:B------:R-:W-:-:S03]  /*2520*/  VIADD R3, R3, 0x1 ;  /* 0x0000000103037836 */ /* 0x000fc60000000000 */
[----:B------:R1:W-:Y:S04]  /*2530*/  STL [R10], R11 ;  /* 0x0000000b0a007387 */ /* 0x0003e80000100800 */
.L_x_178:
[----:B------:R-:W-:Y:S05]  /*2540*/  BSYNC.RECONVERGENT B1 ;  /* 0x0000000000017941 */ /* 0x000fea0003800200 */
.L_x_176:
[----:B------:R-:W4:Y:S01]  /*2550*/  LDL R24, [R1] ;  /* 0x0000000001187983 */ /* 0x000f220000100800 */
[----:B------:R-:W-:Y:S01]  /*2560*/  BSSY.RECONVERGENT B1, `(.L_x_179) ;  /* 0x000001e000017945 */ /* 0x000fe20003800200 */
[----:B----4-:R-:W-:-:S13]  /*2570*/  ISETP.GT.AND P0, PT, R24, 0x2, PT ;  /* 0x000000021800780c */ /* 0x010fda0003f04270 */
[----:B------:R-:W-:Y:S05]  /*2580*/  @P0 BRA `(.L_x_180) ;  /* 0x0000000000380947 */ /* 0x000fea0003800000 */
[----:B------:R-:W-:-:S05]  /*2590*/  IMAD.MOV.U32 R7, RZ, RZ, -0x1 ;  /* 0xffffffffff077424 */ /* 0x000fca00078e00ff */
[----:B------:R-:W-:-:S05]  /*25a0*/  VIADDMNMX.U32 R6, R24, R7, 0x2, PT ;  /* 0x0000000218067446 */ /* 0x000fca0003800007 */
[----:B0123--:R-:W-:-:S04]  /*25b0*/  IMAD.SHL.U32 R10, R6, 0x4, RZ ;  /* 0x00000004060a7824 */ /* 0x00ffc800078e00ff */
[----:B------:R-:W0:Y:S02]  /*25c0*/  LDC R6, c[0x2][R10+0x108] ;  /* 0x008042000a067b82 */ /* 0x000e240000000800 */
[----:B0-----:R-:W-:-:S04]  /*25d0*/  SHF.R.S32.HI R7, RZ, 0x1f, R6 ;  /* 0x0000001fff077819 */ /* 0x001fc80000011406 */
.L_x_540:
[----:B------:R-:W-:Y:S05]  /*25e0*/  BRX R6 -0x25f0                                                          (*"BRANCH_TARGETS .L_x_541,.L_x_542,.L_x_181"*) ;  /* 0xffffffd806847949 */ /* 0x000fea000383ffff */
.L_x_542:
[C---:B------:R-:W-:Y:S01]  /*25f0*/  LEA R25, R4.reuse, R25, 0x2 ;  /* 0x0000001904197211 */ /* 0x040fe200078e10ff */
[----:B------:R-:W-:-:S04]  /*2600*/  VIADD R4, R4, 0x1 ;  /* 0x0000000104047836 */ /* 0x000fc80000000000 */
[----:B------:R3:W-:Y:S01]  /*2610*/  STL [R25], RZ ;  /* 0x000000ff19007387 */ /* 0x0007e20000100800 */
[----:B------:R-:W-:Y:S05]  /*2620*/  BRA `(.L_x_181) ;  /* 0x0000000000447947 */ /* 0x000fea0003800000 */
.L_x_541:
[C---:B------:R-:W-:Y:S02]  /*2630*/  IMAD R27, R0.reuse, 0x4, R27 ;  /* 0x00000004001b7824 */ /* 0x040fe400078e021b */
[----:B------:R-:W-:-:S03]  /*2640*/  VIADD R0, R0, 0x1 ;  /* 0x0000000100007836 */ /* 0x000fc60000000000 */
[----:B------:R2:W-:Y:S01]  /*2650*/  STL [R27], RZ ;  /* 0x000000ff1b007387 */ /* 0x0005e20000100800 */
[----:B------:R-:W-:Y:S05]  /*2660*/  BRA `(.L_x_181) ;  /* 0x0000000000347947 */ /* 0x000fea0003800000 */
.L_x_180:
[----:B0123--:R-:W-:-:S05]  /*2670*/  IMAD.MOV.U32 R11, RZ, RZ, -0x3 ;  /* 0xfffffffdff0b7424 */ /* 0x00ffca00078e00ff */
[----:B------:R-:W-:-:S05]  /*2680*/  VIADDMNMX.U32 R10, R24, R11, 0x2, PT ;  /* 0x00000002180a7446 */ /* 0x000fca000380000b */
[----:B------:R-:W-:-:S04]  /*2690*/  IMAD.SHL.U32 R25, R10, 0x4, RZ ;  /* 0x000000040a197824 */ /* 0x000fc800078e00ff */
[----:B------:R-:W0:Y:S02]  /*26a0*/  LDC R10, c[0x2][R25+0x114] ;  /* 0x00804500190a7b82 */ /* 0x000e240000000800 */
[----:B0-----:R-:W-:-:S04]  /*26b0*/  SHF.R.S32.HI R11, RZ, 0x1f, R10 ;  /* 0x0000001fff0b7819 */ /* 0x001fc8000001140a */
.L_x_544:
[----:B------:R-:W-:Y:S05]  /*26c0*/  BRX R10 -0x26d0                                                         (*"BRANCH_TARGETS .L_x_545,.L_x_546,.L_x_181"*) ;  /* 0xffffffd80a4c7949 */ /* 0x000fea000383ffff */
.L_x_546:
[C---:B------:R-:W-:Y:S01]  /*26d0*/  LEA R7, R2.reuse, R7, 0x2 ;  /* 0x0000000702077211 */ /* 0x040fe200078e10ff */
[----:B------:R-:W-:-:S04]  /*26e0*/  VIADD R2, R2, 0x1 ;  /* 0x0000000102027836 */ /* 0x000fc80000000000 */
[----:B------:R0:W-:Y:S01]  /*26f0*/  STL [R7], RZ ;  /* 0x000000ff07007387 */ /* 0x0001e20000100800 */
[----:B------:R-:W-:Y:S05]  /*2700*/  BRA `(.L_x_181) ;  /* 0x00000000000c7947 */ /* 0x000fea0003800000 */
.L_x_545:
[C---:B------:R-:W-:Y:S02]  /*2710*/  IMAD R6, R3.reuse, 0x4, R6 ;  /* 0x0000000403067824 */ /* 0x040fe400078e0206 */
[----:B------:R-:W-:-:S03]  /*2720*/  VIADD R3, R3, 0x1 ;  /* 0x0000000103037836 */ /* 0x000fc60000000000 */
[----:B------:R1:W-:Y:S04]  /*2730*/  STL [R6], RZ ;  /* 0x000000ff06007387 */ /* 0x0003e80000100800 */
.L_x_181:
[----:B------:R-:W-:Y:S05]  /*2740*/  BSYNC.RECONVERGENT B1 ;  /* 0x0000000000017941 */ /* 0x000fea0003800200 */
.L_x_179:
[----:B-1----:R-:W-:-:S06]  /*2750*/  IMAD.MOV.U32 R6, RZ, RZ, R8 ;  /* 0x000000ffff067224 */ /* 0x002fcc00078e0008 */
[----:B------:R-:W4:Y:S01]  /*2760*/  LDL R6, [R6] ;  /* 0x0000000006067983 */ /* 0x000f220000100800 */
[----:B------:R-:W-:Y:S01]  /*2770*/  BSSY.RECONVERGENT B1, `(.L_x_182) ;  /* 0x0000015000017945 */ /* 0x000fe20003800200 */
[----:B------:R-:W-:Y:S01]  /*2780*/  PLOP3.LUT P1, PT, PT, PT, PT, 0x8, 0x80 ;  /* 0x000000000080781c */ /* 0x000fe20003f2e170 */
[----:B0-----:R-:W-:Y:S01]  /*2790*/  IMAD.MOV.U32 R7, RZ, RZ, RZ ;  /* 0x000000ffff077224 */ /* 0x001fe200078e00ff */
[----:B----4-:R-:W-:-:S13]  /*27a0*/  ISETP.GT.AND P0, PT, R6, 0x4, PT ;  /* 0x000000040600780c */ /* 0x010fda0003f04270 */
[----:B------:R-:W-:Y:S05]  /*27b0*/  @P0 BRA `(.L_x_183) ;  /* 0x0000000000400947 */ /* 0x000fea0003800000 */
[----:B------:R-:W-:-:S06]  /*27c0*/  MOV R6, R8 ;  /* 0x0000000800067202 */ /* 0x000fcc0000000f00 */
[----:B------:R-:W4:Y:S01]  /*27d0*/  LDL R6, [R6+0x4] ;  /* 0x0000040006067983 */ /* 0x000f220000100800 */
[----:B------:R-:W-:Y:S01]  /*27e0*/  IMAD.MOV.U32 R7, RZ, RZ, 0x1 ;  /* 0x00000001ff077424 */ /* 0x000fe200078e00ff */
[----:B----4-:R-:W-:-:S13]  /*27f0*/  ISETP.GT.AND P0, PT, R6, 0x4, PT ;  /* 0x000000040600780c */ /* 0x010fda0003f04270 */
[----:B------:R-:W-:Y:S05]  /*2800*/  @P0 BRA `(.L_x_183) ;  /* 0x00000000002c0947 */ /* 0x000fea0003800000 */
[----:B------:R-:W-:-:S06]  /*2810*/  IMAD.MOV.U32 R6, RZ, RZ, R8 ;  /* 0x000000ffff067224 */ /* 0x000fcc00078e0008 */
[----:B------:R-:W4:Y:S01]  /*2820*/  LDL R6, [R6+0x8] ;  /* 0x0000080006067983 */ /* 0x000f220000100800 */
[----:B------:R-:W-:Y:S01]  /*2830*/  IMAD.MOV.U32 R7, RZ, RZ, 0x2 ;  /* 0x00000002ff077424 */ /* 0x000fe200078e00ff */
[----:B----4-:R-:W-:-:S13]  /*2840*/  ISETP.GT.AND P0, PT, R6, 0x4, PT ;  /* 0x000000040600780c */ /* 0x010fda0003f04270 */
[----:B------:R-:W-:Y:S05]  /*2850*/  @P0 BRA `(.L_x_183) ;  /* 0x0000000000180947 */ /* 0x000fea0003800000 */
[----:B------:R-:W-:-:S06]  /*2860*/  IMAD.MOV.U32 R6, RZ, RZ, R8 ;  /* 0x000000ffff067224 */ /* 0x000fcc00078e0008 */
[----:B------:R-:W4:Y:S01]  /*2870*/  LDL R6, [R6+0xc] ;  /* 0x00000c0006067983 */ /* 0x000f220000100800 */
[----:B------:R-:W-:Y:S01]  /*2880*/  IMAD.MOV.U32 R7, RZ, RZ, 0x4 ;  /* 0x00000004ff077424 */ /* 0x000fe200078e00ff */
[----:B----4-:R-:W-:-:S04]  /*2890*/  ISETP.GE.AND P0, PT, R6, 0x5, PT ;  /* 0x000000050600780c */ /* 0x010fc80003f06270 */
[----:B------:R-:W-:Y:S02]  /*28a0*/  PLOP3.LUT P1, PT, P0, PT, PT, 0x8, 0x80 ;  /* 0x000000000080781c */ /* 0x000fe4000072e170 */
[----:B------:R-:W-:-:S11]  /*28b0*/  SEL R7, R7, 0x3, !P0 ;  /* 0x0000000307077807 */ /* 0x000fd60004000000 */
.L_x_183:
[----:B------:R-:W-:Y:S05]  /*28c0*/  BSYNC.RECONVERGENT B1 ;  /* 0x0000000000017941 */ /* 0x000fea0003800200 */
.L_x_182:
[----:B------:R-:W-:Y:S01]  /*28d0*/  ISETP.NE.AND P0, PT, R12, RZ, PT ;  /* 0x000000ff0c00720c */ /* 0x000fe20003f05270 */
[----:B------:R-:W-:Y:S01]  /*28e0*/  BSSY.RECONVERGENT B1, `(.L_x_184) ;  /* 0x0000045000017945 */ /* 0x000fe20003800200 */
[----:B------:R-:W-:Y:S01]  /*28f0*/  ISETP.NE.AND P3, PT, R13, RZ, PT ;  /* 0x000000ff0d00720c */ /* 0x000fe20003f65270 */
[----:B------:R-:W-:Y:S01]  /*2900*/  HFMA2 R6, -RZ, RZ, 3.635883331298828125e-06, 0.4921875 ;  /* 0x003d37e0ff067431 */ /* 0x000fe200000001ff */
        /* <DEDUP_REMOVED lines=40> */
[----:B------:R-:W-:Y:S02]  /*2b90*/  ISETP.NE.AND P0, PT, R21, RZ, PT ;  /* 0x000000ff1500720c */ /* 0x000fe40003f05270 */
[----:B------:R-:W-:Y:S02]  /*2ba0*/  ISETP.NE.AND P3, PT, R18, RZ, PT ;  /* 0x000000ff1200720c */ /* 0x000fe40003f65270 */
[----:B------:R-:W-:Y:S02]  /*2bb0*/  ISETP.NE.AND P0, PT, R22, RZ, P0 ;  /* 0x000000ff1600720c */ /* 0x000fe40000705270 */
[----:B------:R-:W-:Y:S02]  /*2bc0*/  MOV R6, 0x3d2070 ;  /* 0x003d207000067802 */ /* 0x000fe40000000f00 */
        /* <DEDUP_REMOVED lines=22> */
.L_x_185:
[----:B------:R-:W-:Y:S05]  /*2d30*/  BSYNC.RECONVERGENT B1 ;  /* 0x0000000000017941 */ /* 0x000fea0003800200 */
.L_x_184:
[----:B------:R-:W0:Y:S01]  /*2d40*/  S2R R11, SR_TID.X ;  /* 0x00000000000b7919 */ /* 0x000e220000002100 */
[----:B------:R-:W0:Y:S01]  /*2d50*/  S2UR UR6, SR_CTAID.X ;  /* 0x00000000000679c3 */ /* 0x000e220000002500 */
[----:B------:R-:W1:Y:S01]  /*2d60*/  LDCU UR7, c[0x0][0x39c] ;  /* 0x00007380ff0777ac */ /* 0x000e620008000800 */
[----:B------:R-:W-:Y:S06]  /*2d70*/  BSSY.RELIABLE B1, `(.L_x_186) ;  /* 0x00001b2000017945 */ /* 0x000fec0003800100 */
[----:B------:R-:W0:Y:S08]  /*2d80*/  LDC R10, c[0x0][0x360] ;  /* 0x0000d800ff0a7b82 */ /* 0x000e300000000800 */
[----:B------:R-:W4:Y:S01]  /*2d90*/  LDC.64 R16, c[0x0][0x380] ;  /* 0x0000e000ff107b82 */ /* 0x000f220000000a00 */
[----:B0-----:R-:W-:-:S04]  /*2da0*/  IMAD R10, R10, UR6, R11 ;  /* 0x000000060a0a7c24 */ /* 0x001fc8000f8e020b */
[----:B-1----:R-:W-:-:S04]  /*2db0*/  IMAD R11, R10, UR7, RZ ;  /* 0x000000070a0b7c24 */ /* 0x002fc8000f8e02ff */
[----:B----4-:R-:W-:Y:S01]  /*2dc0*/  IMAD.WIDE R16, R11, 0x4, R16 ;  /* 0x000000040b107825 */ /* 0x010fe200078e0210 */
[----:B------:R-:W-:Y:S06]  /*2dd0*/  @P1 BRA `(.L_x_187) ;  /* 0x0000001800ac1947 */ /* 0x000fec0003800000 */
[----:B------:R-:W-:Y:S01]  /*2de0*/  BSSY.RECONVERGENT B2, `(.L_x_188) ;  /* 0x000001a000027945 */ /* 0x000fe20003800200 */
[----:B------:R-:W-:Y:S01]  /*2df0*/  VIMNMX R10, PT, PT, R5, 0x1, !PT ;  /* 0x00000001050a7848 */ /* 0x000fe20007fe0100 */
[----:B------:R-:W-:-:S07]  /*2e00*/  IMAD.MOV.U32 R11, RZ, RZ, RZ ;  /* 0x000000ffff0b7224 */ /* 0x000fce00078e00ff */
.L_x_192:
[----:B------:R-:W-:-:S06]  /*2e10*/  IMAD.WIDE.U32 R12, R11, 0x4, R16 ;  /* 0x000000040b0c7825 */ /* 0x000fcc00078e0010 */
[----:B------:R-:W4:Y:S01]  /*2e20*/  LDG.E R12, desc[UR4][R12.64] ;  /* 0x000000040c0c7981 */ /* 0x000f22000c1e1900 */
[----:B------:R-:W-:Y:S01]  /*2e30*/  BSSY.RELIABLE B3, `(.L_x_189) ;  /* 0x000000b000037945 */ /* 0x000fe20003800100 */
[----:B----4-:R-:W-:-:S13]  /*2e40*/  ISETP.GT.U32.AND P0, PT, R12, 0x33, PT ;  /* 0x000000330c00780c */ /* 0x010fda0003f04070 */
[----:B------:R-:W-:Y:S05]  /*2e50*/  @P0 BRA `(.L_x_190) ;  /* 0x0000000000200947 */ /* 0x000fea0003800000 */
[----:B------:R-:W-:Y:S02]  /*2e60*/  UMOV UR6, 0x68 ;  /* 0x0000006800067882 */ /* 0x000fe40000000000 */
[----:B------:R-:W-:-:S04]  /*2e70*/  LEA R12, R12, UR6, 0x2 ;  /* 0x000000060c0c7c11 */ /* 0x000fc8000f8e10ff */
[----:B------:R-:W0:Y:S08]  /*2e80*/  LDC R13, c[0x3][R12] ;  /* 0x00c000000c0d7b82 */ /* 0x000e300000000800 */
[----:B------:R-:W1:Y:S01]  /*2e90*/  LDC R14, c[0x3][R12+0xd0] ;  /* 0x00c034000c0e7b82 */ /* 0x000e620000000800 */
[----:B0-----:R-:W-:Y:S02]  /*2ea0*/  ISETP.EQ.AND P3, PT, R13, 0xc, PT ;  /* 0x0000000c0d00780c */ /* 0x001fe40003f62270 */
[----:B-1----:R-:W-:-:S13]  /*2eb0*/  ISETP.NE.AND P0, PT, R14, R7, PT ;  /* 0x000000070e00720c */ /* 0x002fda0003f05270 */
[----:B------:R-:W-:Y:S05]  /*2ec0*/  @!P0 BREAK.RELIABLE P3, B3 ;  /* 0x0000000000038942 */ /* 0x000fea0001800100 */
[----:B------:R-:W-:Y:S05]  /*2ed0*/  @!P0 BRA P3, `(.L_x_191) ;  /* 0x0000000000188947 */ /* 0x000fea0001800000 */
.L_x_190:
[----:B------:R-:W-:Y:S05]  /*2ee0*/  BSYNC.RELIABLE B3 ;  /* 0x0000000000037941 */ /* 0x000fea0003800100 */
.L_x_189:
[----:B------:R-:W-:-:S05]  /*2ef0*/  VIADD R11, R11, 0x1 ;  /* 0x000000010b0b7836 */ /* 0x000fca0000000000 */
[----:B------:R-:W-:-:S13]  /*2f00*/  ISETP.NE.AND P0, PT, R11, R10, PT ;  /* 0x0000000a0b00720c */ /* 0x000fda0003f05270 */
[----:B------:R-:W-:Y:S05]  /*2f10*/  @P0 BRA `(.L_x_192) ;  /* 0xfffffffc00bc0947 */ /* 0x000fea000383ffff */
[----:B------:R-:W-:Y:S01]  /*2f20*/  HFMA2 R11, -RZ, RZ, 0, 0 ;  /* 0x00000000ff0b7431 */ /* 0x000fe200000001ff */
[----:B------:R-:W-:Y:S06]  /*2f30*/  BRA `(.L_x_193) ;  /* 0x0000000000107947 */ /* 0x000fec0003800000 */
.L_x_191:
[----:B------:R-:W-:Y:S02]  /*2f40*/  IMAD.MOV.U32 R12, RZ, RZ, R8 ;  /* 0x000000ffff0c7224 */ /* 0x000fe400078e0008 */
[----:B------:R-:W-:Y:S02]  /*2f50*/  IMAD.MOV.U32 R13, RZ, RZ, 0xc ;  /* 0x0000000cff0d7424 */ /* 0x000fe400078e00ff */
[----:B------:R-:W-:-:S03]  /*2f60*/  IMAD.MOV.U32 R11, RZ, RZ, 0x1 ;  /* 0x00000001ff0b7424 */ /* 0x000fc600078e00ff */
[----:B------:R0:W-:Y:S04]  /*2f70*/  STL [R12], R13 ;  /* 0x0000000d0c007387 */ /* 0x0001e80000100800 */
.L_x_193:
[----:B------:R-:W-:Y:S05]  /*2f80*/  BSYNC.RECONVERGENT B2 ;  /* 0x0000000000027941 */ /* 0x000fea0003800200 */
.L_x_188:
[----:B------:R-:W-:Y:S01]  /*2f90*/  BSSY.RECONVERGENT B2, `(.L_x_194) ;  /* 0x0000018000027945 */ /* 0x000fe20003800200 */
[----:B------:R-:W-:-:S07]  /*2fa0*/  IMAD.MOV.U32 R15, RZ, RZ, RZ ;  /* 0x000000ffff0f7224 */ /* 0x000fce00078e00ff */
.L_x_198:
[----:B0-----:R-:W-:-:S06]  /*2fb0*/  IMAD.WIDE.U32 R12, R15, 0x4, R16 ;  /* 0x000000040f0c7825 */ /* 0x001fcc00078e0010 */
        /* <DEDUP_REMOVED lines=12> */
.L_x_196:
[----:B------:R-:W-:Y:S05]  /*3080*/  BSYNC.RELIABLE B3 ;  /* 0x0000000000037941 */ /* 0x000fea0003800100 */
.L_x_195:
[----:B------:R-:W-:-:S05]  /*3090*/  VIADD R15, R15, 0x1 ;  /* 0x000000010f0f7836 */ /* 0x000fca0000000000 */
[----:B------:R-:W-:-:S13]  /*30a0*/  ISETP.NE.AND P0, PT, R15, R10, PT ;  /* 0x0000000a0f00720c */ /* 0x000fda0003f05270 */
[----:B------:R-:W-:Y:S05]  /*30b0*/  @P0 BRA `(.L_x_198) ;  /* 0xfffffffc00bc0947 */ /* 0x000fea000383ffff */
[----:B------:R-:W-:Y:S05]  /*30c0*/  BRA `(.L_x_199) ;  /* 0x0000000000107947 */ /* 0x000fea0003800000 */
.L_x_197:
[C---:B------:R-:W-:Y:S01]  /*30d0*/  LEA R12, R11.reuse, R8, 0x2 ;  /* 0x000000080b0c7211 */ /* 0x040fe200078e10ff */
[----:B------:R-:W-:Y:S02]  /*30e0*/  IMAD.MOV.U32 R13, RZ, RZ, 0xb ;  /* 0x0000000bff0d7424 */ /* 0x000fe400078e00ff */
[----:B------:R-:W-:-:S03]  /*30f0*/  VIADD R11, R11, 0x1 ;  /* 0x000000010b0b7836 */ /* 0x000fc60000000000 */
[----:B------:R0:W-:Y:S04]  /*3100*/  STL [R12], R13 ;  /* 0x0000000d0c007387 */ /* 0x0001e80000100800 */
.L_x_199:
[----:B------:R-:W-:Y:S05]  /*3110*/  BSYNC.RECONVERGENT B2 ;  /* 0x0000000000027941 */ /* 0x000fea0003800200 */
.L_x_194:
[----:B------:R-:W-:Y:S01]  /*3120*/  BSSY.RECONVERGENT B2, `(.L_x_200) ;  /* 0x0000018000027945 */ /* 0x000fe20003800200 */
[----:B------:R-:W-:-:S07]  /*3130*/  IMAD.MOV.U32 R15, RZ, RZ, RZ ;  /* 0x000000ffff0f7224 */ /* 0x000fce00078e00ff */
.L_x_204:
        /* <DEDUP_REMOVED lines=13> */
.L_x_202:
[----:B------:R-:W-:Y:S05]  /*3210*/  BSYNC.RELIABLE B3 ;  /* 0x0000000000037941 */ /* 0x000fea0003800100 */
.L_x_201:
[----:B------:R-:W-:-:S05]  /*3220*/  VIADD R15, R15, 0x1 ;  /* 0x000000010f0f7836 */ /* 0x000fca0000000000 */
[----:B------:R-:W-:-:S13]  /*3230*/  ISETP.NE.AND P0, PT, R15, R10, PT ;  /* 0x0000000a0f00720c */ /* 0x000fda0003f05270 */
[----:B------:R-:W-:Y:S05]  /*3240*/  @P0 BRA `(.L_x_204) ;  /* 0xfffffffc00bc0947 */ /* 0x000fea000383ffff */
[----:B------:R-:W-:Y:S05]  /*3250*/  BRA `(.L_x_205) ;  /* 0x0000000000107947 */ /* 0x000fea0003800000 */
.L_x_203:
[----:B------:R-:W-:Y:S02]  /*3260*/  HFMA2 R13, -RZ, RZ, 0, 5.9604644775390625e-07 ;  /* 0x0000000aff0d7431 */ /* 0x000fe400000001ff */
[C---:B------:R-:W-:Y:S02]  /*3270*/  IMAD R12, R11.reuse, 0x4, R8 ;  /* 0x000000040b0c7824 */ /* 0x040fe400078e0208 */
[----:B------:R-:W-:-:S03]  /*3280*/  VIADD R11, R11, 0x1 ;  /* 0x000000010b0b7836 */ /* 0x000fc60000000000 */
[----:B------:R0:W-:Y:S04]  /*3290*/  STL [R12], R13 ;  /* 0x0000000d0c007387 */ /* 0x0001e80000100800 */
.L_x_205:
[----:B------:R-:W-:Y:S05]  /*32a0*/  BSYNC.RECONVERGENT B2 ;  /* 0x0000000000027941 */ /* 0x000fea0003800200 */
.L_x_200:
[----:B------:R-:W-:Y:S01]  /*32b0*/  BSSY.RECONVERGENT B2, `(.L_x_206) ;  /* 0x0000018000027945 */ /* 0x000fe20003800200 */
[----:B------:R-:W-:-:S07]  /*32c0*/  IMAD.MOV.U32 R15, RZ, RZ, RZ ;  /* 0x000000ffff0f7224 */ /* 0x000fce00078e00ff */
.L_x_210:
        /* <DEDUP_REMOVED lines=13> */
.L_x_208:
[----:B------:R-:W-:Y:S05]  /*33a0*/  BSYNC.RELIABLE B3 ;  /* 0x0000000000037941 */ /* 0x000fea0003800100 */
.L_x_207:
[----:B------:R-:W-:-:S05]  /*33b0*/  VIADD R15, R15, 0x1 ;  /* 0x000000010f0f7836 */ /* 0x000fca0000000000 */
[----:B------:R-:W-:-:S13]  /*33c0*/  ISETP.NE.AND P0, PT, R15, R10, PT ;  /* 0x0000000a0f00720c */ /* 0x000fda0003f05270 */
[----:B------:R-:W-:Y:S05]  /*33d0*/  @P0 BRA `(.L_x_210) ;  /* 0xfffffffc00bc0947 */ /* 0x000fea000383ffff */
[----:B------:R-:W-:Y:S05]  /*33e0*/  BRA `(.L_x_211) ;  /* 0x0000000000107947 */ /* 0x000fea0003800000 */
.L_x_209:
[C---:B------:R-:W-:Y:S01]  /*33f0*/  IMAD R12, R11.reuse, 0x4, R8 ;  /* 0x000000040b0c7824 */ /* 0x040fe200078e0208 */
[----:B------:R-:W-:Y:S01]  /*3400*/  IADD3 R11, PT, PT, R11, 0x1, RZ ;  /* 0x000000010b0b7810 */ /* 0x000fe20007ffe0ff */
[----:B------:R-:W-:-:S05]  /*3410*/  IMAD.MOV.U32 R13, RZ, RZ, 0x9 ;  /* 0x00000009ff0d7424 */ /* 0x000fca00078e00ff */
[----:B------:R0:W-:Y:S02]  /*3420*/  STL [R12], R13 ;  /* 0x0000000d0c007387 */ /* 0x0001e40000100800 */
.L_x_211:
[----:B------:R-:W-:Y:S05]  /*3430*/  BSYNC.RECONVERGENT B2 ;  /* 0x0000000000027941 */ /* 0x000fea0003800200 */
.L_x_206:
[----:B------:R-:W-:Y:S01]  /*3440*/  BSSY.RECONVERGENT B2, `(.L_x_212) ;  /* 0x0000018000027945 */ /* 0x000fe20003800200 */
[----:B------:R-:W-:-:S07]  /*3450*/  IMAD.MOV.U32 R15, RZ, RZ, RZ ;  /* 0x000000ffff0f7224 */ /* 0x000fce00078e00ff */
.L_x_216:
        /* <DEDUP_REMOVED lines=13> */
.L_x_214:
[----:B------:R-:W-:Y:S05]  /*3530*/  BSYNC.RELIABLE B3 ;  /* 0x0000000000037941 */ /* 0x000fea0003800100 */
.L_x_213:
[----:B------:R-:W-:-:S05]  /*3540*/  VIADD R15, R15, 0x1 ;  /* 0x000000010f0f7836 */ /* 0x000fca0000000000 */
[----:B------:R-:W-:-:S13]  /*3550*/  ISETP.NE.AND P0, PT, R15, R10, PT ;  /* 0x0000000a0f00720c */ /* 0x000fda0003f05270 */
[----:B------:R-:W-:Y:S05]  /*3560*/  @P0 BRA `(.L_x_216) ;  /* 0xfffffffc00bc0947 */ /* 0x000fea000383ffff */
[----:B------:R-:W-:Y:S05]  /*3570*/  BRA `(.L_x_217) ;  /* 0x0000000000107947 */ /* 0x000fea0003800000 */
.L_x_215:
[C---:B------:R-:W-:Y:S02]  /*3580*/  IMAD R12, R11.reuse, 0x4, R8 ;  /* 0x000000040b0c7824 */ /* 0x040fe400078e0208 */
[----:B------:R-:W-:Y:S02]  /*3590*/  IMAD.MOV.U32 R13, RZ, RZ, 0x8 ;  /* 0x00000008ff0d7424 */ /* 0x000fe400078e00ff */
[----:B------:R-:W-:-:S03]  /*35a0*/  VIADD R11, R11, 0x1 ;  /* 0x000000010b0b7836 */ /* 0x000fc60000000000 */
[----:B------:R0:W-:Y:S04]  /*35b0*/  STL [R12], R13 ;  /* 0x0000000d0c007387 */ /* 0x0001e80000100800 */
.L_x_217:
[----:B------:R-:W-:Y:S05]  /*35c0*/  BSYNC.RECONVERGENT B2 ;  /* 0x0000000000027941 */ /* 0x000fea0003800200 */
.L_x_212:
[----:B------:R-:W-:Y:S01]  /*35d0*/  HFMA2 R15, -RZ, RZ, 0, 0 ;  /* 0x00000000ff0f7431 */ /* 0x000fe200000001ff */
[----:B------:R-:W-:Y:S06]  /*35e0*/  BSSY.RECONVERGENT B2, `(.L_x_218) ;  /* 0x0000017000027945 */ /* 0x000fec0003800200 */
.L_x_222:
        /* <DEDUP_REMOVED lines=13> */
.L_x_220:
[----:B------:R-:W-:Y:S05]  /*36c0*/  BSYNC.RELIABLE B3 ;  /* 0x0000000000037941 */ /* 0x000fea0003800100 */
.L_x_219:
[----:B------:R-:W-:-:S05]  /*36d0*/  VIADD R15, R15, 0x1 ;  /* 0x000000010f0f7836 */ /* 0x000fca0000000000 */
[----:B------:R-:W-:-:S13]  /*36e0*/  ISETP.NE.AND P0, PT, R15, R10, PT ;  /* 0x0000000a0f00720c */ /* 0x000fda0003f05270 */
[----:B------:R-:W-:Y:S05]  /*36f0*/  @P0 BRA `(.L_x_222) ;  /* 0xfffffffc00bc0947 */ /* 0x000fea000383ffff */
[----:B------:R-:W-:Y:S05]  /*3700*/  BRA `(.L_x_223) ;  /* 0x0000000000107947 */ /* 0x000fea0003800000 */
.L_x_221:
[C---:B------:R-:W-:Y:S02]  /*3710*/  IMAD R12, R11.reuse, 0x4, R8 ;  /* 0x000000040b0c7824 */ /* 0x040fe400078e0208 */
[----:B------:R-:W-:Y:S02]  /*3720*/  IMAD.MOV.U32 R13, RZ, RZ, 0x7 ;  /* 0x00000007ff0d7424 */ /* 0x000fe400078e00ff */
[----:B------:R-:W-:-:S03]  /*3730*/  VIADD R11, R11, 0x1 ;  /* 0x000000010b0b7836 */ /* 0x000fc60000000000 */
[----:B------:R0:W-:Y:S04]  /*3740*/  STL [R12], R13 ;  /* 0x0000000d0c007387 */ /* 0x0001e80000100800 */
.L_x_223:
[----:B------:R-:W-:Y:S05]  /*3750*/  BSYNC.RECONVERGENT B2 ;  /* 0x0000000000027941 */ /* 0x000fea0003800200 */
.L_x_218:
[----:B------:R-:W-:Y:S01]  /*3760*/  BSSY.RECONVERGENT B2, `(.L_x_224) ;  /* 0x0000018000027945 */ /* 0x000fe20003800200 */
[----:B------:R-:W-:-:S07]  /*3770*/  IMAD.MOV.U32 R15, RZ, RZ, RZ ;  /* 0x000000ffff0f7224 */ /* 0x000fce00078e00ff */
.L_x_228:
        /* <DEDUP_REMOVED lines=13> */
.L_x_226:
[----:B------:R-:W-:Y:S05]  /*3850*/  BSYNC.RELIABLE B3 ;  /* 0x0000000000037941 */ /* 0x000fea0003800100 */
.L_x_225:
[----:B------:R-:W-:-:S04]  /*3860*/  IADD3 R15, PT, PT, R15, 0x1, RZ ;  /* 0x000000010f0f7810 */ /* 0x000fc80007ffe0ff */
[----:B------:R-:W-:-:S13]  /*3870*/  ISETP.NE.AND P0, PT, R15, R10, PT ;  /* 0x0000000a0f00720c */ /* 0x000fda0003f05270 */
[----:B------:R-:W-:Y:S05]  /*3880*/  @P0 BRA `(.L_x_228) ;  /* 0xfffffffc00bc0947 */ /* 0x000fea000383ffff */
[----:B------:R-:W-:Y:S05]  /*3890*/  BRA `(.L_x_229) ;  /* 0x0000000000107947 */ /* 0x000fea0003800000 */
.L_x_227:
[C---:B------:R-:W-:Y:S02]  /*38a0*/  IMAD R12, R11.reuse, 0x4, R8 ;  /* 0x000000040b0c7824 */ /* 0x040fe400078e0208 */
[----:B------:R-:W-:Y:S02]  /*38b0*/  IMAD.MOV.U32 R13, RZ, RZ, 0x6 ;  /* 0x00000006ff0d7424 */ /* 0x000fe400078e00ff */
[----:B------:R-:W-:-:S03]  /*38c0*/  VIADD R11, R11, 0x1 ;  /* 0x000000010b0b7836 */ /* 0x000fc60000000000 */
[----:B------:R0:W-:Y:S04]  /*38d0*/  STL [R12], R13 ;  /* 0x0000000d0c007387 */ /* 0x0001e80000100800 */
.L_x_229:
[----:B------:R-:W-:Y:S05]  /*38e0*/  BSYNC.RECONVERGENT B2 ;  /* 0x0000000000027941 */ /* 0x000fea0003800200 */
.L_x_224:
[----:B------:R-:W-:Y:S01]  /*38f0*/  BSSY.RECONVERGENT B2, `(.L_x_230) ;  /* 0x0000018000027945 */ /* 0x000fe20003800200 */
[----:B------:R-:W-:-:S07]  /*3900*/  IMAD.MOV.U32 R15, RZ, RZ, RZ ;  /* 0x000000ffff0f7224 */ /* 0x000fce00078e00ff */
.L_x_234:
        /* <DEDUP_REMOVED lines=13> */
.L_x_232:
[----:B------:R-:W-:Y:S05]  /*39e0*/  BSYNC.RELIABLE B3 ;  /* 0x0000000000037941 */ /* 0x000fea0003800100 */
.L_x_231:
[----:B------:R-:W-:-:S05]  /*39f0*/  VIADD R15, R15, 0x1 ;  /* 0x000000010f0f7836 */ /* 0x000fca0000000000 */
[----:B------:R-:W-:-:S13]  /*3a00*/  ISETP.NE.AND P0, PT, R15, R10, PT ;  /* 0x0000000a0f00720c */ /* 0x000fda0003f05270 */
[----:B------:R-:W-:Y:S05]  /*3a10*/  @P0 BRA `(.L_x_234) ;  /* 0xfffffffc00bc0947 */ /* 0x000fea000383ffff */
[----:B------:R-:W-:Y:S05]  /*3a20*/  BRA `(.L_x_235) ;  /* 0x0000000000107947 */ /* 0x000fea0003800000 */
.L_x_233:
[C---:B------:R-:W-:Y:S01]  /*3a30*/  LEA R12, R11.reuse, R8, 0x2 ;  /* 0x000000080b0c7211 */ /* 0x040fe200078e10ff */
[----:B------:R-:W-:Y:S02]  /*3a40*/  IMAD.MOV.U32 R13, RZ, RZ, 0x5 ;  /* 0x00000005ff0d7424 */ /* 0x000fe400078e00ff */
[----:B------:R-:W-:-:S03]  /*3a50*/  VIADD R11, R11, 0x1 ;  /* 0x000000010b0b7836 */ /* 0x000fc60000000000 */
[----:B------:R0:W-:Y:S04]  /*3a60*/  STL [R12], R13 ;  /* 0x0000000d0c007387 */ /* 0x0001e80000100800 */
.L_x_235:
[----:B------:R-:W-:Y:S05]  /*3a70*/  BSYNC.RECONVERGENT B2 ;  /* 0x0000000000027941 */ /* 0x000fea0003800200 */
.L_x_230:
[----:B------:R-:W-:Y:S01]  /*3a80*/  BSSY.RECONVERGENT B2, `(.L_x_236) ;  /* 0x0000018000027945 */ /* 0x000fe20003800200 */
[----:B------:R-:W-:-:S07]  /*3a90*/  IMAD.MOV.U32 R15, RZ, RZ, RZ ;  /* 0x000000ffff0f7224 */ /* 0x000fce00078e00ff */
.L_x_240:
        /* <DEDUP_REMOVED lines=13> */
.L_x_238:
[----:B------:R-:W-:Y:S05]  /*3b70*/  BSYNC.RELIABLE B3 ;  /* 0x0000000000037941 */ /* 0x000fea0003800100 */
.L_x_237:
[----:B------:R-:W-:-:S05]  /*3b80*/  VIADD R15, R15, 0x1 ;  /* 0x000000010f0f7836 */ /* 0x000fca0000000000 */
[----:B------:R-:W-:-:S13]  /*3b90*/  ISETP.NE.AND P0, PT, R15, R10, PT ;  /* 0x0000000a0f00720c */ /* 0x000fda0003f05270 */
[----:B------:R-:W-:Y:S05]  /*3ba0*/  @P0 BRA `(.L_x_240) ;  /* 0xfffffffc00bc0947 */ /* 0x000fea000383ffff */
[----:B------:R-:W-:Y:S05]  /*3bb0*/  BRA `(.L_x_241) ;  /* 0x0000000000107947 */ /* 0x000fea0003800000 */
.L_x_239:
[----:B------:R-:W-:Y:S02]  /*3bc0*/  HFMA2 R13, -RZ, RZ, 0, 2.384185791015625e-07 ;  /* 0x00000004ff0d7431 */ /* 0x000fe400000001ff */
[C---:B------:R-:W-:Y:S02]  /*3bd0*/  IMAD R12, R11.reuse, 0x4, R8 ;  /* 0x000000040b0c7824 */ /* 0x040fe400078e0208 */
[----:B------:R-:W-:-:S03]  /*3be0*/  VIADD R11, R11, 0x1 ;  /* 0x000000010b0b7836 */ /* 0x000fc60000000000 */
[----:B------:R0:W-:Y:S04]  /*3bf0*/  STL [R12], R13 ;  /* 0x0000000d0c007387 */ /* 0x0001e80000100800 */
.L_x_241:
[----:B------:R-:W-:Y:S05]  /*3c00*/  BSYNC.RECONVERGENT B2 ;  /* 0x0000000000027941 */ /* 0x000fea0003800200 */
.L_x_236:
[----:B------:R-:W-:Y:S01]  /*3c10*/  BSSY.RECONVERGENT B2, `(.L_x_242) ;  /* 0x0000018000027945 */ /* 0x000fe20003800200 */
[----:B------:R-:W-:-:S07]  /*3c20*/  IMAD.MOV.U32 R15, RZ, RZ, RZ ;  /* 0x000000ffff0f7224 */ /* 0x000fce00078e00ff */
.L_x_246:
        /* <DEDUP_REMOVED lines=13> */
.L_x_244:
[----:B------:R-:W-:Y:S05]  /*3d00*/  BSYNC.RELIABLE B3 ;  /* 0x0000000000037941 */ /* 0x000fea0003800100 */
.L_x_243:
[----:B------:R-:W-:-:S05]  /*3d10*/  VIADD R15, R15, 0x1 ;  /* 0x000000010f0f7836 */ /* 0x000fca0000000000 */
[----:B------:R-:W-:-:S13]  /*3d20*/  ISETP.NE.AND P0, PT, R15, R10, PT ;  /* 0x0000000a0f00720c */ /* 0x000fda0003f05270 */
[----:B------:R-:W-:Y:S05]  /*3d30*/  @P0 BRA `(.L_x_246) ;  /* 0xfffffffc00bc0947 */ /* 0x000fea000383ffff */
[----:B------:R-:W-:Y:S05]  /*3d40*/  BRA `(.L_x_247) ;  /* 0x0000000000107947 */ /* 0x000fea0003800000 */
.L_x_245:
[C---:B------:R-:W-:Y:S01]  /*3d50*/  IMAD R12, R11.reuse, 0x4, R8 ;  /* 0x000000040b0c7824 */ /* 0x040fe200078e0208 */
[----:B------:R-:W-:Y:S01]  /*3d60*/  IADD3 R11, PT, PT, R11, 0x1, RZ ;  /* 0x000000010b0b7810 */ /* 0x000fe20007ffe0ff */
[----:B------:R-:W-:-:S05]  /*3d70*/  IMAD.MOV.U32 R13, RZ, RZ, 0x3 ;  /* 0x00000003ff0d7424 */ /* 0x000fca00078e00ff */
[----:B------:R0:W-:Y:S02]  /*3d80*/  STL [R12], R13 ;  /* 0x0000000d0c007387 */ /* 0x0001e40000100800 */
.L_x_247:
[----:B------:R-:W-:Y:S05]  /*3d90*/  BSYNC.RECONVERGENT B2 ;  /* 0x0000000000027941 */ /* 0x000fea0003800200 */
.L_x_242:
[----:B------:R-:W-:Y:S01]  /*3da0*/  BSSY.RECONVERGENT B2, `(.L_x_248) ;  /* 0x0000018000027945 */ /* 0x000fe20003800200 */
[----:B------:R-:W-:-:S07]  /*3db0*/  IMAD.MOV.U32 R15, RZ, RZ, RZ ;  /* 0x000000ffff0f7224 */ /* 0x000fce00078e00ff */
.L_x_252:
        /* <DEDUP_REMOVED lines=13> */
.L_x_250:
[----:B------:R-:W-:Y:S05]  /*3e90*/  BSYNC.RELIABLE B3 ;  /* 0x0000000000037941 */ /* 0x000fea0003800100 */
.L_x_249:
[----:B------:R-:W-:-:S05]  /*3ea0*/  VIADD R15, R15, 0x1 ;  /* 0x000000010f0f7836 */ /* 0x000fca0000000000 */
[----:B------:R-:W-:-:S13]  /*3eb0*/  ISETP.NE.AND P0, PT, R15, R10, PT ;  /* 0x0000000a0f00720c */ /* 0x000fda0003f05270 */
[----:B------:R-:W-:Y:S05]  /*3ec0*/  @P0 BRA `(.L_x_252) ;  /* 0xfffffffc00bc0947 */ /* 0x000fea000383ffff */
[----:B------:R-:W-:Y:S05]  /*3ed0*/  BRA `(.L_x_253) ;  /* 0x0000000000107947 */ /* 0x000fea0003800000 */
.L_x_251:
[C---:B------:R-:W-:Y:S02]  /*3ee0*/  IMAD R12, R11.reuse, 0x4, R8 ;  /* 0x000000040b0c7824 */ /* 0x040fe400078e0208 */
[----:B------:R-:W-:Y:S02]  /*3ef0*/  IMAD.MOV.U32 R13, RZ, RZ, 0x2 ;  /* 0x00000002ff0d7424 */ /* 0x000fe400078e00ff */
[----:B------:R-:W-:-:S03]  /*3f00*/  VIADD R11, R11, 0x1 ;  /* 0x000000010b0b7836 */ /* 0x000fc60000000000 */
[----:B------:R0:W-:Y:S04]  /*3f10*/  STL [R12], R13 ;  /* 0x0000000d0c007387 */ /* 0x0001e80000100800 */
.L_x_253:
[----:B------:R-:W-:Y:S05]  /*3f20*/  BSYNC.RECONVERGENT B2 ;  /* 0x0000000000027941 */ /* 0x000fea0003800200 */
.L_x_248:
[----:B------:R-:W-:Y:S01]  /*3f30*/  HFMA2 R15, -RZ, RZ, 0, 0 ;  /* 0x00000000ff0f7431 */ /* 0x000fe200000001ff */
[----:B------:R-:W-:Y:S06]  /*3f40*/  BSSY.RECONVERGENT B2, `(.L_x_254) ;  /* 0x0000017000027945 */ /* 0x000fec0003800200 */
.L_x_258:
        /* <DEDUP_REMOVED lines=13> */
.L_x_256:
[----:B------:R-:W-:Y:S05]  /*4020*/  BSYNC.RELIABLE B3 ;  /* 0x0000000000037941 */ /* 0x000fea0003800100 */
.L_x_255:
[----:B------:R-:W-:-:S05]  /*4030*/  VIADD R15, R15, 0x1 ;  /* 0x000000010f0f7836 */ /* 0x000fca0000000000 */
[----:B------:R-:W-:-:S13]  /*4040*/  ISETP.NE.AND P0, PT, R15, R10, PT ;  /* 0x0000000a0f00720c */ /* 0x000fda0003f05270 */
[----:B------:R-:W-:Y:S05]  /*4050*/  @P0 BRA `(.L_x_258) ;  /* 0xfffffffc00bc0947 */ /* 0x000fea000383ffff */
[----:B------:R-:W-:Y:S05]  /*4060*/  BRA `(.L_x_259) ;  /* 0x0000000000107947 */ /* 0x000fea0003800000 */
.L_x_257:
[C---:B------:R-:W-:Y:S02]  /*4070*/  IMAD R12, R11.reuse, 0x4, R8 ;  /* 0x000000040b0c7824 */ /* 0x040fe400078e0208 */
[----:B------:R-:W-:Y:S02]  /*4080*/  IMAD.MOV.U32 R13, RZ, RZ, 0x1 ;  /* 0x00000001ff0d7424 */ /* 0x000fe400078e00ff */
[----:B------:R-:W-:-:S03]  /*4090*/  VIADD R11, R11, 0x1 ;  /* 0x000000010b0b7836 */ /* 0x000fc60000000000 */
[----:B------:R0:W-:Y:S04]  /*40a0*/  STL [R12], R13 ;  /* 0x0000000d0c007387 */ /* 0x0001e80000100800 */
.L_x_259:
[----:B------:R-:W-:Y:S05]  /*40b0*/  BSYNC.RECONVERGENT B2 ;  /* 0x0000000000027941 */ /* 0x000fea0003800200 */
.L_x_254:
[----:B------:R-:W-:Y:S01]  /*40c0*/  BSSY.RECONVERGENT B2, `(.L_x_260) ;  /* 0x0000017000027945 */ /* 0x000fe20003800200 */
[----:B------:R-:W-:-:S07]  /*40d0*/  IMAD.MOV.U32 R15, RZ, RZ, RZ ;  /* 0x000000ffff0f7224 */ /* 0x000fce00078e00ff */
.L_x_264:
        /* <DEDUP_REMOVED lines=9> */
[----:B0-----:R-:W-:Y:S02]  /*4170*/  ISETP.EQ.AND P3, PT, R13, RZ, PT ;  /* 0x000000ff0d00720c */ /* 0x001fe40003f62270 */
[----:B-1----:R-:W-:-:S13]  /*4180*/  ISETP.NE.AND P0, PT, R14, R7, PT ;  /* 0x000000070e00720c */ /* 0x002fda0003f05270 */
[----:B------:R-:W-:Y:S05]  /*4190*/  @!P0 BREAK.RELIABLE P3, B3 ;  /* 0x0000000000038942 */ /* 0x000fea0001800100 */
[----:B------:R-:W-:Y:S05]  /*41a0*/  @!P0 BRA P3, `(.L_x_263) ;  /* 0x0000000000148947 */ /* 0x000fea0001800000 */
.L_x_262:
[----:B------:R-:W-:Y:S05]  /*41b0*/  BSYNC.RELIABLE B3 ;  /* 0x0000000000037941 */ /* 0x000fea0003800100 */
.L_x_261:
[----:B------:R-:W-:-:S04]  /*41c0*/  IADD3 R15, PT, PT, R15, 0x1, RZ ;  /* 0x000000010f0f7810 */ /* 0x000fc80007ffe0ff */
[----:B------:R-:W-:-:S13]  /*41d0*/  ISETP.NE.AND P0, PT, R15, R10, PT ;  /* 0x0000000a0f00720c */ /* 0x000fda0003f05270 */
[----:B------:R-:W-:Y:S05]  /*41e0*/  @P0 BRA `(.L_x_264) ;  /* 0xfffffffc00bc0947 */ /* 0x000fea000383ffff */
[----:B------:R-:W-:Y:S05]  /*41f0*/  BRA `(.L_x_265) ;  /* 0x00000000000c7947 */ /* 0x000fea0003800000 */
.L_x_263:
[C---:B------:R-:W-:Y:S02]  /*4200*/  IMAD R10, R11.reuse, 0x4, R8 ;  /* 0x000000040b0a7824 */ /* 0x040fe400078e0208 */
[----:B------:R-:W-:-:S03]  /*4210*/  VIADD R11, R11, 0x1 ;  /* 0x000000010b0b7836 */ /* 0x000fc60000000000 */
[----:B------:R0:W-:Y:S04]  /*4220*/  STL [R10], RZ ;  /* 0x000000ff0a007387 */ /* 0x0001e80000100800 */
.L_x_265:
[----:B------:R-:W-:Y:S05]  /*4230*/  BSYNC.RECONVERGENT B2 ;  /* 0x0000000000027941 */ /* 0x000fea0003800200 */
.L_x_260:
[----:B------:R-:W-:-:S13]  /*4240*/  ISETP.GT.AND P0, PT, R11, 0x4, PT ;  /* 0x000000040b00780c */ /* 0x000fda0003f04270 */
[----:B------:R-:W-:Y:S05]  /*4250*/  @!P0 BRA `(.L_x_187) ;  /* 0x00000004008c8947 */ /* 0x000fea0003800000 */
[----:B------:R1:W-:Y:S01]  /*4260*/  STL.128 [R1], RZ ;  /* 0x000000ff01007387 */ /* 0x0003e20000100c00 */
[----:B------:R-:W-:Y:S01]  /*4270*/  BSSY.RECONVERGENT B2, `(.L_x_266) ;  /* 0x000000f000027945 */ /* 0x000fe20003800200 */
[----:B0-----:R-:W-:Y:S02]  /*4280*/  IMAD.MOV R10, RZ, RZ, -R11 ;  /* 0x000000ffff0a7224 */ /* 0x001fe400078e0a0b */
[----:B------:R1:W-:Y:S04]  /*4290*/  STL.128 [R1+0x10], RZ ;  /* 0x000010ff01007387 */ /* 0x0003e80000100c00 */
[----:B------:R1:W-:Y:S04]  /*42a0*/  STL.128 [R1+0x20], RZ ;  /* 0x000020ff01007387 */ /* 0x0003e80000100c00 */
[----:B------:R1:W-:Y:S02]  /*42b0*/  STL [R1+0x30], RZ ;  /* 0x000030ff01007387 */ /* 0x0003e40000100800 */
.L_x_267:
[----:B------:R-:W-:-:S05]  /*42c0*/  IMAD.MOV.U32 R11, RZ, RZ, R8 ;  /* 0x000000ffff0b7224 */ /* 0x000fca00078e0008 */
[----:B0-----:R-:W4:Y:S01]  /*42d0*/  LDL R12, [R11] ;  /* 0x000000000b0c7983 */ /* 0x001f220000100800 */
[----:B------:R-:W-:Y:S01]  /*42e0*/  IMAD.MOV.U32 R13, RZ, RZ, 0x1 ;  /* 0x00000001ff0d7424 */ /* 0x000fe200078e00ff */
[----:B------:R-:W-:Y:S01]  /*42f0*/  IADD3 R8, P3, PT, R8, 0x4, RZ ;  /* 0x0000000408087810 */ /* 0x000fe20007f7e0ff */
[----:B------:R-:W-:-:S04]  /*4300*/  VIADD R10, R10, 0x1 ;  /* 0x000000010a0a7836 */ /* 0x000fc80000000000 */
[----:B------:R-:W-:Y:S01]  /*4310*/  IMAD.X R9, RZ, RZ, R9, P3 ;  /* 0x000000ffff097224 */ /* 0x000fe200018e0609 */
[----:B------:R-:W-:Y:S02]  /*4320*/  ISETP.NE.AND P0, PT, R10, RZ, PT ;  /* 0x000000ff0a00720c */ /* 0x000fe40003f05270 */
[----:B----4-:R-:W-:-:S05]  /*4330*/  LEA R12, R12, R1, 0x2 ;  /* 0x000000010c0c7211 */ /* 0x010fca00078e10ff */
[----:B------:R0:W-:Y:S06]  /*4340*/  STL [R12], R13 ;  /* 0x0000000d0c007387 */ /* 0x0001ec0000100800 */
[----:B------:R-:W-:Y:S05]  /*4350*/  @P0 BRA `(.L_x_267) ;  /* 0xfffffffc00d80947 */ /* 0x000fea000383ffff */
[----:B------:R-:W-:Y:S05]  /*4360*/  BSYNC.RECONVERGENT B2 ;  /* 0x0000000000027941 */ /* 0x000fea0003800200 */
.L_x_266:
[----:B0-----:R-:W4:Y:S04]  /*4370*/  LDL.128 R12, [R1+0x20] ;  /* 0x00002000010c7983 */ /* 0x001f280000100c00 */
[----:B------:R-:W5:Y:S01]  /*4380*/  LDL R18, [R1+0x30] ;  /* 0x0000300001127983 */ /* 0x000f620000100800 */
[----:B------:R-:W-:Y:S01]  /*4390*/  IMAD.MOV.U32 R19, RZ, RZ, 0xc ;  /* 0x0000000cff137424 */ /* 0x000fe200078e00ff */
[----:B----4-:R-:W-:-:S04]  /*43a0*/  ISETP.NE.AND P0, PT, R13, RZ, PT ;  /* 0x000000ff0d00720c */ /* 0x010fc80003f05270 */
[----:B------:R-:W-:-:S04]  /*43b0*/  ISETP.NE.AND P0, PT, R12, RZ, P0 ;  /* 0x000000ff0c00720c */ /* 0x000fc80000705270 */
[----:B------:R-:W-:-:S04]  /*43c0*/  ISETP.NE.AND P0, PT, R14, RZ, P0 ;  /* 0x000000ff0e00720c */ /* 0x000fc80000705270 */
[----:B------:R-:W-:-:S04]  /*43d0*/  ISETP.NE.AND P0, PT, R15, RZ, P0 ;  /* 0x000000ff0f00720c */ /* 0x000fc80000705270 */
[----:B-----5:R-:W-:-:S13]  /*43e0*/  ISETP.NE.AND P0, PT, R18, RZ, P0 ;  /* 0x000000ff1200720c */ /* 0x020fda0000705270 */
[----:B------:R-:W-:Y:S05]  /*43f0*/  @P0 BREAK.RELIABLE B1 ;  /* 0x0000000000010942 */ /* 0x000fea0003800100 */
[----:B------:R-:W-:Y:S05]  /*4400*/  @P0 BRA `(.L_x_268) ;  /* 0x0000001c00b80947 */ /* 0x000fea0003800000 */
[----:B------:R-:W4:Y:S01]  /*4410*/  LDL.128 R8, [R1+0x10] ;  /* 0x0000100001087983 */ /* 0x000f220000100c00 */
[----:B------:R-:W-:Y:S01]  /*4420*/  ISETP.NE.AND P3, PT, R12, RZ, PT ;  /* 0x000000ff0c00720c */ /* 0x000fe20003f65270 */
[----:B------:R-:W-:Y:S01]  /*4430*/  IMAD.MOV.U32 R19, RZ, RZ, 0xb ;  /* 0x0000000bff137424 */ /* 0x000fe200078e00ff */
[----:B------:R-:W-:Y:S02]  /*4440*/  ISETP.NE.AND P4, PT, R15, RZ, PT ;  /* 0x000000ff0f00720c */ /* 0x000fe40003f85270 */
[----:B----4-:R-:W-:-:S04]  /*4450*/  ISETP.NE.AND P3, PT, R11, RZ, P3 ;  /* 0x000000ff0b00720c */ /* 0x010fc80001f65270 */
        /* <DEDUP_REMOVED lines=13> */
[----:B------:R-:W-:Y:S01]  /*4530*/  HFMA2 R19, -RZ, RZ, 0, 5.36441802978515625e-07 ;  /* 0x00000009ff137431 */ /* 0x000fe200000001ff */
        /* <DEDUP_REMOVED lines=14> */
[----:B------:R-:W4:Y:S01]  /*4620*/  LDL.128 R12, [R1] ;  /* 0x00000000010c7983 */ /* 0x000f220000100c00 */
        /* <DEDUP_REMOVED lines=32> */
[----:B------:R-:W-:Y:S02]  /*4830*/  VIMNMX3 R12, R18, R12, R13, PT ;  /* 0x0000000c120c720f */ /* 0x000fe4000380010d */
[----:B------:R-:W-:Y:S02]  /*4840*/  MOV R19, 0x3 ;  /* 0x0000000300137802 */ /* 0x000fe40000000f00 */
[----:B------:R-:W-:-:S04]  /*4850*/  VIMNMX3 R12, R12, R14, R15, PT ;  /* 0x0000000e0c0c720f */ /* 0x000fc8000380010f */
[----:B------:R-:W-:-:S13]  /*4860*/  ISETP.GE.AND P0, PT, R12, 0x1, PT ;  /* 0x000000010c00780c */ /* 0x000fda0003f06270 */
[----:B------:R-:W-:Y:S05]  /*4870*/  @P0 BREAK.RELIABLE B1 ;  /* 0x0000000000010942 */ /* 0x000fea0003800100 */
[----:B------:R-:W-:Y:S05]  /*4880*/  @P0 BRA `(.L_x_269) ;  /* 0x0000001800a00947 */ /* 0x000fea0003800000 */
.L_x_187:
[----:B------:R-:W-:Y:S05]  /*4890*/  BSYNC.RELIABLE B1 ;  /* 0x0000000000017941 */ /* 0x000fea0003800100 */
.L_x_186:
[----:B------:R-:W-:-:S13]  /*48a0*/  ISETP.GE.AND P0, PT, R2, 0x1, PT ;  /* 0x000000010200780c */ /* 0x000fda0003f06270 */
[----:B------:R-:W-:Y:S05]  /*48b0*/  @!P0 BRA `(.L_x_270) ;  /* 0x0000000000288947 */ /* 0x000fea0003800000 */
[----:B------:R-:W-:Y:S02]  /*48c0*/  ISETP.GE.AND P0, PT, R0, 0x1, PT ;  /* 0x000000010000780c */ /* 0x000fe40003f06270 */
[----:B------:R-:W4:Y:S11]  /*48d0*/  LDL R0, [R1+0xa0] ;  /* 0x0000a00001007983 */ /* 0x000f360000100800 */
[----:B------:R0:W5:Y:S01]  /*48e0*/  @!P0 LDL R2, [R1+0xb0] ;  /* 0x0000b00001028983 */ /* 0x0001620000100800 */
[----:B------:R-:W-:-:S03]  /*48f0*/  ISETP.GT.OR P1, PT, R3, RZ, P0 ;  /* 0x000000ff0300720c */ /* 0x000fc60000724670 */
[----:B------:R-:W4:Y:S10]  /*4900*/  @P0 LDL R3, [R1+0x34] ;  /* 0x0000340001030983 */ /* 0x000f340000100800 */
[----:B-----5:R-:W5:Y:S02]  /*4910*/  @!P1 LDL R2, [R1+0x88] ;  /* 0x0000880001029983 */ /* 0x020f640000100800 */
[----:B-----5:R-:W-:-:S04]  /*4920*/  @!P0 IMAD.MOV.U32 R3, RZ, RZ, R2 ;  /* 0x000000ffff038224 */ /* 0x020fc800078e0002 */
[----:B----4-:R-:W-:-:S04]  /*4930*/  IMAD R0, R0, 0x3e8, R3 ;  /* 0x000003e800007824 */ /* 0x010fc800078e0203 */
[----:B------:R-:W-:Y:S01]  /*4940*/  VIADD R6, R0, 0x6acfc0 ;  /* 0x006acfc000067836 */ /* 0x000fe20000000000 */
[----:B0-----:R-:W-:Y:S06]  /*4950*/  BRA `(.L_x_125) ;  /* 0x0000001800747947 */ /* 0x001fec0003800000 */
.L_x_270:
[----:B------:R-:W-:-:S04]  /*4960*/  VIMNMX R2, PT, PT, R4, R3, PT ;  /* 0x0000000304027248 */ /* 0x000fc80003fe0100 */
[----:B------:R-:W-:-:S13]  /*4970*/  ISETP.GE.AND P0, PT, R2, 0x1, PT ;  /* 0x000000010200780c */ /* 0x000fda0003f06270 */
[----:B------:R-:W-:Y:S05]  /*4980*/  @!P0 BRA `(.L_x_271) ;  /* 0x0000000000148947 */ /* 0x000fea0003800000 */
[----:B------:R-:W4:Y:S04]  /*4990*/  LDL R3, [R1+0xb0] ;  /* 0x0000b00001037983 */ /* 0x000f280000100800 */
[----:B------:R-:W4:Y:S02]  /*49a0*/  LDL R6, [R1+0x88] ;  /* 0x0000880001067983 */ /* 0x000f240000100800 */
[----:B----4-:R-:W-:-:S04]  /*49b0*/  IMAD R6, R3, 0x3e8, R6 ;  /* 0x000003e803067824 */ /* 0x010fc800078e0206 */
[----:B------:R-:W-:Y:S01]  /*49c0*/  VIADD R6, R6, 0x5b8d80 ;  /* 0x005b8d8006067836 */ /* 0x000fe20000000000 */
[----:B------:R-:W-:Y:S06]  /*49d0*/  BRA `(.L_x_125) ;  /* 0x0000001800547947 */ /* 0x000fec0003800000 */
.L_x_271:
[----:B------:R-:W-:-:S13]  /*49e0*/  ISETP.GE.AND P0, PT, R3, 0x2, PT ;  /* 0x000000020300780c */ /* 0x000fda0003f06270 */
[----:B------:R-:W-:Y:S05]  /*49f0*/  @!P0 BRA `(.L_x_272) ;  /* 0x0000000000108947 */ /* 0x000fea0003800000 */
[----:B------:R-:W4:Y:S02]  /*4a00*/  LDL.64 R6, [R1+0xb0] ;  /* 0x0000b00001067983 */ /* 0x000f240000100a00 */
[----:B----4-:R-:W-:-:S04]  /*4a10*/  IMAD R6, R6, 0x3e8, R7 ;  /* 0x000003e806067824 */ /* 0x010fc800078e0207 */
[----:B------:R-:W-:Y:S01]  /*4a20*/  VIADD R6, R6, 0x5b8d80 ;  /* 0x005b8d8006067836 */ /* 0x000fe20000000000 */
[----:B------:R-:W-:Y:S06]  /*4a30*/  BRA `(.L_x_125) ;  /* 0x00000018003c7947 */ /* 0x000fec0003800000 */
.L_x_272:
[----:B------:R-:W-:Y:S05]  /*4a40*/  @P1 BRA `(.L_x_273) ;  /* 0x0000001400301947 */ /* 0x000fea0003800000 */
[----:B------:R-:W-:Y:S01]  /*4a50*/  BSSY.RECONVERGENT B1, `(.L_x_274) ;  /* 0x0000018000017945 */ /* 0x000fe20003800200 */
[----:B------:R-:W-:Y:S01]  /*4a60*/  VIMNMX R5, PT, PT, R5, 0x1, !PT ;  /* 0x0000000105057848 */ /* 0x000fe20007fe0100 */
[----:B------:R-:W-:-:S07]  /*4a70*/  IMAD.MOV.U32 R0, RZ, RZ, RZ ;  /* 0x000000ffff007224 */ /* 0x000fce00078e00ff */
.L_x_278:
[----:B------:R-:W-:-:S06]  /*4a80*/  IMAD.WIDE.U32 R2, R0, 0x4, R16 ;  /* 0x0000000400027825 */ /* 0x000fcc00078e0010 */
[----:B------:R-:W4:Y:S01]  /*4a90*/  LDG.E R2, desc[UR4][R2.64] ;  /* 0x0000000402027981 */ /* 0x000f22000c1e1900 */
[----:B------:R-:W-:Y:S01]  /*4aa0*/  BSSY.RELIABLE B2, `(.L_x_275) ;  /* 0x000000a000027945 */ /* 0x000fe20003800100 */
[----:B----4-:R-:W-:-:S13]  /*4ab0*/  ISETP.GT.U32.AND P0, PT, R2, 0x33, PT ;  /* 0x000000330200780c */ /* 0x010fda0003f04070 */
[----:B------:R-:W-:Y:S05]  /*4ac0*/  @P0 BRA `(.L_x_276) ;  /* 0x00000000001c0947 */ /* 0x000fea0003800000 */
[----:B------:R-:W-:-:S04]  /*4ad0*/  SHF.L.U32 R2, R2, 0x2, RZ ;  /* 0x0000000202027819 */ /* 0x000fc800000006ff */
[----:B------:R-:W4:Y:S08]  /*4ae0*/  LDC R3, c[0x3][R2+0x68] ;  /* 0x00c01a0002037b82 */ /* 0x000f300000000800 */
[----:B------:R-:W5:Y:S01]  /*4af0*/  LDC R4, c[0x3][R2+0x138] ;  /* 0x00c04e0002047b82 */ /* 0x000f620000000800 */
[----:B----4-:R-:W-:Y:S02]  /*4b00*/  ISETP.EQ.AND P1, PT, R3, 0xc, PT ;  /* 0x0000000c0300780c */ /* 0x010fe40003f22270 */
[----:B-----5:R-:W-:-:S13]  /*4b10*/  ISETP.NE.AND P0, PT, R4, R7, PT ;  /* 0x000000070400720c */ /* 0x020fda0003f05270 */
[----:B------:R-:W-:Y:S05]  /*4b20*/  @!P0 BREAK.RELIABLE P1, B2 ;  /* 0x0000000000028942 */ /* 0x000fea0000800100 */
[----:B------:R-:W-:Y:S05]  /*4b30*/  @!P0 BRA P1, `(.L_x_277) ;  /* 0x0000000000188947 */ /* 0x000fea0000800000 */
.L_x_276:
[----:B------:R-:W-:Y:S05]  /*4b40*/  BSYNC.RELIABLE B2 ;  /* 0x0000000000027941 */ /* 0x000fea0003800100 */
.L_x_275:
[----:B------:R-:W-:-:S05]  /*4b50*/  VIADD R0, R0, 0x1 ;  /* 0x0000000100007836 */ /* 0x000fca0000000000 */
[----:B------:R-:W-:-:S13]  /*4b60*/  ISETP.NE.AND P0, PT, R0, R5, PT ;  /* 0x000000050000720c */ /* 0x000fda0003f05270 */
[----:B------:R-:W-:Y:S05]  /*4b70*/  @P0 BRA `(.L_x_278) ;  /* 0xfffffffc00c00947 */ /* 0x000fea000383ffff */
[----:B------:R-:W-:Y:S01]  /*4b80*/  IMAD.MOV.U32 R0, RZ, RZ, RZ ;  /* 0x000000ffff007224 */ /* 0x000fe200078e00ff */
[----:B------:R-:W-:Y:S06]  /*4b90*/  BRA `(.L_x_279) ;  /* 0x00000000000c7947 */ /* 0x000fec0003800000 */
.L_x_277:
[----:B------:R-:W-:Y:S02]  /*4ba0*/  IMAD.MOV.U32 R2, RZ, RZ, 0xc ;  /* 0x0000000cff027424 */ /* 0x000fe400078e00ff */
[----:B------:R-:W-:-:S03]  /*4bb0*/  IMAD.MOV.U32 R0, RZ, RZ, 0x1 ;  /* 0x00000001ff007424 */ /* 0x000fc600078e00ff */
[----:B------:R4:W-:Y:S04]  /*4bc0*/  STL [R1], R2 ;  /* 0x0000000201007387 */ /* 0x0009e80000100800 */
.L_x_279:
[----:B------:R-:W-:Y:S05]  /*4bd0*/  BSYNC.RECONVERGENT B1 ;  /* 0x0000000000017941 */ /* 0x000fea0003800200 */
.L_x_274:
[----:B------:R-:W-:Y:S01]  /*4be0*/  BSSY.RECONVERGENT B1, `(.L_x_280) ;  /* 0x0000017000017945 */ /* 0x000fe20003800200 */
[----:B------:R-:W-:-:S07]  /*4bf0*/  IMAD.MOV.U32 R4, RZ, RZ, RZ ;  /* 0x000000ffff047224 */ /* 0x000fce00078e00ff */
.L_x_284:
[----:B----4-:R-:W-:-:S06]  /*4c00*/  IMAD.WIDE.U32 R2, R4, 0x4, R16 ;  /* 0x0000000404027825 */ /* 0x010fcc00078e0010 */
        /* <DEDUP_REMOVED lines=11> */
.L_x_282:
[----:B------:R-:W-:Y:S05]  /*4cc0*/  BSYNC.RELIABLE B2 ;  /* 0x0000000000027941 */ /* 0x000fea0003800100 */
.L_x_281:
[----:B------:R-:W-:-:S05]  /*4cd0*/  VIADD R4, R4, 0x1 ;  /* 0x0000000104047836 */ /* 0x000fca0000000000 */
[----:B------:R-:W-:-:S13]  /*4ce0*/  ISETP.NE.AND P0, PT, R4, R5, PT ;  /* 0x000000050400720c */ /* 0x000fda0003f05270 */
[----:B------:R-:W-:Y:S05]  /*4cf0*/  @P0 BRA `(.L_x_284) ;  /* 0xfffffffc00c00947 */ /* 0x000fea000383ffff */
[----:B------:R-:W-:Y:S05]  /*4d00*/  BRA `(.L_x_285) ;  /* 0x0000000000107947 */ /* 0x000fea0003800000 */
.L_x_283:
[C---:B------:R-:W-:Y:S02]  /*4d10*/  IMAD R2, R0.reuse, 0x4, R1 ;  /* 0x0000000400027824 */ /* 0x040fe400078e0201 */
[----:B------:R-:W-:Y:S02]  /*4d20*/  IMAD.MOV.U32 R3, RZ, RZ, 0xb ;  /* 0x0000000bff037424 */ /* 0x000fe400078e00ff */
[----:B------:R-:W-:-:S03]  /*4d30*/  VIADD R0, R0, 0x1 ;  /* 0x0000000100007836 */ /* 0x000fc60000000000 */
[----:B------:R4:W-:Y:S04]  /*4d40*/  STL [R2], R3 ;  /* 0x0000000302007387 */ /* 0x0009e80000100800 */
.L_x_285:
[----:B------:R-:W-:Y:S05]  /*4d50*/  BSYNC.RECONVERGENT B1 ;  /* 0x0000000000017941 */ /* 0x000fea0003800200 */
.L_x_280:
[----:B------:R-:W-:Y:S01]  /*4d60*/  BSSY.RECONVERGENT B1, `(.L_x_286) ;  /* 0x0000017000017945 */ /* 0x000fe20003800200 */
[----:B------:R-:W-:-:S07]  /*4d70*/  IMAD.MOV.U32 R4, RZ, RZ, RZ ;  /* 0x000000ffff047224 */ /* 0x000fce00078e00ff */
.L_x_290:
        /* <DEDUP_REMOVED lines=12> */
.L_x_288:
[----:B------:R-:W-:Y:S05]  /*4e40*/  BSYNC.RELIABLE B2 ;  /* 0x0000000000027941 */ /* 0x000fea0003800100 */
.L_x_287:
[----:B------:R-:W-:-:S05]  /*4e50*/  VIADD R4, R4, 0x1 ;  /* 0x0000000104047836 */ /* 0x000fca0000000000 */
[----:B------:R-:W-:-:S13]  /*4e60*/  ISETP.NE.AND P0, PT, R4, R5, PT ;  /* 0x000000050400720c */ /* 0x000fda0003f05270 */
[----:B------:R-:W-:Y:S05]  /*4e70*/  @P0 BRA `(.L_x_290) ;  /* 0xfffffffc00c00947 */ /* 0x000fea000383ffff */
[----:B------:R-:W-:Y:S05]  /*4e80*/  BRA `(.L_x_291) ;  /* 0x0000000000107947 */ /* 0x000fea0003800000 */
.L_x_289:
[C---:B------:R-:W-:Y:S02]  /*4e90*/  IMAD R2, R0.reuse, 0x4, R1 ;  /* 0x0000000400027824 */ /* 0x040fe400078e0201 */
[----:B------:R-:W-:Y:S02]  /*4ea0*/  IMAD.MOV.U32 R3, RZ, RZ, 0xa ;  /* 0x0000000aff037424 */ /* 0x000fe400078e00ff */
[----:B------:R-:W-:-:S03]  /*4eb0*/  VIADD R0, R0, 0x1 ;  /* 0x0000000100007836 */ /* 0x000fc60000000000 */
[----:B------:R4:W-:Y:S04]  /*4ec0*/  STL [R2], R3 ;  /* 0x0000000302007387 */ /* 0x0009e80000100800 */
.L_x_291:
[----:B------:R-:W-:Y:S05]  /*4ed0*/  BSYNC.RECONVERGENT B1 ;  /* 0x0000000000017941 */ /* 0x000fea0003800200 */
.L_x_286:
[----:B------:R-:W-:Y:S01]  /*4ee0*/  BSSY.RECONVERGENT B1, `(.L_x_292) ;  /* 0x0000017000017945 */ /* 0x000fe20003800200 */
[----:B------:R-:W-:-:S07]  /*4ef0*/  IMAD.MOV.U32 R4, RZ, RZ, RZ ;  /* 0x000000ffff047224 */ /* 0x000fce00078e00ff */
.L_x_296:
        /* <DEDUP_REMOVED lines=12> */
.L_x_294:
[----:B------:R-:W-:Y:S05]  /*4fc0*/  BSYNC.RELIABLE B2 ;  /* 0x0000000000027941 */ /* 0x000fea0003800100 */
.L_x_293:
[----:B------:R-:W-:-:S05]  /*4fd0*/  VIADD R4, R4, 0x1 ;  /* 0x0000000104047836 */ /* 0x000fca0000000000 */
[----:B------:R-:W-:-:S13]  /*4fe0*/  ISETP.NE.AND P0, PT, R4, R5, PT ;  /* 0x000000050400720c */ /* 0x000fda0003f05270 */
[----:B------:R-:W-:Y:S05]  /*4ff0*/  @P0 BRA `(.L_x_296) ;  /* 0xfffffffc00c00947 */ /* 0x000fea000383ffff */
[----:B------:R-:W-:Y:S05]  /*5000*/  BRA `(.L_x_297) ;  /* 0x0000000000107947 */ /* 0x000fea0003800000 */
.L_x_295:
[C---:B------:R-:W-:Y:S02]  /*5010*/  IMAD R2, R0.reuse, 0x4, R1 ;  /* 0x0000000400027824 */ /* 0x040fe400078e0201 */
[----:B------:R-:W-:Y:S02]  /*5020*/  IMAD.MOV.U32 R3, RZ, RZ, 0x9 ;  /* 0x00000009ff037424 */ /* 0x000fe400078e00ff */
[----:B------:R-:W-:-:S03]  /*5030*/  VIADD R0, R0, 0x1 ;  /* 0x0000000100007836 */ /* 0x000fc60000000000 */
[----:B------:R4:W-:Y:S04]  /*5040*/  STL [R2], R3 ;  /* 0x0000000302007387 */ /* 0x0009e80000100800 */
.L_x_297:
[----:B------:R-:W-:Y:S05]  /*5050*/  BSYNC.RECONVERGENT B1 ;  /* 0x0000000000017941 */ /* 0x000fea0003800200 */
.L_x_292:
[----:B------:R-:W-:Y:S01]  /*5060*/  BSSY.RECONVERGENT B1, `(.L_x_298) ;  /* 0x0000017000017945 */ /* 0x000fe20003800200 */
[----:B------:R-:W-:-:S07]  /*5070*/  IMAD.MOV.U32 R4, RZ, RZ, RZ ;  /* 0x000000ffff047224 */ /* 0x000fce00078e00ff */
.L_x_302:
        /* <DEDUP_REMOVED lines=12> */
.L_x_300:
[----:B------:R-:W-:Y:S05]  /*5140*/  BSYNC.RELIABLE B2 ;  /* 0x0000000000027941 */ /* 0x000fea0003800100 */
.L_x_299:
[----:B------:R-:W-:-:S05]  /*5150*/  VIADD R4, R4, 0x1 ;  /* 0x0000000104047836 */ /* 0x000fca0000000000 */
[----:B------:R-:W-:-:S13]  /*5160*/  ISETP.NE.AND P0, PT, R4, R5, PT ;  /* 0x000000050400720c */ /* 0x000fda0003f05270 */
[----:B------:R-:W-:Y:S05]  /*5170*/  @P0 BRA `(.L_x_302) ;  /* 0xfffffffc00c00947 */ /* 0x000fea000383ffff */
[----:B------:R-:W-:Y:S05]  /*5180*/  BRA `(.L_x_303) ;  /* 0x0000000000107947 */ /* 0x000fea0003800000 */
.L_x_301:
[C---:B------:R-:W-:Y:S02]  /*5190*/  IMAD R2, R0.reuse, 0x4, R1 ;  /* 0x0000000400027824 */ /* 0x040fe400078e0201 */
[----:B------:R-:W-:Y:S02]  /*51a0*/  IMAD.MOV.U32 R3, RZ, RZ, 0x8 ;  /* 0x00000008ff037424 */ /* 0x000fe400078e00ff */
[----:B------:R-:W-:-:S03]  /*51b0*/  VIADD R0, R0, 0x1 ;  /* 0x0000000100007836 */ /* 0x000fc60000000000 */
[----:B------:R4:W-:Y:S04]  /*51c0*/  STL [R2], R3 ;  /* 0x0000000302007387 */ /* 0x0009e80000100800 */
.L_x_303:
[----:B------:R-:W-:Y:S05]  /*51d0*/  BSYNC.RECONVERGENT B1 ;  /* 0x0000000000017941 */ /* 0x000fea0003800200 */
.L_x_298:
[----:B------:R-:W-:Y:S01]  /*51e0*/  BSSY.RECONVERGENT B1, `(.L_x_304) ;  /* 0x0000017000017945 */ /* 0x000fe20003800200 */
[----:B------:R-:W-:-:S07]  /*51f0*/  IMAD.MOV.U32 R4, RZ, RZ, RZ ;  /* 0x000000ffff047224 */ /* 0x000fce00078e00ff */
.L_x_308:
        /* <DEDUP_REMOVED lines=12> */
.L_x_306:
[----:B------:R-:W-:Y:S05]  /*52c0*/  BSYNC.RELIABLE B2 ;  /* 0x0000000000027941 */ /* 0x000fea0003800100 */
.L_x_305:
[----:B------:R-:W-:-:S05]  /*52d0*/  VIADD R4, R4, 0x1 ;  /* 0x0000000104047836 */ /* 0x000fca0000000000 */
[----:B------:R-:W-:-:S13]  /*52e0*/  ISETP.NE.AND P0, PT, R4, R5, PT ;  /* 0x000000050400720c */ /* 0x000fda0003f05270 */
[----:B------:R-:W-:Y:S05]  /*52f0*/  @P0 BRA `(.L_x_308) ;  /* 0xfffffffc00c00947 */ /* 0x000fea000383ffff */
[----:B------:R-:W-:Y:S05]  /*5300*/  BRA `(.L_x_309) ;  /* 0x0000000000107947 */ /* 0x000fea0003800000 */
.L_x_307:
[C---:B------:R-:W-:Y:S02]  /*5310*/  IMAD R2, R0.reuse, 0x4, R1 ;  /* 0x0000000400027824 */ /* 0x040fe400078e0201 */
[----:B------:R-:W-:Y:S02]  /*5320*/  IMAD.MOV.U32 R3, RZ, RZ, 0x7 ;  /* 0x00000007ff037424 */ /* 0x000fe400078e00ff */
[----:B------:R-:W-:-:S03]  /*5330*/  VIADD R0, R0, 0x1 ;  /* 0x0000000100007836 */ /* 0x000fc60000000000 */
[----:B------:R4:W-:Y:S04]  /*5340*/  STL [R2], R3 ;  /* 0x0000000302007387 */ /* 0x0009e80000100800 */
.L_x_309:
[----:B------:R-:W-:Y:S05]  /*5350*/  BSYNC.RECONVERGENT B1 ;  /* 0x0000000000017941 */ /* 0x000fea0003800200 */
.L_x_304:
[----:B------:R-:W-:Y:S01]  /*5360*/  BSSY.RECONVERGENT B1, `(.L_x_310) ;  /* 0x0000017000017945 */ /* 0x000fe20003800200 */
[----:B------:R-:W-:-:S07]  /*5370*/  IMAD.MOV.U32 R4, RZ, RZ, RZ ;  /* 0x000000ffff047224 */ /* 0x000fce00078e00ff */
.L_x_314:
        /* <DEDUP_REMOVED lines=12> */
.L_x_312:
[----:B------:R-:W-:Y:S05]  /*5440*/  BSYNC.RELIABLE B2 ;  /* 0x0000000000027941 */ /* 0x000fea0003800100 */
.L_x_311:
[----:B------:R-:W-:-:S05]  /*5450*/  VIADD R4, R4, 0x1 ;  /* 0x0000000104047836 */ /* 0x000fca0000000000 */
[----:B------:R-:W-:-:S13]  /*5460*/  ISETP.NE.AND P0, PT, R4, R5, PT ;  /* 0x000000050400720c */ /* 0x000fda0003f05270 */
[----:B------:R-:W-:Y:S05]  /*5470*/  @P0 BRA `(.L_x_314) ;  /* 0xfffffffc00c00947 */ /* 0x000fea000383ffff */
[----:B------:R-:W-:Y:S05]  /*5480*/  BRA `(.L_x_315) ;  /* 0x0000000000107947 */ /* 0x000fea0003800000 */
.L_x_313:
[C---:B------:R-:W-:Y:S02]  /*5490*/  IMAD R2, R0.reuse, 0x4, R1 ;  /* 0x0000000400027824 */ /* 0x040fe400078e0201 */
[----:B------:R-:W-:Y:S02]  /*54a0*/  IMAD.MOV.U32 R3, RZ, RZ, 0x6 ;  /* 0x00000006ff037424 */ /* 0x000fe400078e00ff */
[----:B------:R-:W-:-:S03]  /*54b0*/  VIADD R0, R0, 0x1 ;  /* 0x0000000100007836 */ /* 0x000fc60000000000 */
[----:B------:R4:W-:Y:S04]  /*54c0*/  STL [R2], R3 ;  /* 0x0000000302007387 */ /* 0x0009e80000100800 */
.L_x_315:
[----:B------:R-:W-:Y:S05]  /*54d0*/  BSYNC.RECONVERGENT B1 ;  /* 0x0000000000017941 */ /* 0x000fea0003800200 */
.L_x_310:
[----:B------:R-:W-:Y:S01]  /*54e0*/  BSSY.RECONVERGENT B1, `(.L_x_316) ;  /* 0x0000017000017945 */ /* 0x000fe20003800200 */
[----:B------:R-:W-:-:S07]  /*54f0*/  IMAD.MOV.U32 R4, RZ, RZ, RZ ;  /* 0x000000ffff047224 */ /* 0x000fce00078e00ff */
.L_x_320:
        /* <DEDUP_REMOVED lines=12> */
.L_x_318:
[----:B------:R-:W-:Y:S05]  /*55c0*/  BSYNC.RELIABLE B2 ;  /* 0x0000000000027941 */ /* 0x000fea0003800100 */
.L_x_317:
[----:B------:R-:W-:-:S05]  /*55d0*/  VIADD R4, R4, 0x1 ;  /* 0x0000000104047836 */ /* 0x000fca0000000000 */
[----:B------:R-:W-:-:S13]  /*55e0*/  ISETP.NE.AND P0, PT, R4, R5, PT ;  /* 0x000000050400720c */ /* 0x000fda0003f05270 */
[----:B------:R-:W-:Y:S05]  /*55f0*/  @P0 BRA `(.L_x_320) ;  /* 0xfffffffc00c00947 */ /* 0x000fea000383ffff */
[----:B------:R-:W-:Y:S05]  /*5600*/  BRA `(.L_x_321) ;  /* 0x0000000000107947 */ /* 0x000fea0003800000 */
.L_x_319:
[C---:B------:R-:W-:Y:S02]  /*5610*/  IMAD R2, R0.reuse, 0x4, R1 ;  /* 0x0000000400027824 */ /* 0x040fe400078e0201 */
[----:B------:R-:W-:Y:S02]  /*5620*/  IMAD.MOV.U32 R3, RZ, RZ, 0x5 ;  /* 0x00000005ff037424 */ /* 0x000fe400078e00ff */
[----:B------:R-:W-:-:S03]  /*5630*/  VIADD R0, R0, 0x1 ;  /* 0x0000000100007836 */ /* 0x000fc60000000000 */
[----:B------:R4:W-:Y:S04]  /*5640*/  STL [R2], R3 ;  /* 0x0000000302007387 */ /* 0x0009e80000100800 */
.L_x_321:
[----:B------:R-:W-:Y:S05]  /*5650*/  BSYNC.RECONVERGENT B1 ;  /* 0x0000000000017941 */ /* 0x000fea0003800200 */
.L_x_316:
[----:B------:R-:W-:Y:S01]  /*5660*/  BSSY.RECONVERGENT B1, `(.L_x_322) ;  /* 0x0000017000017945 */ /* 0x000fe20003800200 */
[----:B------:R-:W-:-:S07]  /*5670*/  IMAD.MOV.U32 R4, RZ, RZ, RZ ;  /* 0x000000ffff047224 */ /* 0x000fce00078e00ff */
.L_x_326:
        /* <DEDUP_REMOVED lines=12> */
.L_x_324:
[----:B------:R-:W-:Y:S05]  /*5740*/  BSYNC.RELIABLE B2 ;  /* 0x0000000000027941 */ /* 0x000fea0003800100 */
.L_x_323:
[----:B------:R-:W-:-:S05]  /*5750*/  VIADD R4, R4, 0x1 ;  /* 0x0000000104047836 */ /* 0x000fca0000000000 */
[----:B------:R-:W-:-:S13]  /*5760*/  ISETP.NE.AND P0, PT, R4, R5, PT ;  /* 0x000000050400720c */ /* 0x000fda0003f05270 */
[----:B------:R-:W-:Y:S05]  /*5770*/  @P0 BRA `(.L_x_326) ;  /* 0xfffffffc00c00947 */ /* 0x000fea000383ffff */
[----:B------:R-:W-:Y:S05]  /*5780*/  BRA `(.L_x_327) ;  /* 0x0000000000107947 */ /* 0x000fea0003800000 */
.L_x_325:
[C---:B------:R-:W-:Y:S02]  /*5790*/  IMAD R2, R0.reuse, 0x4, R1 ;  /* 0x0000000400027824 */ /* 0x040fe400078e0201 */
[----:B------:R-:W-:Y:S02]  /*57a0*/  IMAD.MOV.U32 R3, RZ, RZ, 0x4 ;  /* 0x00000004ff037424 */ /* 0x000fe400078e00ff */
[----:B------:R-:W-:-:S03]  /*57b0*/  VIADD R0, R0, 0x1 ;  /* 0x0000000100007836 */ /* 0x000fc60000000000 */
[----:B------:R4:W-:Y:S04]  /*57c0*/  STL [R2], R3 ;  /* 0x0000000302007387 */ /* 0x0009e80000100800 */
.L_x_327:
[----:B------:R-:W-:Y:S05]  /*57d0*/  BSYNC.RECONVERGENT B1 ;  /* 0x0000000000017941 */ /* 0x000fea0003800200 */
.L_x_322:
[----:B------:R-:W-:Y:S01]  /*57e0*/  BSSY.RECONVERGENT B1, `(.L_x_328) ;  /* 0x0000017000017945 */ /* 0x000fe20003800200 */
[----:B------:R-:W-:-:S07]  /*57f0*/  IMAD.MOV.U32 R4, RZ, RZ, RZ ;  /* 0x000000ffff047224 */ /* 0x000fce00078e00ff */
.L_x_332:
        /* <DEDUP_REMOVED lines=12> */
.L_x_330:
[----:B------:R-:W-:Y:S05]  /*58c0*/  BSYNC.RELIABLE B2 ;  /* 0x0000000000027941 */ /* 0x000fea0003800100 */
.L_x_329:
[----:B------:R-:W-:-:S05]  /*58d0*/  VIADD R4, R4, 0x1 ;  /* 0x0000000104047836 */ /* 0x000fca0000000000 */
[----:B------:R-:W-:-:S13]  /*58e0*/  ISETP.NE.AND P0, PT, R4, R5, PT ;  /* 0x000000050400720c */ /* 0x000fda0003f05270 */
[----:B------:R-:W-:Y:S05]  /*58f0*/  @P0 BRA `(.L_x_332) ;  /* 0xfffffffc00c00947 */ /* 0x000fea000383ffff */
[----:B------:R-:W-:Y:S05]  /*5900*/  BRA `(.L_x_333) ;  /* 0x0000000000107947 */ /* 0x000fea0003800000 */
.L_x_331:
[C---:B------:R-:W-:Y:S02]  /*5910*/  IMAD R2, R0.reuse, 0x4, R1 ;  /* 0x0000000400027824 */ /* 0x040fe400078e0201 */
[----:B------:R-:W-:Y:S02]  /*5920*/  IMAD.MOV.U32 R3, RZ, RZ, 0x3 ;  /* 0x00000003ff037424 */ /* 0x000fe400078e00ff */
[----:B------:R-:W-:-:S03]  /*5930*/  VIADD R0, R0, 0x1 ;  /* 0x0000000100007836 */ /* 0x000fc60000000000 */
[----:B------:R4:W-:Y:S04]  /*5940*/  STL [R2], R3 ;  /* 0x0000000302007387 */ /* 0x0009e80000100800 */
.L_x_333:
[----:B------:R-:W-:Y:S05]  /*5950*/  BSYNC.RECONVERGENT B1 ;  /* 0x0000000000017941 */ /* 0x000fea0003800200 */
.L_x_328:
[----:B------:R-:W-:Y:S01]  /*5960*/  HFMA2 R4, -RZ, RZ, 0, 0 ;  /* 0x00000000ff047431 */ /* 0x000fe200000001ff */
[----:B------:R-:W-:Y:S06]  /*5970*/  BSSY.RECONVERGENT B1, `(.L_x_334) ;  /* 0x0000016000017945 */ /* 0x000fec0003800200 */
.L_x_338:
[----:B----4-:R-:W-:-:S06]  /*5980*/  IMAD.WIDE.U32 R2, R4, 0x4, R16 ;  /* 0x0000000404027825 */ /* 0x010fcc00078e0010 */
[----:B------:R-:W4:Y:S01]  /*5990*/  LDG.E R2, desc[UR4][R2.64] ;  /* 0x0000000402027981 */ /* 0x000f22000c1e1900 */
[----:B------:R-:W-:Y:S01]  /*59a0*/  BSSY.RELIABLE B2, `(.L_x_335) ;  /* 0x000000a000027945 */ /* 0x000fe20003800100 */
[----:B----4-:R-:W-:-:S13]  /*59b0*/  ISETP.GT.U32.AND P0, PT, R2, 0x33, PT ;  /* 0x000000330200780c */ /* 0x010fda0003f04070 */
[----:B------:R-:W-:Y:S05]  /*59c0*/  @P0 BRA `(.L_x_336) ;  /* 0x00000000001c0947 */ /* 0x000fea0003800000 */
[----:B------:R-:W-:-:S04]  /*59d0*/  IMAD.SHL.U32 R2, R2, 0x4, RZ ;  /* 0x0000000402027824 */ /* 0x000fc800078e00ff */
[----:B------:R-:W4:Y:S08]  /*59e0*/  LDC R3, c[0x3][R2+0x68] ;  /* 0x00c01a0002037b82 */ /* 0x000f300000000800 */
[----:B------:R-:W5:Y:S01]  /*59f0*/  LDC R6, c[0x3][R2+0x138] ;  /* 0x00c04e0002067b82 */ /* 0x000f620000000800 */
[----:B----4-:R-:W-:Y:S02]  /*5a00*/  ISETP.EQ.AND P1, PT, R3, 0x2, PT ;  /* 0x000000020300780c */ /* 0x010fe40003f22270 */
[----:B-----5:R-:W-:-:S13]  /*5a10*/  ISETP.NE.AND P0, PT, R6, R7, PT ;  /* 0x000000070600720c */ /* 0x020fda0003f05270 */
[----:B------:R-:W-:Y:S05]  /*5a20*/  @!P0 BREAK.RELIABLE P1, B2 ;  /* 0x0000000000028942 */ /* 0x000fea0000800100 */
[----:B------:R-:W-:Y:S05]  /*5a30*/  @!P0 BRA P1, `(.L_x_337) ;  /* 0x0000000000148947 */ /* 0x000fea0000800000 */
.L_x_336:
[----:B------:R-:W-:Y:S05]  /*5a40*/  BSYNC.RELIABLE B2 ;  /* 0x0000000000027941 */ /* 0x000fea0003800100 */
.L_x_335:
[----:B------:R-:W-:-:S05]  /*5a50*/  VIADD R4, R4, 0x1 ;  /* 0x0000000104047836 */ /* 0x000fca0000000000 */
[----:B------:R-:W-:-:S13]  /*5a60*/  ISETP.NE.AND P0, PT, R4, R5, PT ;  /* 0x000000050400720c */ /* 0x000fda0003f05270 */
[----:B------:R-:W-:Y:S05]  /*5a70*/  @P0 BRA `(.L_x_338) ;  /* 0xfffffffc00c00947 */ /* 0x000fea000383ffff */
[----:B------:R-:W-:Y:S05]  /*5a80*/  BRA `(.L_x_339) ;  /* 0x0000000000107947 */ /* 0x000fea0003800000 */
.L_x_337:
[C---:B------:R-:W-:Y:S01]  /*5a90*/  IMAD R2, R0.reuse, 0x4, R1 ;  /* 0x0000000400027824 */ /* 0x040fe200078e0201 */
[----:B------:R-:W-:Y:S01]  /*5aa0*/  IADD3 R0, PT, PT, R0, 0x1, RZ ;  /* 0x0000000100007810 */ /* 0x000fe20007ffe0ff */
[----:B------:R-:W-:-:S05]  /*5ab0*/  IMAD.MOV.U32 R3, RZ, RZ, 0x2 ;  /* 0x00000002ff037424 */ /* 0x000fca00078e00ff */
[----:B------:R4:W-:Y:S02]  /*5ac0*/  STL [R2], R3 ;  /* 0x0000000302007387 */ /* 0x0009e40000100800 */
.L_x_339:
[----:B------:R-:W-:Y:S05]  /*5ad0*/  BSYNC.RECONVERGENT B1 ;  /* 0x0000000000017941 */ /* 0x000fea0003800200 */
.L_x_334:
[----:B------:R-:W-:Y:S01]  /*5ae0*/  BSSY.RECONVERGENT B1, `(.L_x_340) ;  /* 0x0000017000017945 */ /* 0x000fe20003800200 */
[----:B------:R-:W-:-:S07]  /*5af0*/  IMAD.MOV.U32 R4, RZ, RZ, RZ ;  /* 0x000000ffff047224 */ /* 0x000fce00078e00ff */
.L_x_344:
        /* <DEDUP_REMOVED lines=12> */
.L_x_342:
[----:B------:R-:W-:Y:S05]  /*5bc0*/  BSYNC.RELIABLE B2 ;  /* 0x0000000000027941 */ /* 0x000fea0003800100 */
.L_x_341:
[----:B------:R-:W-:-:S05]  /*5bd0*/  VIADD R4, R4, 0x1 ;  /* 0x0000000104047836 */ /* 0x000fca0000000000 */
[----:B------:R-:W-:-:S13]  /*5be0*/  ISETP.NE.AND P0, PT, R4, R5, PT ;  /* 0x000000050400720c */ /* 0x000fda0003f05270 */
[----:B------:R-:W-:Y:S05]  /*5bf0*/  @P0 BRA `(.L_x_344) ;  /* 0xfffffffc00c00947 */ /* 0x000fea000383ffff */
[----:B------:R-:W-:Y:S05]  /*5c00*/  BRA `(.L_x_345) ;  /* 0x0000000000107947 */ /* 0x000fea0003800000 */
.L_x_343:
[----:B------:R-:W-:Y:S02]  /*5c10*/  HFMA2 R3, -RZ, RZ, 0, 5.9604644775390625e-08 ;  /* 0x00000001ff037431 */ /* 0x000fe400000001ff */
[C---:B------:R-:W-:Y:S02]  /*5c20*/  IMAD R2, R0.reuse, 0x4, R1 ;  /* 0x0000000400027824 */ /* 0x040fe400078e0201 */
[----:B------:R-:W-:-:S03]  /*5c30*/  VIADD R0, R0, 0x1 ;  /* 0x0000000100007836 */ /* 0x000fc60000000000 */
[----:B------:R4:W-:Y:S04]  /*5c40*/  STL [R2], R3 ;  /* 0x0000000302007387 */ /* 0x0009e80000100800 */
.L_x_345:
[----:B------:R-:W-:Y:S05]  /*5c50*/  BSYNC.RECONVERGENT B1 ;  /* 0x0000000000017941 */ /* 0x000fea0003800200 */
.L_x_340:
[----:B------:R-:W-:Y:S01]  /*5c60*/  BSSY.RECONVERGENT B1, `(.L_x_346) ;  /* 0x0000016000017945 */ /* 0x000fe20003800200 */
[----:B------:R-:W-:-:S07]  /*5c70*/  IMAD.MOV.U32 R4, RZ, RZ, RZ ;  /* 0x000000ffff047224 */ /* 0x000fce00078e00ff */
.L_x_350:
        /* <DEDUP_REMOVED lines=8> */
[----:B----4-:R-:W-:Y:S02]  /*5d00*/  ISETP.EQ.AND P1, PT, R3, RZ, PT ;  /* 0x000000ff0300720c */ /* 0x010fe40003f22270 */
[----:B-----5:R-:W-:-:S13]  /*5d10*/  ISETP.NE.AND P0, PT, R6, R7, PT ;  /* 0x000000070600720c */ /* 0x020fda0003f05270 */
[----:B------:R-:W-:Y:S05]  /*5d20*/  @!P0 BREAK.RELIABLE P1, B2 ;  /* 0x0000000000028942 */ /* 0x000fea0000800100 */
[----:B------:R-:W-:Y:S05]  /*5d30*/  @!P0 BRA P1, `(.L_x_349) ;  /* 0x0000000000148947 */ /* 0x000fea0000800000 */
.L_x_348:
[----:B------:R-:W-:Y:S05]  /*5d40*/  BSYNC.RELIABLE B2 ;  /* 0x0000000000027941 */ /* 0x000fea0003800100 */
.L_x_347:
[----:B------:R-:W-:-:S05]  /*5d50*/  VIADD R4, R4, 0x1 ;  /* 0x0000000104047836 */ /* 0x000fca0000000000 */
[----:B------:R-:W-:-:S13]  /*5d60*/  ISETP.NE.AND P0, PT, R4, R5, PT ;  /* 0x000000050400720c */ /* 0x000fda0003f05270 */
[----:B------:R-:W-:Y:S05]  /*5d70*/  @P0 BRA `(.L_x_350) ;  /* 0xfffffffc00c00947 */ /* 0x000fea000383ffff */
[----:B------:R-:W-:Y:S05]  /*5d80*/  BRA `(.L_x_351) ;  /* 0x00000000000c7947 */ /* 0x000fea0003800000 */
.L_x_349:
[C---:B------:R-:W-:Y:S01]  /*5d90*/  LEA R2, R0.reuse, R1, 0x2 ;  /* 0x0000000100027211 */ /* 0x040fe200078e10ff */
[----:B------:R-:W-:-:S04]  /*5da0*/  VIADD R0, R0, 0x1 ;  /* 0x0000000100007836 */ /* 0x000fc80000000000 */
[----:B------:R4:W-:Y:S03]  /*5db0*/  STL [R2], RZ ;  /* 0x000000ff02007387 */ /* 0x0009e60000100800 */
.L_x_351:
[----:B------:R-:W-:Y:S05]  /*5dc0*/  BSYNC.RECONVERGENT B1 ;  /* 0x0000000000017941 */ /* 0x000fea0003800200 */
.L_x_346:
[----:B------:R-:W-:Y:S01]  /*5dd0*/  ISETP.GE.AND P0, PT, R0, 0x1, PT ;  /* 0x000000010000780c */ /* 0x000fe20003f06270 */
[----:B------:R-:W-:-:S12]  /*5de0*/  IMAD.MOV.U32 R6, RZ, RZ, 0x4c4b40 ;  /* 0x004c4b40ff067424 */ /* 0x000fd800078e00ff */
[----:B------:R-:W-:Y:S05]  /*5df0*/  @!P0 BRA `(.L_x_125) ;  /* 0x00000004004c8947 */ /* 0x000fea0003800000 */
[----:B0-----:R-:W5:Y:S01]  /*5e00*/  LDL.128 R8, [R1] ;  /* 0x0000000001087983 */ /* 0x001f620000100c00 */
[----:B------:R-:W-:Y:S01]  /*5e10*/  ISETP.NE.AND P0, PT, R0, 0x1, PT ;  /* 0x000000010000780c */ /* 0x000fe20003f05270 */
[----:B------:R-:W-:-:S04]  /*5e20*/  IMAD.MOV.U32 R3, RZ, RZ, 0x4c4b40 ;  /* 0x004c4b40ff037424 */ /* 0x000fc800078e00ff */
[----:B-----5:R-:W-:-:S08]  /*5e30*/  IMAD R6, R8, 0x3e8, R3 ;  /* 0x000003e808067824 */ /* 0x020fd000078e0203 */
        /* <DEDUP_REMOVED lines=10> */
[----:B------:R-:W5:Y:S02]  /*5ee0*/  LDL R3, [R1+0x10] ;  /* 0x0000100001037983 */ /* 0x000f640000100800 */
[----:B-----5:R-:W-:Y:S01]  /*5ef0*/  IMAD R6, R3, 0x3e, R6 ;  /* 0x0000003e03067824 */ /* 0x020fe200078e0206 */
[----:B------:R-:W-:Y:S06]  /*5f00*/  BRA `(.L_x_125) ;  /* 0x0000000400087947 */ /* 0x000fec0003800000 */
.L_x_273:
[----:B------:R-:W-:Y:S05]  /*5f10*/  @!P2 BRA `(.L_x_125) ;  /* 0x000000040004a947 */ /* 0x000fea0003800000 */
[----:B------:R-:W-:-:S13]  /*5f20*/  ISETP.NE.AND P0, PT, R3, 0x1, PT ;  /* 0x000000010300780c */ /* 0x000fda0003f05270 */
[----:B------:R-:W-:Y:S05]  /*5f30*/  @P0 BRA `(.L_x_352) ;  /* 0x00000000002c0947 */ /* 0x000fea0003800000 */
[----:B------:R-:W4:Y:S01]  /*5f40*/  LDL R3, [R1+0xb0] ;  /* 0x0000b00001037983 */ /* 0x000f220000100800 */
[----:B------:R-:W-:Y:S01]  /*5f50*/  ISETP.GE.AND P0, PT, R0, 0x1, PT ;  /* 0x000000010000780c */ /* 0x000fe20003f06270 */
[----:B------:R-:W-:-:S04]  /*5f60*/  IMAD.MOV.U32 R6, RZ, RZ, 0x2710 ;  /* 0x00002710ff067424 */ /* 0x000fc800078e00ff */
[----:B----4-:R-:W-:-:S08]  /*5f70*/  IMAD R6, R3, R6, 0x2dc6c0 ;  /* 0x002dc6c003067424 */ /* 0x010fd000078e0206 */
[----:B------:R-:W-:Y:S05]  /*5f80*/  @!P0 BRA `(.L_x_125) ;  /* 0x0000000000e88947 */ /* 0x000fea0003800000 */
[----:B------:R-:W4:Y:S04]  /*5f90*/  LDL R5, [R1+0x34] ;  /* 0x0000340001057983 */ /* 0x000f280000100800 */
[----:B------:R-:W5:Y:S01]  /*5fa0*/  LDL R3, [R1+0x38] ;  /* 0x0000380001037983 */ /* 0x000f620000100800 */
[----:B------:R-:W-:Y:S01]  /*5fb0*/  ISETP.NE.AND P0, PT, R0, 0x1, PT ;  /* 0x000000010000780c */ /* 0x000fe20003f05270 */
[----:B----4-:R-:W-:-:S12]  /*5fc0*/  IMAD R6, R5, 0x64, R6 ;  /* 0x0000006405067824 */ /* 0x010fd800078e0206 */
[----:B-----5:R-:W-:Y:S01]  /*5fd0*/  @P0 IMAD R6, R3, 0x32, R6 ;  /* 0x0000003203060824 */ /* 0x020fe200078e0206 */
[----:B------:R-:W-:Y:S06]  /*5fe0*/  BRA `(.L_x_125) ;  /* 0x0000000000d07947 */ /* 0x000fec0003800000 */
.L_x_352:
[----:B------:R-:W-:-:S13]  /*5ff0*/  ISETP.GE.AND P0, PT, R4, 0x2, PT ;  /* 0x000000020400780c */ /* 0x000fda0003f06270 */
[----:B------:R-:W-:Y:S05]  /*6000*/  @!P0 BRA `(.L_x_353) ;  /* 0x0000000000208947 */ /* 0x000fea0003800000 */
[----:B------:R-:W4:Y:S04]  /*6010*/  LDL.64 R2, [R1+0x88] ;  /* 0x0000880001027983 */ /* 0x000f280000100a00 */
[----:B------:R-:W5:Y:S01]  /*6020*/  LDL R6, [R1+0x34] ;  /* 0x0000340001067983 */ /* 0x000f620000100800 */
[----:B------:R-:W-:Y:S01]  /*6030*/  ISETP.GT.AND P0, PT, R0, RZ, PT ;  /* 0x000000ff0000720c */ /* 0x000fe20003f04270 */
[----:B----4-:R-:W-:-:S04]  /*6040*/  IMAD R3, R2, 0x64, R3 ;  /* 0x0000006402037824 */ /* 0x010fc800078e0203 */
[----:B------:R-:W-:Y:S01]  /*6050*/  IMAD R3, R3, 0x64, RZ ;  /* 0x0000006403037824 */ /* 0x000fe200078e02ff */
[----:B-----5:R-:W-:-:S04]  /*6060*/  SEL R6, R6, RZ, P0 ;  /* 0x000000ff06067207 */ /* 0x020fc80000000000 */
[----:B------:R-:W-:Y:S01]  /*6070*/  IADD3 R6, PT, PT, R3, 0x1e8480, R6 ;  /* 0x001e848003067810 */ /* 0x000fe20007ffe006 */
[----:B------:R-:W-:Y:S06]  /*6080*/  BRA `(.L_x_125) ;  /* 0x0000000000a87947 */ /* 0x000fec0003800000 */
.L_x_353:
[----:B------:R-:W-:-:S13]  /*6090*/  ISETP.NE.AND P0, PT, R4, 0x1, PT ;  /* 0x000000010400780c */ /* 0x000fda0003f05270 */
[----:B------:R-:W-:Y:S05]  /*60a0*/  @!P0 BRA `(.L_x_354) ;  /* 0x0000000000548947 */ /* 0x000fea0003800000 */
[----:B------:R-:W-:Y:S01]  /*60b0*/  ISETP.GT.AND P0, PT, R0, RZ, PT ;  /* 0x000000ff0000720c */ /* 0x000fe20003f04270 */
[----:B------:R-:W-:-:S12]  /*60c0*/  HFMA2 R6, -RZ, RZ, 0, 0 ;  /* 0x00000000ff067431 */ /* 0x000fd800000001ff */
[----:B------:R-:W-:Y:S05]  /*60d0*/  @!P0 BRA `(.L_x_125) ;  /* 0x0000000000948947 */ /* 0x000fea0003800000 */
[----:B------:R-:W4:Y:S01]  /*60e0*/  LDL R6, [R1+0x34] ;  /* 0x0000340001067983 */ /* 0x000f220000100800 */
[----:B------:R-:W-:Y:S01]  /*60f0*/  ISETP.NE.AND P0, PT, R0, 0x1, PT ;  /* 0x000000010000780c */ /* 0x000fe20003f05270 */
[----:B----4-:R-:W-:-:S12]  /*6100*/  IMAD R6, R6, 0x2710, RZ ;  /* 0x0000271006067824 */ /* 0x010fd800078e02ff */
[----:B------:R-:W-:Y:S05]  /*6110*/  @!P0 BRA `(.L_x_125) ;  /* 0x0000000000848947 */ /* 0x000fea0003800000 */
[----:B------:R-:W4:Y:S01]  /*6120*/  LDL R3, [R1+0x38] ;  /* 0x0000380001037983 */ /* 0x000f220000100800 */
[----:B------:R-:W-:Y:S01]  /*6130*/  ISETP.NE.AND P0, PT, R0, 0x2, PT ;  /* 0x000000020000780c */ /* 0x000fe20003f05270 */
[----:B----4-:R-:W-:-:S12]  /*6140*/  IMAD R6, R3, 0x1388, R6 ;  /* 0x0000138803067824 */ /* 0x010fd800078e0206 */
[----:B------:R-:W-:Y:S05]  /*6150*/  @!P0 BRA `(.L_x_125) ;  /* 0x0000000000748947 */ /* 0x000fea0003800000 */
[----:B------:R-:W4:Y:S01]  /*6160*/  LDL R3, [R1+0x3c] ;  /* 0x00003c0001037983 */ /* 0x000f220000100800 */
[----:B------:R-:W-:Y:S01]  /*6170*/  ISETP.NE.AND P0, PT, R0, 0x3, PT ;  /* 0x000000030000780c */ /* 0x000fe20003f05270 */
[----:B----4-:R-:W-:-:S12]  /*6180*/  IMAD R6, R3, 0x9c4, R6 ;  /* 0x000009c403067824 */ /* 0x010fd800078e0206 */
[----:B------:R-:W-:Y:S05]  /*6190*/  @!P0 BRA `(.L_x_125) ;  /* 0x0000000000648947 */ /* 0x000fea0003800000 */
[----:B------:R-:W4:Y:S01]  /*61a0*/  LDL.64 R2, [R1+0x40] ;  /* 0x0000400001027983 */ /* 0x000f220000100a00 */
[----:B------:R-:W-:Y:S01]  /*61b0*/  ISETP.NE.AND P0, PT, R0, 0x4, PT ;  /* 0x000000040000780c */ /* 0x000fe20003f05270 */
[----:B----4-:R-:W-:-:S12]  /*61c0*/  IMAD R6, R2, 0x4e2, R6 ;  /* 0x000004e202067824 */ /* 0x010fd800078e0206 */
[----:B------:R-:W-:Y:S05]  /*61d0*/  @!P0 BRA `(.L_x_125) ;  /* 0x0000000000548947 */ /* 0x000fea0003800000 */
[----:B------:R-:W-:Y:S01]  /*61e0*/  IMAD R6, R3, 0x271, R6 ;  /* 0x0000027103067824 */ /* 0x000fe200078e0206 */
[----:B------:R-:W-:Y:S06]  /*61f0*/  BRA `(.L_x_125) ;  /* 0x00000000004c7947 */ /* 0x000fec0003800000 */
.L_x_354:
[----:B------:R-:W4:Y:S01]  /*6200*/  LDL R3, [R1+0x88] ;  /* 0x0000880001037983 */ /* 0x000f220000100800 */
[----:B------:R-:W-:Y:S01]  /*6210*/  ISETP.GE.AND P0, PT, R0, 0x1, PT ;  /* 0x000000010000780c */ /* 0x000fe20003f06270 */
[----:B------:R-:W-:-:S04]  /*6220*/  IMAD.MOV.U32 R6, RZ, RZ, 0x186a0 ;  /* 0x000186a0ff067424 */ /* 0x000fc800078e00ff */
[----:B----4-:R-:W-:-:S08]  /*6230*/  IMAD R6, R3, R6, 0xf4240 ;  /* 0x000f424003067424 */ /* 0x010fd000078e0206 */
        /* <DEDUP_REMOVED lines=11> */
.L_x_268:
[----:B------:R-:W-:Y:S01]  /*62f0*/  IMAD.MOV.U32 R6, RZ, RZ, 0x7b98a0 ;  /* 0x007b98a0ff067424 */ /* 0x000fe200078e00ff */
[----:B------:R-:W-:Y:S06]  /*6300*/  @P0 BRA `(.L_x_125) ;  /* 0x0000000000080947 */ /* 0x000fec0003800000 */
.L_x_269:
[----:B------:R-:W-:-:S04]  /*6310*/  IMAD.MOV.U32 R6, RZ, RZ, 0x3e8 ;  /* 0x000003e8ff067424 */ /* 0x000fc800078e00ff */
[----:B------:R-:W-:-:S07]  /*6320*/  IMAD R6, R19, R6, 0x7a1200 ;  /* 0x007a120013067424 */ /* 0x000fce00078e0206 */
.L_x_125:
[----:B------:R-:W-:Y:S05]  /*6330*/  BSYNC.RECONVERGENT B0 ;  /* 0x0000000000007941 */ /* 0x000fea0003800200 */
.L_x_124:
[----:B------:R-:W-:Y:S05]  /*6340*/  WARPSYNC.ALL ;  /* 0x0000000000007948 */ /* 0x000fea0003800000 */
[----:B------:R-:W5:Y:S01]  /*6350*/  S2R R0, SR_TID.X ;  /* 0x0000000000007919 */ /* 0x000f620000002100 */
[----:B------:R-:W5:Y:S08]  /*6360*/  S2UR UR6, SR_CTAID.X ;  /* 0x00000000000679c3 */ /* 0x000f700000002500 */
[----:B------:R-:W5:Y:S08]  /*6370*/  LDC R5, c[0x0][0x360] ;  /* 0x0000d800ff057b82 */ /* 0x000f700000000800 */
[----:B----4-:R-:W4:Y:S01]  /*6380*/  LDC.64 R2, c[0x0][0x390] ;  /* 0x0000e400ff027b82 */ /* 0x010f220000000a00 */
[----:B-----5:R-:W-:-:S04]  /*6390*/  IMAD R5, R5, UR6, R0 ;  /* 0x0000000605057c24 */ /* 0x020fc8000f8e0200 */
[----:B----4-:R-:W-:-:S05]  /*63a0*/  IMAD.WIDE R2, R5, 0x4, R2 ;  /* 0x0000000405027825 */ /* 0x010fca00078e0202 */
[----:B------:R-:W-:Y:S01]  /*63b0*/  STG.E desc[UR4][R2.64], R6 ;  /* 0x0000000602007986 */ /* 0x000fe2000c101904 */
[----:B------:R-:W-:Y:S05]  /*63c0*/  EXIT ;  /* 0x000000000000794d */ /* 0x000fea0003800000 */
.L_x_355:
        /* <DEDUP_REMOVED lines=11> */
.L_x_551:


//--------------------- .nv.shared.reserved.0     --------------------------
	.section	.nv.shared.reserved.0,"aw",@nobits
	.weak		__nv_reservedSMEM_offset_0_alias
	.size		__nv_reservedSMEM_offset_0_alias, 0, 64
	.other		__nv_reservedSMEM_offset_0_alias,@"STO_CUDA_RESERVED_SHARED STV_DEFAULT"
__nv_reservedSMEM_offset_0_alias:
	.zero		0
	.zero		64


//--------------------- .nv.constant0._Z23validate_hand_evaluatorv --------------------------
	.section	.nv.constant0._Z23validate_hand_evaluatorv,"a",@progbits
	.sectionflags	@""
	.align	4
.nv.constant0._Z23validate_hand_evaluatorv:
	.zero		896


//--------------------- .nv.constant0._Z29evaluate_poker_scenarios_realPiS_S_PfS_S_i --------------------------
	.section	.nv.constant0._Z29evaluate_poker_scenarios_realPiS_S_PfS_S_i,"a",@progbits
	.sectionflags	@""
	.align	4
.nv.constant0._Z29evaluate_poker_scenarios_realPiS_S_PfS_S_i:
	.zero		948


//--------------------- .nv.constant0._Z25evaluate_hands_batch_realPiS_S_ii --------------------------
	.section	.nv.constant0._Z25evaluate_hands_batch_realPiS_S_ii,"a",@progbits
	.sectionflags	@""
	.align	4
.nv.constant0._Z25evaluate_hands_batch_realPiS_S_ii:
	.zero		928


//--------------------- SYMBOLS --------------------------

	.type		.nv.reservedSmem.offset0,@object
	.size		.nv.reservedSmem.offset0,0x4
